// auto-generated by cutlass_sweep.conv — config: {"arch": "sm_100", "cluster_m": 2, "cluster_n": 1, "conv_kind": "fprop", "dtype": "tf32", "ndim": 3, "tile_k": 32, "tile_m": 256, "tile_n": 128}
#include "cutlass/cutlass.h"
#include "cute/tensor.hpp"
#include "cutlass/kernel_hardware_info.hpp"
#include "cutlass/conv/convolution.h"
#include "cutlass/conv/dispatch_policy.hpp"
#include "cutlass/conv/collective/collective_builder.hpp"
#include "cutlass/conv/kernel/conv_universal.hpp"
#include "cutlass/conv/device/conv_universal_adapter.hpp"
#include "cutlass/epilogue/collective/collective_builder.hpp"

using namespace cute;
using Elem = cutlass::tfloat32_t;
using Acc  = float;
using LayoutAB = cutlass::layout::TensorNDHWC;
using LayoutC  = cutlass::layout::TensorNDHWC;
constexpr auto ConvOp = cutlass::conv::Operator::kFprop;
using TileShape    = Shape<_256, _128, Shape<_32>>;
using ClusterShape = Shape<_2, _1, _1>;

using CollectiveEpilogue = typename cutlass::epilogue::collective::CollectiveBuilder<
    cutlass::arch::Sm100, cutlass::arch::OpClassTensorOp,
    TileShape, ClusterShape,
    cutlass::epilogue::collective::EpilogueTileAuto,
    Acc, Acc,
    Elem, LayoutC, 128 / cutlass::sizeof_bits<Elem>::value,
    Elem, LayoutC, 128 / cutlass::sizeof_bits<Elem>::value,
    cutlass::epilogue::collective::EpilogueScheduleAuto
  >::CollectiveOp;

using CollectiveMainloop = typename cutlass::conv::collective::CollectiveBuilder<
    cutlass::arch::Sm100, cutlass::arch::OpClassTensorOp, ConvOp,
    Elem, LayoutAB, 128 / cutlass::sizeof_bits<Elem>::value,
    Elem, LayoutAB, 128 / cutlass::sizeof_bits<Elem>::value,
    Acc,
    TileShape, ClusterShape,
    cutlass::conv::collective::StageCountAutoCarveout<
        static_cast<int>(sizeof(typename CollectiveEpilogue::SharedStorage))>,
    cutlass::conv::collective::KernelScheduleAuto
  >::CollectiveOp;

using ProblemShape = cutlass::conv::ConvProblemShape<
    ConvOp, CollectiveMainloop::DispatchPolicy::NumSpatialDimensions>;
using ConvKernel = cutlass::conv::kernel::ConvUniversal<
    ProblemShape, CollectiveMainloop, CollectiveEpilogue>;
using Conv = cutlass::conv::device::ConvUniversalAdapter<ConvKernel>;

auto* _anchor = &cutlass::device_kernel<ConvKernel>;


// ===== COMPILED SASS (sm_100a) =====

	.target	sm_100a

	.elftype	@"ET_EXEC"


//--------------------- .note.nv.tkinfo           --------------------------
	.section	.note.nv.tkinfo,"",@"SHT_NOTE"
	.sectionflags	@"SHF_NOTE_NV_TKINFO"
	.tkinfo
        /*0018*/ 	.word	0x00000002
        /*0030*/ 	.string	""
        /*0030*/ 	.string	"ptxas"
        /*0030*/ 	.string	"Cuda compilation tools, release 13.0, V13.0.88"
        /*0030*/ 	.string	"Build cuda_13.0.r13.0/compiler.36424714_0"
        /*0030*/ 	.string	"-arch sm_100a -m 64 "



//--------------------- .note.nv.cuinfo           --------------------------
	.section	.note.nv.cuinfo,"",@"SHT_NOTE"
	.sectionflags	@"SHF_NOTE_NV_CUINFO"
        /*0018*/ 	.short	0x0002
        /*001a*/ 	.short	0x0064
        /*001c*/ 	.short	0x0082
	.zero		2


//--------------------- .nv.info                  --------------------------
	.section	.nv.info,"",@"SHT_CUDA_INFO"
	.align	4


	//----- nvinfo : EIATTR_REGCOUNT
	.align		4
        /*0000*/ 	.byte	0x04, 0x2f
        /*0002*/ 	.short	(.L_19 - .L_18)
	.align		4
.L_18:
        /*0004*/ 	.word	index@(_ZN7cutlass13device_kernelINS_4conv6kernel13ConvUniversalINS1_16ConvProblemShapeILNS1_8OperatorE0ELi3EEENS1_10collective14CollectiveConvINS1_47MainloopSm100TmaUmmaWarpSpecializedImplicitGemmILS5_0ELi8ELi3ELi1ELi2EN4cute5tupleIJNSA_1CILi2EEENSC_ILi1EEESE_EEEEENSB_IJNSC_ILi256EEENSC_ILi128EEENSB_IJNSC_ILi32EEEEEEEEENS_10tfloat32_tESM_NSA_8TiledMMAINSA_8MMA_AtomIJNSA_23SM100_MMA_TF32_2x1SM_SSISM_SM_fLi256ELi128ELNSA_4UMMA5MajorE0ELSR_0ELNSQ_7ScaleInE0ELSS_0EEEEEENSA_6LayoutINSB_IJSE_SE_SE_EEENSB_IJNSC_ILi0EEESX_SX_EEEEENSB_IJNSA_10UnderscoreES10_S10_EEEEENS7_6detail27Sm100ImplicitGemmTileTraitsINSA_25SM100_TMA_2SM_LOAD_IM2COLENSA_14ComposedLayoutINSA_7SwizzleILi3ELi4ELi3EEENSA_18smem_ptr_flag_bitsILi32EEENSV_INSB_IJNSC_ILi8EEESJ_EEENSB_IJSJ_SE_EEEEEEEvEENS14_INSA_18SM100_TMA_2SM_LOADES1F_vEEEENS_8epilogue10collective18CollectiveEpilogueINS1K_23Sm100TmaWarpSpecializedILi4ELi2ELi16ELb1ELb0EEEJNSB_IJSI_SI_SK_EEENSB_IJNSV_ISI_SE_EENSV_INSC_ILi16EEESE_EEEEESM_NSB_IJNSB_IJllllEEESE_SX_EEESM_S1V_NS1K_6fusion15FusionCallbacksIS1O_NS1W_17LinearCombinationISM_fSM_fLNS_15FloatRoundStyleE2EEES1P_S1T_JEEENSA_5SM1004TMEM4LOAD26SM100_TMEM_LOAD_32dp32b16xENSA_20SM90_TMA_LOAD_IM2COLENS16_INS17_ILi2ELi4ELi3EEES1A_NSV_INSB_IJS1B_S1R_EEENSB_IJS1R_SE_EEEEEEENSA_39AutoVectorizingCopyWithAssumedAlignmentILi128EEENSA_21SM90_TMA_STORE_IM2COLES2B_S2D_S2D_EEEvvEEEEvNT_6ParamsE)
        /*0008*/ 	.word	0x00000059


	//----- nvinfo : EIATTR_FRAME_SIZE
	.align		4
.L_19:
        /*000c*/ 	.byte	0x04, 0x11
        /*000e*/ 	.short	(.L_21 - .L_20)
	.align		4
.L_20:
        /*0010*/ 	.word	index@($__internal_2_$__cuda_sm10x_tcgen05_guardrail_trap_unallocated_columns_being_dealloced)
        /*0014*/ 	.word	0x00000008


	//----- nvinfo : EIATTR_FRAME_SIZE
	.align		4
.L_21:
        /*0018*/ 	.byte	0x04, 0x11
        /*001a*/ 	.short	(.L_23 - .L_22)
	.align		4
.L_22:
        /*001c*/ 	.word	index@($__internal_1_$__cuda_sm10x_tcgen05_guardrail_trap_phase_invalid_during_alloc)
        /*0020*/ 	.word	0x00000008


	//----- nvinfo : EIATTR_FRAME_SIZE
	.align		4
.L_23:
        /*0024*/ 	.byte	0x04, 0x11
        /*0026*/ 	.short	(.L_25 - .L_24)
	.align		4
.L_24:
        /*0028*/ 	.word	index@($__internal_0_$__cuda_sm10x_tcgen05_guardrail_trap_col_being_dealloced_not_returned_by_alloc)
        /*002c*/ 	.word	0x00000008


	//----- nvinfo : EIATTR_FRAME_SIZE
	.align		4
.L_25:
        /*0030*/ 	.byte	0x04, 0x11
        /*0032*/ 	.short	(.L_27 - .L_26)
	.align		4
.L_26:
        /*0034*/ 	.word	index@(_ZN7cutlass13device_kernelINS_4conv6kernel13ConvUniversalINS1_16ConvProblemShapeILNS1_8OperatorE0ELi3EEENS1_10collective14CollectiveConvINS1_47MainloopSm100TmaUmmaWarpSpecializedImplicitGemmILS5_0ELi8ELi3ELi1ELi2EN4cute5tupleIJNSA_1CILi2EEENSC_ILi1EEESE_EEEEENSB_IJNSC_ILi256EEENSC_ILi128EEENSB_IJNSC_ILi32EEEEEEEEENS_10tfloat32_tESM_NSA_8TiledMMAINSA_8MMA_AtomIJNSA_23SM100_MMA_TF32_2x1SM_SSISM_SM_fLi256ELi128ELNSA_4UMMA5MajorE0ELSR_0ELNSQ_7ScaleInE0ELSS_0EEEEEENSA_6LayoutINSB_IJSE_SE_SE_EEENSB_IJNSC_ILi0EEESX_SX_EEEEENSB_IJNSA_10UnderscoreES10_S10_EEEEENS7_6detail27Sm100ImplicitGemmTileTraitsINSA_25SM100_TMA_2SM_LOAD_IM2COLENSA_14ComposedLayoutINSA_7SwizzleILi3ELi4ELi3EEENSA_18smem_ptr_flag_bitsILi32EEENSV_INSB_IJNSC_ILi8EEESJ_EEENSB_IJSJ_SE_EEEEEEEvEENS14_INSA_18SM100_TMA_2SM_LOADES1F_vEEEENS_8epilogue10collective18CollectiveEpilogueINS1K_23Sm100TmaWarpSpecializedILi4ELi2ELi16ELb1ELb0EEEJNSB_IJSI_SI_SK_EEENSB_IJNSV_ISI_SE_EENSV_INSC_ILi16EEESE_EEEEESM_NSB_IJNSB_IJllllEEESE_SX_EEESM_S1V_NS1K_6fusion15FusionCallbacksIS1O_NS1W_17LinearCombinationISM_fSM_fLNS_15FloatRoundStyleE2EEES1P_S1T_JEEENSA_5SM1004TMEM4LOAD26SM100_TMEM_LOAD_32dp32b16xENSA_20SM90_TMA_LOAD_IM2COLENS16_INS17_ILi2ELi4ELi3EEES1A_NSV_INSB_IJS1B_S1R_EEENSB_IJS1R_SE_EEEEEEENSA_39AutoVectorizingCopyWithAssumedAlignmentILi128EEENSA_21SM90_TMA_STORE_IM2COLES2B_S2D_S2D_EEEvvEEEEvNT_6ParamsE)
        /*0038*/ 	.word	0x00000008


	//----- nvinfo : EIATTR_MIN_STACK_SIZE
	.align		4
.L_27:
        /*003c*/ 	.byte	0x04, 0x12
        /*003e*/ 	.short	(.L_29 - .L_28)
	.align		4
.L_28:
        /*0040*/ 	.word	index@(_ZN7cutlass13device_kernelINS_4conv6kernel13ConvUniversalINS1_16ConvProblemShapeILNS1_8OperatorE0ELi3EEENS1_10collective14CollectiveConvINS1_47MainloopSm100TmaUmmaWarpSpecializedImplicitGemmILS5_0ELi8ELi3ELi1ELi2EN4cute5tupleIJNSA_1CILi2EEENSC_ILi1EEESE_EEEEENSB_IJNSC_ILi256EEENSC_ILi128EEENSB_IJNSC_ILi32EEEEEEEEENS_10tfloat32_tESM_NSA_8TiledMMAINSA_8MMA_AtomIJNSA_23SM100_MMA_TF32_2x1SM_SSISM_SM_fLi256ELi128ELNSA_4UMMA5MajorE0ELSR_0ELNSQ_7ScaleInE0ELSS_0EEEEEENSA_6LayoutINSB_IJSE_SE_SE_EEENSB_IJNSC_ILi0EEESX_SX_EEEEENSB_IJNSA_10UnderscoreES10_S10_EEEEENS7_6detail27Sm100ImplicitGemmTileTraitsINSA_25SM100_TMA_2SM_LOAD_IM2COLENSA_14ComposedLayoutINSA_7SwizzleILi3ELi4ELi3EEENSA_18smem_ptr_flag_bitsILi32EEENSV_INSB_IJNSC_ILi8EEESJ_EEENSB_IJSJ_SE_EEEEEEEvEENS14_INSA_18SM100_TMA_2SM_LOADES1F_vEEEENS_8epilogue10collective18CollectiveEpilogueINS1K_23Sm100TmaWarpSpecializedILi4ELi2ELi16ELb1ELb0EEEJNSB_IJSI_SI_SK_EEENSB_IJNSV_ISI_SE_EENSV_INSC_ILi16EEESE_EEEEESM_NSB_IJNSB_IJllllEEESE_SX_EEESM_S1V_NS1K_6fusion15FusionCallbacksIS1O_NS1W_17LinearCombinationISM_fSM_fLNS_15FloatRoundStyleE2EEES1P_S1T_JEEENSA_5SM1004TMEM4LOAD26SM100_TMEM_LOAD_32dp32b16xENSA_20SM90_TMA_LOAD_IM2COLENS16_INS17_ILi2ELi4ELi3EEES1A_NSV_INSB_IJS1B_S1R_EEENSB_IJS1R_SE_EEEEEEENSA_39AutoVectorizingCopyWithAssumedAlignmentILi128EEENSA_21SM90_TMA_STORE_IM2COLES2B_S2D_S2D_EEEvvEEEEvNT_6ParamsE)
        /*0044*/ 	.word	0x00000008
.L_29:


//--------------------- .nv.compat                --------------------------
	.section	.nv.compat,"",@"SHT_CUDA_COMPAT_INFO"
	.align	4
        /*0000*/ 	.byte	0x02, 0x09, 0x01, 0x00, 0x02, 0x02, 0x02, 0x00, 0x02, 0x05, 0x05, 0x00, 0x03, 0x07, 0x01, 0x01
        /*0010*/ 	.byte	0x02, 0x03, 0x01, 0x00, 0x02, 0x06, 0x01, 0x00, 0x04, 0x0b, 0x08, 0x00, 0x09, 0x00, 0x00, 0x00
        /*0020*/ 	.byte	0x00, 0x00, 0x00, 0x00


//--------------------- .nv.info._ZN7cutlass13device_kernelINS_4conv6kernel13ConvUniversalINS1_16ConvProblemShapeILNS1_8OperatorE0ELi3EEENS1_10collective14CollectiveConvINS1_47MainloopSm100TmaUmmaWarpSpecializedImplicitGemmILS5_0ELi8ELi3ELi1ELi2EN4cute5tupleIJNSA_1CILi2EEENSC_ILi1EEESE_EEEEENSB_IJNSC_ILi256EEENSC_ILi128EEENSB_IJNSC_ILi32EEEEEEEEENS_10tfloat32_tESM_NSA_8TiledMMAINSA_8MMA_AtomIJNSA_23SM100_MMA_TF32_2x1SM_SSISM_SM_fLi256ELi128ELNSA_4UMMA5MajorE0ELSR_0ELNSQ_7ScaleInE0ELSS_0EEEEEENSA_6LayoutINSB_IJSE_SE_SE_EEENSB_IJNSC_ILi0EEESX_SX_EEEEENSB_IJNSA_10UnderscoreES10_S10_EEEEENS7_6detail27Sm100ImplicitGemmTileTraitsINSA_25SM100_TMA_2SM_LOAD_IM2COLENSA_14ComposedLayoutINSA_7SwizzleILi3ELi4ELi3EEENSA_18smem_ptr_flag_bitsILi32EEENSV_INSB_IJNSC_ILi8EEESJ_EEENSB_IJSJ_SE_EEEEEEEvEENS14_INSA_18SM100_TMA_2SM_LOADES1F_vEEEENS_8epilogue10collective18CollectiveEpilogueINS1K_23Sm100TmaWarpSpecializedILi4ELi2ELi16ELb1ELb0EEEJNSB_IJSI_SI_SK_EEENSB_IJNSV_ISI_SE_EENSV_INSC_ILi16EEESE_EEEEESM_NSB_IJNSB_IJllllEEESE_SX_EEESM_S1V_NS1K_6fusion15FusionCallbacksIS1O_NS1W_17LinearCombinationISM_fSM_fLNS_15FloatRoundStyleE2EEES1P_S1T_JEEENSA_5SM1004TMEM4LOAD26SM100_TMEM_LOAD_32dp32b16xENSA_20SM90_TMA_LOAD_IM2COLENS16_INS17_ILi2ELi4ELi3EEES1A_NSV_INSB_IJS1B_S1R_EEENSB_IJS1R_SE_EEEEEEENSA_39AutoVectorizingCopyWithAssumedAlignmentILi128EEENSA_21SM90_TMA_STORE_IM2COLES2B_S2D_S2D_EEEvvEEEEvNT_6ParamsE --------------------------
	.section	.nv.info._ZN7cutlass13device_kernelINS_4conv6kernel13ConvUniversalINS1_16ConvProblemShapeILNS1_8OperatorE0ELi3EEENS1_10collective14CollectiveConvINS1_47MainloopSm100TmaUmmaWarpSpecializedImplicitGemmILS5_0ELi8ELi3ELi1ELi2EN4cute5tupleIJNSA_1CILi2EEENSC_ILi1EEESE_EEEEENSB_IJNSC_ILi256EEENSC_ILi128EEENSB_IJNSC_ILi32EEEEEEEEENS_10tfloat32_tESM_NSA_8TiledMMAINSA_8MMA_AtomIJNSA_23SM100_MMA_TF32_2x1SM_SSISM_SM_fLi256ELi128ELNSA_4UMMA5MajorE0ELSR_0ELNSQ_7ScaleInE0ELSS_0EEEEEENSA_6LayoutINSB_IJSE_SE_SE_EEENSB_IJNSC_ILi0EEESX_SX_EEEEENSB_IJNSA_10UnderscoreES10_S10_EEEEENS7_6detail27Sm100ImplicitGemmTileTraitsINSA_25SM100_TMA_2SM_LOAD_IM2COLENSA_14ComposedLayoutINSA_7SwizzleILi3ELi4ELi3EEENSA_18smem_ptr_flag_bitsILi32EEENSV_INSB_IJNSC_ILi8EEESJ_EEENSB_IJSJ_SE_EEEEEEEvEENS14_INSA_18SM100_TMA_2SM_LOADES1F_vEEEENS_8epilogue10collective18CollectiveEpilogueINS1K_23Sm100TmaWarpSpecializedILi4ELi2ELi16ELb1ELb0EEEJNSB_IJSI_SI_SK_EEENSB_IJNSV_ISI_SE_EENSV_INSC_ILi16EEESE_EEEEESM_NSB_IJNSB_IJllllEEESE_SX_EEESM_S1V_NS1K_6fusion15FusionCallbacksIS1O_NS1W_17LinearCombinationISM_fSM_fLNS_15FloatRoundStyleE2EEES1P_S1T_JEEENSA_5SM1004TMEM4LOAD26SM100_TMEM_LOAD_32dp32b16xENSA_20SM90_TMA_LOAD_IM2COLENS16_INS17_ILi2ELi4ELi3EEES1A_NSV_INSB_IJS1B_S1R_EEENSB_IJS1R_SE_EEEEEEENSA_39AutoVectorizingCopyWithAssumedAlignmentILi128EEENSA_21SM90_TMA_STORE_IM2COLES2B_S2D_S2D_EEEvvEEEEvNT_6ParamsE,"",@"SHT_CUDA_INFO"
	.sectionflags	@""
	.align	4


	//----- nvinfo : EIATTR_CUDA_API_VERSION
	.align		4
        /*0000*/ 	.byte	0x04, 0x37
        /*0002*/ 	.short	(.L_31 - .L_30)
.L_30:
        /*0004*/ 	.word	0x00000082


	//----- nvinfo : EIATTR_KPARAM_INFO
	.align		4
.L_31:
        /*0008*/ 	.byte	0x04, 0x17
        /*000a*/ 	.short	(.L_33 - .L_32)
.L_32:
        /*000c*/ 	.word	0x00000000
        /*0010*/ 	.short	0x0000
        /*0012*/ 	.short	0x0000
        /*0014*/ 	.byte	0x00, 0xf0, 0x01, 0x24


	//----- nvinfo : EIATTR_AT_ENTRY_FRAGMENTS
	.align		4
.L_33:
        /*0018*/ 	.byte	0x04, 0x4f
        /*001a*/ 	.short	(.L_35 - .L_34)


	//   ....[0]....
.L_34:
        /*001c*/ 	.word	0x00000007


	//----- nvinfo : EIATTR_RESERVED_SMEM_USED
	.align		4
.L_35:
        /*0020*/ 	.byte	0x01, 0x41
	.zero		2


	//----- nvinfo : EIATTR_SPARSE_MMA_MASK
	.align		4
        /*0024*/ 	.byte	0x03, 0x50
        /*0026*/ 	.short	0x0000


	//----- nvinfo : EIATTR_TCGEN05_2CTA_USED
	.align		4
        /*0028*/ 	.byte	0x01, 0x52
	.zero		2


	//----- nvinfo : EIATTR_MAXREG_COUNT
	.align		4
        /*002c*/ 	.byte	0x03, 0x1b
        /*002e*/ 	.short	0x00ff


	//----- nvinfo : EIATTR_NUM_BARRIERS
	.align		4
        /*0030*/ 	.byte	0x02, 0x4c
        /*0032*/ 	.byte	0x07
	.zero		1


	//----- nvinfo : EIATTR_EXTERNS
	.align		4
        /*0034*/ 	.byte	0x04, 0x0f
        /*0036*/ 	.short	(.L_37 - .L_36)


	//   ....[0]....
	.align		4
.L_36:
        /*0038*/ 	.word	index@(__assertfail)


	//----- nvinfo : EIATTR_MERCURY_ISA_VERSION
	.align		4
.L_37:
        /*003c*/ 	.byte	0x03, 0x5f
        /*003e*/ 	.short	0x0101


	//----- nvinfo : EIATTR_INT_WARP_WIDE_INSTR_OFFSETS
	.align		4
        /*0040*/ 	.byte	0x04, 0x31
        /*0042*/ 	.short	(.L_39 - .L_38)


	//   ....[0]....
.L_38:
        /*0044*/ 	.word	0x00000cd0


	//   ....[1]....
        /*0048*/ 	.word	0x00000d80


	//   ....[2]....
        /*004c*/ 	.word	0x00004730


	//   ....[3]....
        /*0050*/ 	.word	0x00004750


	//   ....[4]....
        /*0054*/ 	.word	0x00004780


	//   ....[5]....
        /*0058*/ 	.word	0x000054e0


	//   ....[6]....
        /*005c*/ 	.word	0x00005550


	//   ....[7]....
        /*0060*/ 	.word	0x00005660


	//   ....[8]....
        /*0064*/ 	.word	0x00005720


	//   ....[9]....
        /*0068*/ 	.word	0x00005810


	//   ....[10]....
        /*006c*/ 	.word	0x000058d0


	//   ....[11]....
        /*0070*/ 	.word	0x000059c0


	//   ....[12]....
        /*0074*/ 	.word	0x00005a90


	//   ....[13]....
        /*0078*/ 	.word	0x00005b80


	//   ....[14]....
        /*007c*/ 	.word	0x00005c00


	//   ....[15]....
        /*0080*/ 	.word	0x00005d00


	//   ....[16]....
        /*0084*/ 	.word	0x00005d90


	//   ....[17]....
        /*0088*/ 	.word	0x00005e80


	//   ....[18]....
        /*008c*/ 	.word	0x00005f30


	//   ....[19]....
        /*0090*/ 	.word	0x00006010


	//   ....[20]....
        /*0094*/ 	.word	0x00006110


	//----- nvinfo : EIATTR_COOP_GROUP_MASK_REGIDS
	.align		4
.L_39:
        /*0098*/ 	.byte	0x04, 0x29
        /*009a*/ 	.short	(.L_41 - .L_40)


	//   ....[0]....
.L_40:
        /*009c*/ 	.word	0xffffffff


	//   ....[1]....
        /*00a0*/ 	.word	0xffffffff


	//   ....[2]....
        /*00a4*/ 	.word	0xffffffff


	//   ....[3]....
        /*00a8*/ 	.word	0xffffffff


	//   ....[4]....
        /*00ac*/ 	.word	0xffffffff


	//   ....[5]....
        /*00b0*/ 	.word	0xffffffff


	//   ....[6]....
        /*00b4*/ 	.word	0xffffffff


	//   ....[7]....
        /*00b8*/ 	.word	0xffffffff


	//   ....[8]....
        /*00bc*/ 	.word	0xffffffff


	//   ....[9]....
        /*00c0*/ 	.word	0xffffffff


	//   ....[10]....
        /*00c4*/ 	.word	0xffffffff


	//   ....[11]....
        /*00c8*/ 	.word	0xffffffff


	//   ....[12]....
        /*00cc*/ 	.word	0xffffffff


	//----- nvinfo : EIATTR_COOP_GROUP_INSTR_OFFSETS
	.align		4
.L_41:
        /*00d0*/ 	.byte	0x04, 0x28
        /*00d2*/ 	.short	(.L_43 - .L_42)


	//   ....[0]....
.L_42:
        /*00d4*/ 	.word	0x000000d0


	//   ....[1]....
        /*00d8*/ 	.word	0x00000540


	//   ....[2]....
        /*00dc*/ 	.word	0x00000760


	//   ....[3]....
        /*00e0*/ 	.word	0x00000900


	//   ....[4]....
        /*00e4*/ 	.word	0x00000a00


	//   ....[5]....
        /*00e8*/ 	.word	0x00000b50


	//   ....[6]....
        /*00ec*/ 	.word	0x00000df0


	//   ....[7]....
        /*00f0*/ 	.word	0x00002720


	//   ....[8]....
        /*00f4*/ 	.word	0x000035f0


	//   ....[9]....
        /*00f8*/ 	.word	0x00003ac0


	//   ....[10]....
        /*00fc*/ 	.word	0x00003af0


	//   ....[11]....
        /*0100*/ 	.word	0x00004640


	//   ....[12]....
        /*0104*/ 	.word	0x00004850


	//----- nvinfo : EIATTR_VRC_CTA_INIT_COUNT
	.align		4
.L_43:
        /*0108*/ 	.byte	0x02, 0x4a
        /*010a*/ 	.byte	0x80
	.zero		1


	//----- nvinfo : EIATTR_SYSCALL_OFFSETS
	.align		4
        /*010c*/ 	.byte	0x04, 0x46
        /*010e*/ 	.short	(.L_45 - .L_44)


	//   ....[0]....
.L_44:
        /*0110*/ 	.word	0x00006d60


	//   ....[1]....
        /*0114*/ 	.word	0x00006e50


	//   ....[2]....
        /*0118*/ 	.word	0x00007810


	//   ....[3]....
        /*011c*/ 	.word	0x000081c0


	//   ....[4]....
        /*0120*/ 	.word	0x00008b40


	//   ....[5]....
        /*0124*/ 	.word	0x00009500


	//   ....[6]....
        /*0128*/ 	.word	0x00009ec0


	//   ....[7]....
        /*012c*/ 	.word	0x0000a8a0


	//   ....[8]....
        /*0130*/ 	.word	0x0000b260


	//   ....[9]....
        /*0134*/ 	.word	0x0000bbd0


	//----- nvinfo : EIATTR_MBARRIER_INSTR_OFFSETS
	.align		4
.L_45:
        /*0138*/ 	.byte	0x04, 0x39
        /*013a*/ 	.short	(.L_47 - .L_46)


	//   ....[0]....
.L_46:
        /*013c*/ 	.word	0x00000650
        /*0140*/ 	.word	0x000000ff
        /*0144*/ 	.word	0x00000000
        /*0148*/ 	.short	0x0100
        /*014a*/ 	.byte	0x04
	.zero		1


	//   ....[1]....
        /*014c*/ 	.word	0x00000660
        /*0150*/ 	.word	0x000000ff
        /*0154*/ 	.word	0x00000040
        /*0158*/ 	.short	0x0100
        /*015a*/ 	.byte	0x04
	.zero		1


	//   ....[2]....
        /*015c*/ 	.word	0x00000670
        /*0160*/ 	.word	0x000000ff
        /*0164*/ 	.word	0x00000008
        /*0168*/ 	.short	0x0100
        /*016a*/ 	.byte	0x04
	.zero		1


	//   ....[3]....
        /*016c*/ 	.word	0x00000680
        /*0170*/ 	.word	0x000000ff
        /*0174*/ 	.word	0x00000048
        /*0178*/ 	.short	0x0100
        /*017a*/ 	.byte	0x04
	.zero		1


	//   ....[4]....
        /*017c*/ 	.word	0x00000690
        /*0180*/ 	.word	0x000000ff
        /*0184*/ 	.word	0x00000010
        /*0188*/ 	.short	0x0100
        /*018a*/ 	.byte	0x04
	.zero		1


	//   ....[5]....
        /*018c*/ 	.word	0x000006a0
        /*0190*/ 	.word	0x000000ff
        /*0194*/ 	.word	0x00000050
        /*0198*/ 	.short	0x0100
        /*019a*/ 	.byte	0x04
	.zero		1


	//   ....[6]....
        /*019c*/ 	.word	0x000006b0
        /*01a0*/ 	.word	0x000000ff
        /*01a4*/ 	.word	0x00000018
        /*01a8*/ 	.short	0x0100
        /*01aa*/ 	.byte	0x04
	.zero		1


	//   ....[7]....
        /*01ac*/ 	.word	0x000006c0
        /*01b0*/ 	.word	0x000000ff
        /*01b4*/ 	.word	0x00000058
        /*01b8*/ 	.short	0x0100
        /*01ba*/ 	.byte	0x04
	.zero		1


	//   ....[8]....
        /*01bc*/ 	.word	0x000006d0
        /*01c0*/ 	.word	0x000000ff
        /*01c4*/ 	.word	0x00000020
        /*01c8*/ 	.short	0x0100
        /*01ca*/ 	.byte	0x04
	.zero		1


	//   ....[9]....
        /*01cc*/ 	.word	0x000006e0
        /*01d0*/ 	.word	0x000000ff
        /*01d4*/ 	.word	0x00000060
        /*01d8*/ 	.short	0x0100
        /*01da*/ 	.byte	0x04
	.zero		1


	//   ....[10]....
        /*01dc*/ 	.word	0x000006f0
        /*01e0*/ 	.word	0x000000ff
        /*01e4*/ 	.word	0x00000028
        /*01e8*/ 	.short	0x0100
        /*01ea*/ 	.byte	0x04
	.zero		1


	//   ....[11]....
        /*01ec*/ 	.word	0x00000700
        /*01f0*/ 	.word	0x000000ff
        /*01f4*/ 	.word	0x00000068
        /*01f8*/ 	.short	0x0100
        /*01fa*/ 	.byte	0x04
	.zero		1


	//   ....[12]....
        /*01fc*/ 	.word	0x00000710
        /*0200*/ 	.word	0x000000ff
        /*0204*/ 	.word	0x00000030
        /*0208*/ 	.short	0x0100
        /*020a*/ 	.byte	0x04
	.zero		1


	//   ....[13]....
        /*020c*/ 	.word	0x00000720
        /*0210*/ 	.word	0x000000ff
        /*0214*/ 	.word	0x00000070
        /*0218*/ 	.short	0x0100
        /*021a*/ 	.byte	0x04
	.zero		1


	//   ....[14]....
        /*021c*/ 	.word	0x00000730
        /*0220*/ 	.word	0x000000ff
        /*0224*/ 	.word	0x00000038
        /*0228*/ 	.short	0x0100
        /*022a*/ 	.byte	0x04
	.zero		1


	//   ....[15]....
        /*022c*/ 	.word	0x00000740
        /*0230*/ 	.word	0x000000ff
        /*0234*/ 	.word	0x00000078
        /*0238*/ 	.short	0x0100
        /*023a*/ 	.byte	0x04
	.zero		1


	//   ....[16]....
        /*023c*/ 	.word	0x00000870
        /*0240*/ 	.word	0x000000ff
        /*0244*/ 	.word	0x00000080
        /*0248*/ 	.short	0x0100
        /*024a*/ 	.byte	0x04
	.zero		1


	//   ....[17]....
        /*024c*/ 	.word	0x00000880
        /*0250*/ 	.word	0x000000ff
        /*0254*/ 	.word	0x000000a0
        /*0258*/ 	.short	0x0100
        /*025a*/ 	.byte	0x04
	.zero		1


	//   ....[18]....
        /*025c*/ 	.word	0x00000890
        /*0260*/ 	.word	0x000000ff
        /*0264*/ 	.word	0x00000088
        /*0268*/ 	.short	0x0100
        /*026a*/ 	.byte	0x04
	.zero		1


	//   ....[19]....
        /*026c*/ 	.word	0x000008a0
        /*0270*/ 	.word	0x000000ff
        /*0274*/ 	.word	0x000000a8
        /*0278*/ 	.short	0x0100
        /*027a*/ 	.byte	0x04
	.zero		1


	//   ....[20]....
        /*027c*/ 	.word	0x000008b0
        /*0280*/ 	.word	0x000000ff
        /*0284*/ 	.word	0x00000090
        /*0288*/ 	.short	0x0100
        /*028a*/ 	.byte	0x04
	.zero		1


	//   ....[21]....
        /*028c*/ 	.word	0x000008c0
        /*0290*/ 	.word	0x000000ff
        /*0294*/ 	.word	0x000000b0
        /*0298*/ 	.short	0x0100
        /*029a*/ 	.byte	0x04
	.zero		1


	//   ....[22]....
        /*029c*/ 	.word	0x000008d0
        /*02a0*/ 	.word	0x000000ff
        /*02a4*/ 	.word	0x00000098
        /*02a8*/ 	.short	0x0100
        /*02aa*/ 	.byte	0x04
	.zero		1


	//   ....[23]....
        /*02ac*/ 	.word	0x000008e0
        /*02b0*/ 	.word	0x000000ff
        /*02b4*/ 	.word	0x000000b8
        /*02b8*/ 	.short	0x0100
        /*02ba*/ 	.byte	0x04
	.zero		1


	//   ....[24]....
        /*02bc*/ 	.word	0x000009d0
        /*02c0*/ 	.word	0x000000ff
        /*02c4*/ 	.word	0x000000c0
        /*02c8*/ 	.short	0x0100
        /*02ca*/ 	.byte	0x04
	.zero		1


	//   ....[25]....
        /*02cc*/ 	.word	0x000009e0
        /*02d0*/ 	.word	0x000000ff
        /*02d4*/ 	.word	0x000000c8
        /*02d8*/ 	.short	0x0100
        /*02da*/ 	.byte	0x04
	.zero		1


	//   ....[26]....
        /*02dc*/ 	.word	0x00000b20
        /*02e0*/ 	.word	0x000000ff
        /*02e4*/ 	.word	0x000000d0
        /*02e8*/ 	.short	0x0100
        /*02ea*/ 	.byte	0x06
	.zero		1


	//   ....[27]....
        /*02ec*/ 	.word	0x00000b30
        /*02f0*/ 	.word	0x000000ff
        /*02f4*/ 	.word	0x000000d8
        /*02f8*/ 	.short	0x0100
        /*02fa*/ 	.byte	0x06
	.zero		1


	//   ....[28]....
        /*02fc*/ 	.word	0x00000c70
        /*0300*/ 	.word	0x000000ff
        /*0304*/ 	.word	0x000000e0
        /*0308*/ 	.short	0x0100
        /*030a*/ 	.byte	0x04
	.zero		1


	//   ....[29]....
        /*030c*/ 	.word	0x00000c80
        /*0310*/ 	.word	0x000000ff
        /*0314*/ 	.word	0x000000f0
        /*0318*/ 	.short	0x0100
        /*031a*/ 	.byte	0x04
	.zero		1


	//   ....[30]....
        /*031c*/ 	.word	0x00000c90
        /*0320*/ 	.word	0x000000ff
        /*0324*/ 	.word	0x000000e8
        /*0328*/ 	.short	0x0100
        /*032a*/ 	.byte	0x04
	.zero		1


	//   ....[31]....
        /*032c*/ 	.word	0x00000ca0
        /*0330*/ 	.word	0x000000ff
        /*0334*/ 	.word	0x000000f8
        /*0338*/ 	.short	0x0100
        /*033a*/ 	.byte	0x04
	.zero		1


	//   ....[32]....
        /*033c*/ 	.word	0x00000da0
        /*0340*/ 	.word	0x000000ff
        /*0344*/ 	.word	0x00000100
        /*0348*/ 	.short	0x0100
        /*034a*/ 	.byte	0x06
	.zero		1


	//   ....[33]....
        /*034c*/ 	.word	0x00001900
        /*0350*/ 	.word	0x000000ff
        /*0354*/ 	.word	0x00000040
        /*0358*/ 	.short	0x010a
        /*035a*/ 	.byte	0x04
	.zero		1


	//   ....[34]....
        /*035c*/ 	.word	0x00001c50
        /*0360*/ 	.word	0x000000ff
        /*0364*/ 	.word	0x00000040
        /*0368*/ 	.short	0x010a
        /*036a*/ 	.byte	0x09
	.zero		1


	//   ....[35]....
        /*036c*/ 	.word	0x00001e00
        /*0370*/ 	.word	0x000000ff
        /*0374*/ 	.word	0x00000040
        /*0378*/ 	.short	0x010a
        /*037a*/ 	.byte	0x08
	.zero		1


	//   ....[36]....
        /*037c*/ 	.word	0x00002030
        /*0380*/ 	.word	0x000000ff
        /*0384*/ 	.word	0x000000c8
        /*0388*/ 	.short	0x0101
        /*038a*/ 	.byte	0x1e
	.zero		1


	//   ....[37]....
        /*038c*/ 	.word	0x00002060
        /*0390*/ 	.word	0x000000ff
        /*0394*/ 	.word	0x00000040
        /*0398*/ 	.short	0x010a
        /*039a*/ 	.byte	0x04
	.zero		1


	//   ....[38]....
        /*039c*/ 	.word	0x00002340
        /*03a0*/ 	.word	0x000000ff
        /*03a4*/ 	.word	0x00000040
        /*03a8*/ 	.short	0x010a
        /*03aa*/ 	.byte	0x09
	.zero		1


	//   ....[39]....
        /*03ac*/ 	.word	0x000024f0
        /*03b0*/ 	.word	0x000000ff
        /*03b4*/ 	.word	0x00000040
        /*03b8*/ 	.short	0x010a
        /*03ba*/ 	.byte	0x08
	.zero		1


	//   ....[40]....
        /*03bc*/ 	.word	0x00002730
        /*03c0*/ 	.word	0x000000ff
        /*03c4*/ 	.word	0x000000d0
        /*03c8*/ 	.short	0x010a
        /*03ca*/ 	.byte	0x1e
	.zero		1


	//   ....[41]....
        /*03cc*/ 	.word	0x000027f0
        /*03d0*/ 	.word	0x000000ff
        /*03d4*/ 	.word	0x00000000
        /*03d8*/ 	.short	0x0101
        /*03da*/ 	.byte	0x04
	.zero		1


	//   ....[42]....
        /*03dc*/ 	.word	0x00002df0
        /*03e0*/ 	.word	0x000000ff
        /*03e4*/ 	.word	0x00000000
        /*03e8*/ 	.short	0x010a
        /*03ea*/ 	.byte	0x04
	.zero		1


	//   ....[43]....
        /*03ec*/ 	.word	0x00002e90
        /*03f0*/ 	.word	0x000000ff
        /*03f4*/ 	.word	0x00000000
        /*03f8*/ 	.short	0x010a
        /*03fa*/ 	.byte	0x05
	.zero		1


	//   ....[44]....
        /*03fc*/ 	.word	0x00002f30
        /*0400*/ 	.word	0x000000ff
        /*0404*/ 	.word	0x00000000
        /*0408*/ 	.short	0x010a
        /*040a*/ 	.byte	0x05
	.zero		1


	//   ....[45]....
        /*040c*/ 	.word	0x00002fd0
        /*0410*/ 	.word	0x000000ff
        /*0414*/ 	.word	0x00000000
        /*0418*/ 	.short	0x010a
        /*041a*/ 	.byte	0x05
	.zero		1


	//   ....[46]....
        /*041c*/ 	.word	0x00003070
        /*0420*/ 	.word	0x000000ff
        /*0424*/ 	.word	0x00000000
        /*0428*/ 	.short	0x010a
        /*042a*/ 	.byte	0x05
	.zero		1


	//   ....[47]....
        /*042c*/ 	.word	0x00003110
        /*0430*/ 	.word	0x000000ff
        /*0434*/ 	.word	0x00000000
        /*0438*/ 	.short	0x010a
        /*043a*/ 	.byte	0x05
	.zero		1


	//   ....[48]....
        /*043c*/ 	.word	0x000031b0
        /*0440*/ 	.word	0x000000ff
        /*0444*/ 	.word	0x00000000
        /*0448*/ 	.short	0x010a
        /*044a*/ 	.byte	0x05
	.zero		1


	//   ....[49]....
        /*044c*/ 	.word	0x00003260
        /*0450*/ 	.word	0x00000000
        /*0454*/ 	.word	0x00000000
        /*0458*/ 	.short	0x010a
        /*045a*/ 	.byte	0xff
	.zero		1


	//   ....[50]....
        /*045c*/ 	.word	0x000033b0
        /*0460*/ 	.word	0x000000ff
        /*0464*/ 	.word	0x000000d8
        /*0468*/ 	.short	0x010a
        /*046a*/ 	.byte	0x04
	.zero		1


	//   ....[51]....
        /*046c*/ 	.word	0x00003450
        /*0470*/ 	.word	0x000000ff
        /*0474*/ 	.word	0x000000d0
        /*0478*/ 	.short	0x010a
        /*047a*/ 	.byte	0x04
	.zero		1


	//   ....[52]....
        /*047c*/ 	.word	0x000034f0
        /*0480*/ 	.word	0x000000ff
        /*0484*/ 	.word	0x00000000
        /*0488*/ 	.short	0x0101
        /*048a*/ 	.byte	0x05
	.zero		1


	//   ....[53]....
        /*048c*/ 	.word	0x00003530
        /*0490*/ 	.word	0x000000ff
        /*0494*/ 	.word	0x000000d8
        /*0498*/ 	.short	0x0106
        /*049a*/ 	.byte	0x04
	.zero		1


	//   ....[54]....
        /*049c*/ 	.word	0x00003570
        /*04a0*/ 	.word	0x00000000
        /*04a4*/ 	.word	0x000000d8
        /*04a8*/ 	.short	0x010a
        /*04aa*/ 	.byte	0xff
	.zero		1


	//   ....[55]....
        /*04ac*/ 	.word	0x000037c0
        /*04b0*/ 	.word	0x000000ff
        /*04b4*/ 	.word	0x00000008
        /*04b8*/ 	.short	0x010a
        /*04ba*/ 	.byte	0x05
	.zero		1


	//   ....[56]....
        /*04bc*/ 	.word	0x000037e0
        /*04c0*/ 	.word	0x000000ff
        /*04c4*/ 	.word	0x00000008
        /*04c8*/ 	.short	0x010a
        /*04ca*/ 	.byte	0x05
	.zero		1


	//   ....[57]....
        /*04cc*/ 	.word	0x00003970
        /*04d0*/ 	.word	0x000000ff
        /*04d4*/ 	.word	0x00000008
        /*04d8*/ 	.short	0x010a
        /*04da*/ 	.byte	0x05
	.zero		1


	//   ....[58]....
        /*04dc*/ 	.word	0x00003990
        /*04e0*/ 	.word	0x000000ff
        /*04e4*/ 	.word	0x00000008
        /*04e8*/ 	.short	0x010a
        /*04ea*/ 	.byte	0x05
	.zero		1


	//   ....[59]....
        /*04ec*/ 	.word	0x00003a50
        /*04f0*/ 	.word	0x000000ff
        /*04f4*/ 	.word	0x00000000
        /*04f8*/ 	.short	0x0101
        /*04fa*/ 	.byte	0x04
	.zero		1


	//   ....[60]....
        /*04fc*/ 	.word	0x00003df0
        /*0500*/ 	.word	0x000000ff
        /*0504*/ 	.word	0x000000d0
        /*0508*/ 	.short	0x010a
        /*050a*/ 	.byte	0x14
	.zero		1


	//   ....[61]....
        /*050c*/ 	.word	0x00003e90
        /*0510*/ 	.word	0x000000ff
        /*0514*/ 	.word	0x00000000
        /*0518*/ 	.short	0x0101
        /*051a*/ 	.byte	0x22
	.zero		1


	//   ....[62]....
        /*051c*/ 	.word	0x00003ed0
        /*0520*/ 	.word	0x000000ff
        /*0524*/ 	.word	0x000000f0
        /*0528*/ 	.short	0x010a
        /*052a*/ 	.byte	0x19
	.zero		1


	//   ....[63]....
        /*052c*/ 	.word	0x00003f70
        /*0530*/ 	.word	0x000000ff
        /*0534*/ 	.word	0x00000000
        /*0538*/ 	.short	0x010a
        /*053a*/ 	.byte	0x04
	.zero		1


	//   ....[64]....
        /*053c*/ 	.word	0x00003fc0
        /*0540*/ 	.word	0x000000ff
        /*0544*/ 	.word	0x00000000
        /*0548*/ 	.short	0x010a
        /*054a*/ 	.byte	0x12
	.zero		1


	//   ....[65]....
        /*054c*/ 	.word	0x00004110
        /*0550*/ 	.word	0x000000ff
        /*0554*/ 	.word	0x00000000
        /*0558*/ 	.short	0x010a
        /*055a*/ 	.byte	0x05
	.zero		1


	//   ....[66]....
        /*055c*/ 	.word	0x00004440
        /*0560*/ 	.word	0x000000ff
        /*0564*/ 	.word	0x00000000
        /*0568*/ 	.short	0x010a
        /*056a*/ 	.byte	0x04
	.zero		1


	//   ....[67]....
        /*056c*/ 	.word	0x000044e0
        /*0570*/ 	.word	0x00000000
        /*0574*/ 	.word	0x00000000
        /*0578*/ 	.short	0x010a
        /*057a*/ 	.byte	0xff
	.zero		1


	//   ....[68]....
        /*057c*/ 	.word	0x00004520
        /*0580*/ 	.word	0x00000000
        /*0584*/ 	.word	0x00000000
        /*0588*/ 	.short	0x010a
        /*058a*/ 	.byte	0xff
	.zero		1


	//   ....[69]....
        /*058c*/ 	.word	0x00004590
        /*0590*/ 	.word	0x000000ff
        /*0594*/ 	.word	0x00000000
        /*0598*/ 	.short	0x0101
        /*059a*/ 	.byte	0x04
	.zero		1


	//   ....[70]....
        /*059c*/ 	.word	0x000045d0
        /*05a0*/ 	.word	0x000000ff
        /*05a4*/ 	.word	0x00000100
        /*05a8*/ 	.short	0x010a
        /*05aa*/ 	.byte	0x14
	.zero		1


	//   ....[71]....
        /*05ac*/ 	.word	0x00004630
        /*05b0*/ 	.word	0x000000ff
        /*05b4*/ 	.word	0x00000000
        /*05b8*/ 	.short	0x0101
        /*05ba*/ 	.byte	0x04
	.zero		1


	//   ....[72]....
        /*05bc*/ 	.word	0x00004b90
        /*05c0*/ 	.word	0x000000ff
        /*05c4*/ 	.word	0x000000d0
        /*05c8*/ 	.short	0x010a
        /*05ca*/ 	.byte	0x2a
	.zero		1


	//   ....[73]....
        /*05cc*/ 	.word	0x00004c30
        /*05d0*/ 	.word	0x000000ff
        /*05d4*/ 	.word	0x00000000
        /*05d8*/ 	.short	0x0101
        /*05da*/ 	.byte	0x37
	.zero		1


	//   ....[74]....
        /*05dc*/ 	.word	0x00005180
        /*05e0*/ 	.word	0x000000ff
        /*05e4*/ 	.word	0x000000c8
        /*05e8*/ 	.short	0x010a
        /*05ea*/ 	.byte	0x2a
	.zero		1


	//   ....[75]....
        /*05ec*/ 	.word	0x00005320
        /*05f0*/ 	.word	0x000000ff
        /*05f4*/ 	.word	0x000000a0
        /*05f8*/ 	.short	0x010a
        /*05fa*/ 	.byte	0x2a
	.zero		1


	//   ....[76]....
        /*05fc*/ 	.word	0x000055f0
        /*0600*/ 	.word	0x000000ff
        /*0604*/ 	.word	0x00000080
        /*0608*/ 	.short	0x010b
        /*060a*/ 	.byte	0x2a
	.zero		1


	//   ....[77]....
        /*060c*/ 	.word	0x00005600
        /*0610*/ 	.word	0x000000ff
        /*0614*/ 	.word	0x00000000
        /*0618*/ 	.short	0x0101
        /*061a*/ 	.byte	0x30
	.zero		1


	//   ....[78]....
        /*061c*/ 	.word	0x00005620
        /*0620*/ 	.word	0x000000ff
        /*0624*/ 	.word	0x000000a8
        /*0628*/ 	.short	0x010a
        /*062a*/ 	.byte	0x2a
	.zero		1


	//   ....[79]....
        /*062c*/ 	.word	0x000057a0
        /*0630*/ 	.word	0x000000ff
        /*0634*/ 	.word	0x00000088
        /*0638*/ 	.short	0x010b
        /*063a*/ 	.byte	0x2a
	.zero		1


	//   ....[80]....
        /*063c*/ 	.word	0x000057b0
        /*0640*/ 	.word	0x000000ff
        /*0644*/ 	.word	0x00000000
        /*0648*/ 	.short	0x0101
        /*064a*/ 	.byte	0x2f
	.zero		1


	//   ....[81]....
        /*064c*/ 	.word	0x000057d0
        /*0650*/ 	.word	0x000000ff
        /*0654*/ 	.word	0x000000b0
        /*0658*/ 	.short	0x010a
        /*065a*/ 	.byte	0x2a
	.zero		1


	//   ....[82]....
        /*065c*/ 	.word	0x00005950
        /*0660*/ 	.word	0x000000ff
        /*0664*/ 	.word	0x00000090
        /*0668*/ 	.short	0x010b
        /*066a*/ 	.byte	0x2a
	.zero		1


	//   ....[83]....
        /*066c*/ 	.word	0x00005960
        /*0670*/ 	.word	0x000000ff
        /*0674*/ 	.word	0x00000000
        /*0678*/ 	.short	0x0101
        /*067a*/ 	.byte	0x2e
	.zero		1


	//   ....[84]....
        /*067c*/ 	.word	0x00005980
        /*0680*/ 	.word	0x000000ff
        /*0684*/ 	.word	0x000000b8
        /*0688*/ 	.short	0x010a
        /*068a*/ 	.byte	0x2a
	.zero		1


	//   ....[85]....
        /*068c*/ 	.word	0x00005b10
        /*0690*/ 	.word	0x000000ff
        /*0694*/ 	.word	0x00000098
        /*0698*/ 	.short	0x010b
        /*069a*/ 	.byte	0x2a
	.zero		1


	//   ....[86]....
        /*069c*/ 	.word	0x00005b20
        /*06a0*/ 	.word	0x000000ff
        /*06a4*/ 	.word	0x00000000
        /*06a8*/ 	.short	0x0101
        /*06aa*/ 	.byte	0x2d
	.zero		1


	//   ....[87]....
        /*06ac*/ 	.word	0x00005b40
        /*06b0*/ 	.word	0x000000ff
        /*06b4*/ 	.word	0x000000a0
        /*06b8*/ 	.short	0x010a
        /*06ba*/ 	.byte	0x2a
	.zero		1


	//   ....[88]....
        /*06bc*/ 	.word	0x00005c90
        /*06c0*/ 	.word	0x000000ff
        /*06c4*/ 	.word	0x00000080
        /*06c8*/ 	.short	0x010b
        /*06ca*/ 	.byte	0x2a
	.zero		1


	//   ....[89]....
        /*06cc*/ 	.word	0x00005ca0
        /*06d0*/ 	.word	0x000000ff
        /*06d4*/ 	.word	0x00000000
        /*06d8*/ 	.short	0x0101
        /*06da*/ 	.byte	0x30
	.zero		1


	//   ....[90]....
        /*06dc*/ 	.word	0x00005cc0
        /*06e0*/ 	.word	0x000000ff
        /*06e4*/ 	.word	0x000000a8
        /*06e8*/ 	.short	0x010a
        /*06ea*/ 	.byte	0x2a
	.zero		1


	//   ....[91]....
        /*06ec*/ 	.word	0x00005e10
        /*06f0*/ 	.word	0x000000ff
        /*06f4*/ 	.word	0x00000088
        /*06f8*/ 	.short	0x010b
        /*06fa*/ 	.byte	0x2a
	.zero		1


	//   ....[92]....
        /*06fc*/ 	.word	0x00005e20
        /*0700*/ 	.word	0x000000ff
        /*0704*/ 	.word	0x00000000
        /*0708*/ 	.short	0x0101
        /*070a*/ 	.byte	0x2f
	.zero		1


	//   ....[93]....
        /*070c*/ 	.word	0x00005e40
        /*0710*/ 	.word	0x000000ff
        /*0714*/ 	.word	0x000000b0
        /*0718*/ 	.short	0x010a
        /*071a*/ 	.byte	0x2a
	.zero		1


	//   ....[94]....
        /*071c*/ 	.word	0x00005fb0
        /*0720*/ 	.word	0x000000ff
        /*0724*/ 	.word	0x00000090
        /*0728*/ 	.short	0x010b
        /*072a*/ 	.byte	0x2a
	.zero		1


	//   ....[95]....
        /*072c*/ 	.word	0x00005fc0
        /*0730*/ 	.word	0x000000ff
        /*0734*/ 	.word	0x00000000
        /*0738*/ 	.short	0x0101
        /*073a*/ 	.byte	0x2e
	.zero		1


	//   ....[96]....
        /*073c*/ 	.word	0x00005fd0
        /*0740*/ 	.word	0x000000ff
        /*0744*/ 	.word	0x000000b8
        /*0748*/ 	.short	0x010a
        /*074a*/ 	.byte	0x2a
	.zero		1


	//   ....[97]....
        /*074c*/ 	.word	0x00006180
        /*0750*/ 	.word	0x000000ff
        /*0754*/ 	.word	0x00000098
        /*0758*/ 	.short	0x010b
        /*075a*/ 	.byte	0x2a
	.zero		1


	//   ....[98]....
        /*075c*/ 	.word	0x00006190
        /*0760*/ 	.word	0x000000ff
        /*0764*/ 	.word	0x00000000
        /*0768*/ 	.short	0x0101
        /*076a*/ 	.byte	0x2d
	.zero		1


	//   ....[99]....
        /*076c*/ 	.word	0x000061b0
        /*0770*/ 	.word	0x000000ff
        /*0774*/ 	.word	0x000000a0
        /*0778*/ 	.short	0x010a
        /*077a*/ 	.byte	0x2a
	.zero		1


	//   ....[100]....
        /*077c*/ 	.word	0x000061d0
        /*0780*/ 	.word	0x000000ff
        /*0784*/ 	.word	0x000000a8
        /*0788*/ 	.short	0x010a
        /*078a*/ 	.byte	0x2a
	.zero		1


	//   ....[101]....
        /*078c*/ 	.word	0x000061f0
        /*0790*/ 	.word	0x000000ff
        /*0794*/ 	.word	0x000000b0
        /*0798*/ 	.short	0x010a
        /*079a*/ 	.byte	0x2a
	.zero		1


	//   ....[102]....
        /*079c*/ 	.word	0x00006240
        /*07a0*/ 	.word	0x00000002
        /*07a4*/ 	.word	0x000000b8
        /*07a8*/ 	.short	0x010a
        /*07aa*/ 	.byte	0xff
	.zero		1


	//   ....[103]....
        /*07ac*/ 	.word	0x000065d0
        /*07b0*/ 	.word	0x000000ff
        /*07b4*/ 	.word	0x000000d0
        /*07b8*/ 	.short	0x010a
        /*07ba*/ 	.byte	0x32
	.zero		1


	//   ....[104]....
        /*07bc*/ 	.word	0x000066a0
        /*07c0*/ 	.word	0x000000ff
        /*07c4*/ 	.word	0x00000000
        /*07c8*/ 	.short	0x0101
        /*07ca*/ 	.byte	0x04
	.zero		1


	//   ....[105]....
        /*07cc*/ 	.word	0x00007350
        /*07d0*/ 	.word	0x000000ff
        /*07d4*/ 	.word	0x00000080
        /*07d8*/ 	.short	0x010a
        /*07da*/ 	.byte	0x32
	.zero		1


	//   ....[106]....
        /*07dc*/ 	.word	0x000073f0
        /*07e0*/ 	.word	0x00000051
        /*07e4*/ 	.word	0x000000e0
        /*07e8*/ 	.short	0x010a
        /*07ea*/ 	.byte	0xff
	.zero		1


	//   ....[107]....
        /*07ec*/ 	.word	0x00007600
        /*07f0*/ 	.word	0x000000ff
        /*07f4*/ 	.word	0x00000080
        /*07f8*/ 	.short	0x010a
        /*07fa*/ 	.byte	0x32
	.zero		1


	//   ....[108]....
        /*07fc*/ 	.word	0x000076f0
        /*0800*/ 	.word	0x00000051
        /*0804*/ 	.word	0x000000e0
        /*0808*/ 	.short	0x010a
        /*080a*/ 	.byte	0xff
	.zero		1


	//   ....[109]....
        /*080c*/ 	.word	0x00007ef0
        /*0810*/ 	.word	0x00000000
        /*0814*/ 	.word	0x00000000
        /*0818*/ 	.short	0x0101
        /*081a*/ 	.byte	0xff
	.zero		1


	//   ....[110]....
        /*081c*/ 	.word	0x00007f00
        /*0820*/ 	.word	0x00000002
        /*0824*/ 	.word	0x00000080
        /*0828*/ 	.short	0x010a
        /*082a*/ 	.byte	0xff
	.zero		1


	//   ....[111]....
        /*082c*/ 	.word	0x00007fe0
        /*0830*/ 	.word	0x00000002
        /*0834*/ 	.word	0x00000080
        /*0838*/ 	.short	0x010a
        /*083a*/ 	.byte	0xff
	.zero		1


	//   ....[112]....
        /*083c*/ 	.word	0x00008870
        /*0840*/ 	.word	0x00000000
        /*0844*/ 	.word	0x00000000
        /*0848*/ 	.short	0x0101
        /*084a*/ 	.byte	0xff
	.zero		1


	//   ....[113]....
        /*084c*/ 	.word	0x00008890
        /*0850*/ 	.word	0x00000006
        /*0854*/ 	.word	0x00000080
        /*0858*/ 	.short	0x010a
        /*085a*/ 	.byte	0xff
	.zero		1


	//   ....[114]....
        /*085c*/ 	.word	0x00008960
        /*0860*/ 	.word	0x00000006
        /*0864*/ 	.word	0x00000080
        /*0868*/ 	.short	0x010a
        /*086a*/ 	.byte	0xff
	.zero		1


	//   ....[115]....
        /*086c*/ 	.word	0x000091f0
        /*0870*/ 	.word	0x0000000e
        /*0874*/ 	.word	0x00000000
        /*0878*/ 	.short	0x0101
        /*087a*/ 	.byte	0xff
	.zero		1


	//   ....[116]....
        /*087c*/ 	.word	0x00009210
        /*0880*/ 	.word	0x00000000
        /*0884*/ 	.word	0x00000080
        /*0888*/ 	.short	0x010a
        /*088a*/ 	.byte	0xff
	.zero		1


	//   ....[117]....
        /*088c*/ 	.word	0x000092e0
        /*0890*/ 	.word	0x00000000
        /*0894*/ 	.word	0x00000080
        /*0898*/ 	.short	0x010a
        /*089a*/ 	.byte	0xff
	.zero		1


	//   ....[118]....
        /*089c*/ 	.word	0x00009ba0
        /*08a0*/ 	.word	0x0000000e
        /*08a4*/ 	.word	0x00000000
        /*08a8*/ 	.short	0x0101
        /*08aa*/ 	.byte	0xff
	.zero		1


	//   ....[119]....
        /*08ac*/ 	.word	0x00009bc0
        /*08b0*/ 	.word	0x00000006
        /*08b4*/ 	.word	0x00000080
        /*08b8*/ 	.short	0x010a
        /*08ba*/ 	.byte	0xff
	.zero		1


	//   ....[120]....
        /*08bc*/ 	.word	0x00009c90
        /*08c0*/ 	.word	0x00000006
        /*08c4*/ 	.word	0x00000080
        /*08c8*/ 	.short	0x010a
        /*08ca*/ 	.byte	0xff
	.zero		1


	//   ....[121]....
        /*08cc*/ 	.word	0x0000a580
        /*08d0*/ 	.word	0x0000000e
        /*08d4*/ 	.word	0x00000000
        /*08d8*/ 	.short	0x0101
        /*08da*/ 	.byte	0xff
	.zero		1


	//   ....[122]....
        /*08dc*/ 	.word	0x0000a5a0
        /*08e0*/ 	.word	0x00000006
        /*08e4*/ 	.word	0x00000080
        /*08e8*/ 	.short	0x010a
        /*08ea*/ 	.byte	0xff
	.zero		1


	//   ....[123]....
        /*08ec*/ 	.word	0x0000a670
        /*08f0*/ 	.word	0x00000006
        /*08f4*/ 	.word	0x00000080
        /*08f8*/ 	.short	0x010a
        /*08fa*/ 	.byte	0xff
	.zero		1


	//   ....[124]....
        /*08fc*/ 	.word	0x0000af40
        /*0900*/ 	.word	0x0000000e
        /*0904*/ 	.word	0x00000000
        /*0908*/ 	.short	0x0101
        /*090a*/ 	.byte	0xff
	.zero		1


	//   ....[125]....
        /*090c*/ 	.word	0x0000af60
        /*0910*/ 	.word	0x00000006
        /*0914*/ 	.word	0x00000080
        /*0918*/ 	.short	0x010a
        /*091a*/ 	.byte	0xff
	.zero		1


	//   ....[126]....
        /*091c*/ 	.word	0x0000b030
        /*0920*/ 	.word	0x00000006
        /*0924*/ 	.word	0x00000080
        /*0928*/ 	.short	0x010a
        /*092a*/ 	.byte	0xff
	.zero		1


	//   ....[127]....
        /*092c*/ 	.word	0x0000b900
        /*0930*/ 	.word	0x0000000e
        /*0934*/ 	.word	0x00000000
        /*0938*/ 	.short	0x0101
        /*093a*/ 	.byte	0xff
	.zero		1


	//   ....[128]....
        /*093c*/ 	.word	0x0000b920
        /*0940*/ 	.word	0x00000000
        /*0944*/ 	.word	0x00000080
        /*0948*/ 	.short	0x010a
        /*094a*/ 	.byte	0xff
	.zero		1


	//   ....[129]....
        /*094c*/ 	.word	0x0000b9f0
        /*0950*/ 	.word	0x00000000
        /*0954*/ 	.word	0x00000080
        /*0958*/ 	.short	0x010a
        /*095a*/ 	.byte	0xff
	.zero		1


	//   ....[130]....
        /*095c*/ 	.word	0x0000bd00
        /*0960*/ 	.word	0x00000051
        /*0964*/ 	.word	0x00000000
        /*0968*/ 	.short	0x0101
        /*096a*/ 	.byte	0xff
	.zero		1


	//   ....[131]....
        /*096c*/ 	.word	0x0000c2c0
        /*0970*/ 	.word	0x00000000
        /*0974*/ 	.word	0x00000000
        /*0978*/ 	.short	0x0101
        /*097a*/ 	.byte	0xff
	.zero		1


	//   ....[132]....
        /*097c*/ 	.word	0x0000c550
        /*0980*/ 	.word	0x000000ff
        /*0984*/ 	.word	0x00000000
        /*0988*/ 	.short	0x0101
        /*098a*/ 	.byte	0x04
	.zero		1


	//   ....[133]....
        /*098c*/ 	.word	0x0000c580
        /*0990*/ 	.word	0x00000000
        /*0994*/ 	.word	0x00000040
        /*0998*/ 	.short	0x010a
        /*099a*/ 	.byte	0xff
	.zero		1


	//   ....[134]....
        /*099c*/ 	.word	0x0000c5e0
        /*09a0*/ 	.word	0x00000000
        /*09a4*/ 	.word	0x00000040
        /*09a8*/ 	.short	0x010a
        /*09aa*/ 	.byte	0xff
	.zero		1


	//   ....[135]....
        /*09ac*/ 	.word	0x0000c640
        /*09b0*/ 	.word	0x00000000
        /*09b4*/ 	.word	0x000000d0
        /*09b8*/ 	.short	0x010a
        /*09ba*/ 	.byte	0xff
	.zero		1


	//   ....[136]....
        /*09bc*/ 	.word	0x0000c6a0
        /*09c0*/ 	.word	0x00000000
        /*09c4*/ 	.word	0x00000000
        /*09c8*/ 	.short	0x010a
        /*09ca*/ 	.byte	0xff
	.zero		1


	//   ....[137]....
        /*09cc*/ 	.word	0x0000c700
        /*09d0*/ 	.word	0x00000000
        /*09d4*/ 	.word	0x00000000
        /*09d8*/ 	.short	0x010a
        /*09da*/ 	.byte	0xff
	.zero		1


	//   ....[138]....
        /*09dc*/ 	.word	0x0000c760
        /*09e0*/ 	.word	0x00000000
        /*09e4*/ 	.word	0x00000000
        /*09e8*/ 	.short	0x010a
        /*09ea*/ 	.byte	0xff
	.zero		1


	//   ....[139]....
        /*09ec*/ 	.word	0x0000c7c0
        /*09f0*/ 	.word	0x00000000
        /*09f4*/ 	.word	0x00000000
        /*09f8*/ 	.short	0x010a
        /*09fa*/ 	.byte	0xff
	.zero		1


	//   ....[140]....
        /*09fc*/ 	.word	0x0000c820
        /*0a00*/ 	.word	0x00000000
        /*0a04*/ 	.word	0x00000000
        /*0a08*/ 	.short	0x010a
        /*0a0a*/ 	.byte	0xff
	.zero		1


	//   ....[141]....
        /*0a0c*/ 	.word	0x0000c880
        /*0a10*/ 	.word	0x00000000
        /*0a14*/ 	.word	0x00000000
        /*0a18*/ 	.short	0x010a
        /*0a1a*/ 	.byte	0xff
	.zero		1


	//   ....[142]....
        /*0a1c*/ 	.word	0x0000c8e0
        /*0a20*/ 	.word	0x00000000
        /*0a24*/ 	.word	0x00000000
        /*0a28*/ 	.short	0x010a
        /*0a2a*/ 	.byte	0xff
	.zero		1


	//   ....[143]....
        /*0a2c*/ 	.word	0x0000c940
        /*0a30*/ 	.word	0x00000004
        /*0a34*/ 	.word	0x000000d8
        /*0a38*/ 	.short	0x010a
        /*0a3a*/ 	.byte	0xff
	.zero		1


	//   ....[144]....
        /*0a3c*/ 	.word	0x0000c9a0
        /*0a40*/ 	.word	0x00000004
        /*0a44*/ 	.word	0x000000d0
        /*0a48*/ 	.short	0x010a
        /*0a4a*/ 	.byte	0xff
	.zero		1


	//   ....[145]....
        /*0a4c*/ 	.word	0x0000ca00
        /*0a50*/ 	.word	0x00000005
        /*0a54*/ 	.word	0x00000008
        /*0a58*/ 	.short	0x010a
        /*0a5a*/ 	.byte	0xff
	.zero		1


	//   ....[146]....
        /*0a5c*/ 	.word	0x0000caf0
        /*0a60*/ 	.word	0x00000003
        /*0a64*/ 	.word	0x00000008
        /*0a68*/ 	.short	0x010a
        /*0a6a*/ 	.byte	0xff
	.zero		1


	//   ....[147]....
        /*0a6c*/ 	.word	0x0000cb50
        /*0a70*/ 	.word	0x00000004
        /*0a74*/ 	.word	0x000000d0
        /*0a78*/ 	.short	0x010a
        /*0a7a*/ 	.byte	0xff
	.zero		1


	//   ....[148]....
        /*0a7c*/ 	.word	0x0000cbb0
        /*0a80*/ 	.word	0x00000004
        /*0a84*/ 	.word	0x000000f0
        /*0a88*/ 	.short	0x010a
        /*0a8a*/ 	.byte	0xff
	.zero		1


	//   ....[149]....
        /*0a8c*/ 	.word	0x0000cc10
        /*0a90*/ 	.word	0x00000004
        /*0a94*/ 	.word	0x00000000
        /*0a98*/ 	.short	0x010a
        /*0a9a*/ 	.byte	0xff
	.zero		1


	//   ....[150]....
        /*0a9c*/ 	.word	0x0000cc70
        /*0aa0*/ 	.word	0x00000000
        /*0aa4*/ 	.word	0x00000000
        /*0aa8*/ 	.short	0x010a
        /*0aaa*/ 	.byte	0xff
	.zero		1


	//   ....[151]....
        /*0aac*/ 	.word	0x0000ccd0
        /*0ab0*/ 	.word	0x00000000
        /*0ab4*/ 	.word	0x00000100
        /*0ab8*/ 	.short	0x010a
        /*0aba*/ 	.byte	0xff
	.zero		1


	//   ....[152]....
        /*0abc*/ 	.word	0x0000cd30
        /*0ac0*/ 	.word	0x00000000
        /*0ac4*/ 	.word	0x000000d0
        /*0ac8*/ 	.short	0x010a
        /*0aca*/ 	.byte	0xff
	.zero		1


	//   ....[153]....
        /*0acc*/ 	.word	0x0000cd90
        /*0ad0*/ 	.word	0x00000000
        /*0ad4*/ 	.word	0x000000c8
        /*0ad8*/ 	.short	0x010a
        /*0ada*/ 	.byte	0xff
	.zero		1


	//   ....[154]....
        /*0adc*/ 	.word	0x0000cdf0
        /*0ae0*/ 	.word	0x00000002
        /*0ae4*/ 	.word	0x000000a0
        /*0ae8*/ 	.short	0x010a
        /*0aea*/ 	.byte	0xff
	.zero		1


	//   ....[155]....
        /*0aec*/ 	.word	0x0000ce50
        /*0af0*/ 	.word	0x00000002
        /*0af4*/ 	.word	0x000000a8
        /*0af8*/ 	.short	0x010a
        /*0afa*/ 	.byte	0xff
	.zero		1


	//   ....[156]....
        /*0afc*/ 	.word	0x0000ceb0
        /*0b00*/ 	.word	0x00000002
        /*0b04*/ 	.word	0x000000b0
        /*0b08*/ 	.short	0x010a
        /*0b0a*/ 	.byte	0xff
	.zero		1


	//   ....[157]....
        /*0b0c*/ 	.word	0x0000cf10
        /*0b10*/ 	.word	0x00000002
        /*0b14*/ 	.word	0x000000b8
        /*0b18*/ 	.short	0x010a
        /*0b1a*/ 	.byte	0xff
	.zero		1


	//   ....[158]....
        /*0b1c*/ 	.word	0x0000cf70
        /*0b20*/ 	.word	0x00000002
        /*0b24*/ 	.word	0x000000a0
        /*0b28*/ 	.short	0x010a
        /*0b2a*/ 	.byte	0xff
	.zero		1


	//   ....[159]....
        /*0b2c*/ 	.word	0x0000cfd0
        /*0b30*/ 	.word	0x00000002
        /*0b34*/ 	.word	0x000000a8
        /*0b38*/ 	.short	0x010a
        /*0b3a*/ 	.byte	0xff
	.zero		1


	//   ....[160]....
        /*0b3c*/ 	.word	0x0000d030
        /*0b40*/ 	.word	0x00000002
        /*0b44*/ 	.word	0x000000b0
        /*0b48*/ 	.short	0x010a
        /*0b4a*/ 	.byte	0xff
	.zero		1


	//   ....[161]....
        /*0b4c*/ 	.word	0x0000d090
        /*0b50*/ 	.word	0x00000000
        /*0b54*/ 	.word	0x000000b8
        /*0b58*/ 	.short	0x010a
        /*0b5a*/ 	.byte	0xff
	.zero		1


	//   ....[162]....
        /*0b5c*/ 	.word	0x0000d0f0
        /*0b60*/ 	.word	0x00000000
        /*0b64*/ 	.word	0x000000a0
        /*0b68*/ 	.short	0x010a
        /*0b6a*/ 	.byte	0xff
	.zero		1


	//   ....[163]....
        /*0b6c*/ 	.word	0x0000d150
        /*0b70*/ 	.word	0x00000000
        /*0b74*/ 	.word	0x000000a8
        /*0b78*/ 	.short	0x010a
        /*0b7a*/ 	.byte	0xff
	.zero		1


	//   ....[164]....
        /*0b7c*/ 	.word	0x0000d1b0
        /*0b80*/ 	.word	0x00000002
        /*0b84*/ 	.word	0x000000b0
        /*0b88*/ 	.short	0x010a
        /*0b8a*/ 	.byte	0xff
	.zero		1


	//   ....[165]....
        /*0b8c*/ 	.word	0x0000d210
        /*0b90*/ 	.word	0x00000000
        /*0b94*/ 	.word	0x000000d0
        /*0b98*/ 	.short	0x010a
        /*0b9a*/ 	.byte	0xff
	.zero		1


	//   ....[166]....
        /*0b9c*/ 	.word	0x0000d270
        /*0ba0*/ 	.word	0x00000002
        /*0ba4*/ 	.word	0x00000080
        /*0ba8*/ 	.short	0x010a
        /*0baa*/ 	.byte	0xff
	.zero		1


	//   ....[167]....
        /*0bac*/ 	.word	0x0000d2c0
        /*0bb0*/ 	.word	0x00000051
        /*0bb4*/ 	.word	0x000000e0
        /*0bb8*/ 	.short	0x010a
        /*0bba*/ 	.byte	0xff
	.zero		1


	//   ....[168]....
        /*0bbc*/ 	.word	0x0000d310
        /*0bc0*/ 	.word	0x00000002
        /*0bc4*/ 	.word	0x00000080
        /*0bc8*/ 	.short	0x010a
        /*0bca*/ 	.byte	0xff
	.zero		1


	//   ....[169]....
        /*0bcc*/ 	.word	0x0000d360
        /*0bd0*/ 	.word	0x00000006
        /*0bd4*/ 	.word	0x00000080
        /*0bd8*/ 	.short	0x010a
        /*0bda*/ 	.byte	0xff
	.zero		1


	//   ....[170]....
        /*0bdc*/ 	.word	0x0000d3b0
        /*0be0*/ 	.word	0x00000000
        /*0be4*/ 	.word	0x00000080
        /*0be8*/ 	.short	0x010a
        /*0bea*/ 	.byte	0xff
	.zero		1


	//   ....[171]....
        /*0bec*/ 	.word	0x0000d400
        /*0bf0*/ 	.word	0x00000006
        /*0bf4*/ 	.word	0x00000080
        /*0bf8*/ 	.short	0x010a
        /*0bfa*/ 	.byte	0xff
	.zero		1


	//   ....[172]....
        /*0bfc*/ 	.word	0x0000d450
        /*0c00*/ 	.word	0x00000006
        /*0c04*/ 	.word	0x00000080
        /*0c08*/ 	.short	0x010a
        /*0c0a*/ 	.byte	0xff
	.zero		1


	//   ....[173]....
        /*0c0c*/ 	.word	0x0000d4a0
        /*0c10*/ 	.word	0x00000006
        /*0c14*/ 	.word	0x00000080
        /*0c18*/ 	.short	0x010a
        /*0c1a*/ 	.byte	0xff
	.zero		1


	//   ....[174]....
        /*0c1c*/ 	.word	0x0000d4f0
        /*0c20*/ 	.word	0x00000000
        /*0c24*/ 	.word	0x00000080
        /*0c28*/ 	.short	0x010a
        /*0c2a*/ 	.byte	0xff
	.zero		1


	//----- nvinfo : EIATTR_NUM_MBARRIERS
	.align		4
.L_47:
        /*0c2c*/ 	.byte	0x03, 0x38
        /*0c2e*/ 	.short	0x0021


	//----- nvinfo : EIATTR_EXIT_INSTR_OFFSETS
	.align		4
        /*0c30*/ 	.byte	0x04, 0x1c
        /*0c32*/ 	.short	(.L_49 - .L_48)


	//   ....[0]....
.L_48:
        /*0c34*/ 	.word	0x00003290


	//   ....[1]....
        /*0c38*/ 	.word	0x00003540


	//   ....[2]....
        /*0c3c*/ 	.word	0x000035a0


	//   ....[3]....
        /*0c40*/ 	.word	0x00004860


	//   ....[4]....
        /*0c44*/ 	.word	0x00006270


	//   ....[5]....
        /*0c48*/ 	.word	0x000062b0


	//   ....[6]....
        /*0c4c*/ 	.word	0x0000c430


	//   ....[7]....
        /*0c50*/ 	.word	0x0000c4b0


	//   ....[8]....
        /*0c54*/ 	.word	0x0000c4e0


	//   ....[9]....
        /*0c58*/ 	.word	0x0000c560


	//----- nvinfo : EIATTR_MAX_THREADS
	.align		4
.L_49:
        /*0c5c*/ 	.byte	0x04, 0x05
        /*0c5e*/ 	.short	(.L_51 - .L_50)
.L_50:
        /*0c60*/ 	.word	0x00000100
        /*0c64*/ 	.word	0x00000001
        /*0c68*/ 	.word	0x00000001


	//----- nvinfo : EIATTR_CRS_STACK_SIZE
	.align		4
.L_51:
        /*0c6c*/ 	.byte	0x04, 0x1e
        /*0c6e*/ 	.short	(.L_53 - .L_52)
.L_52:
        /*0c70*/ 	.word	0x00000000


	//----- nvinfo : EIATTR_CBANK_PARAM_SIZE
	.align		4
.L_53:
        /*0c74*/ 	.byte	0x03, 0x19
        /*0c76*/ 	.short	0x0900


	//----- nvinfo : EIATTR_PARAM_CBANK
	.align		4
        /*0c78*/ 	.byte	0x04, 0x0a
        /*0c7a*/ 	.short	(.L_55 - .L_54)
	.align		4
.L_54:
        /*0c7c*/ 	.word	index@(.nv.constant0._ZN7cutlass13device_kernelINS_4conv6kernel13ConvUniversalINS1_16ConvProblemShapeILNS1_8OperatorE0ELi3EEENS1_10collective14CollectiveConvINS1_47MainloopSm100TmaUmmaWarpSpecializedImplicitGemmILS5_0ELi8ELi3ELi1ELi2EN4cute5tupleIJNSA_1CILi2EEENSC_ILi1EEESE_EEEEENSB_IJNSC_ILi256EEENSC_ILi128EEENSB_IJNSC_ILi32EEEEEEEEENS_10tfloat32_tESM_NSA_8TiledMMAINSA_8MMA_AtomIJNSA_23SM100_MMA_TF32_2x1SM_SSISM_SM_fLi256ELi128ELNSA_4UMMA5MajorE0ELSR_0ELNSQ_7ScaleInE0ELSS_0EEEEEENSA_6LayoutINSB_IJSE_SE_SE_EEENSB_IJNSC_ILi0EEESX_SX_EEEEENSB_IJNSA_10UnderscoreES10_S10_EEEEENS7_6detail27Sm100ImplicitGemmTileTraitsINSA_25SM100_TMA_2SM_LOAD_IM2COLENSA_14ComposedLayoutINSA_7SwizzleILi3ELi4ELi3EEENSA_18smem_ptr_flag_bitsILi32EEENSV_INSB_IJNSC_ILi8EEESJ_EEENSB_IJSJ_SE_EEEEEEEvEENS14_INSA_18SM100_TMA_2SM_LOADES1F_vEEEENS_8epilogue10collective18CollectiveEpilogueINS1K_23Sm100TmaWarpSpecializedILi4ELi2ELi16ELb1ELb0EEEJNSB_IJSI_SI_SK_EEENSB_IJNSV_ISI_SE_EENSV_INSC_ILi16EEESE_EEEEESM_NSB_IJNSB_IJllllEEESE_SX_EEESM_S1V_NS1K_6fusion15FusionCallbacksIS1O_NS1W_17LinearCombinationISM_fSM_fLNS_15FloatRoundStyleE2EEES1P_S1T_JEEENSA_5SM1004TMEM4LOAD26SM100_TMEM_LOAD_32dp32b16xENSA_20SM90_TMA_LOAD_IM2COLENS16_INS17_ILi2ELi4ELi3EEES1A_NSV_INSB_IJS1B_S1R_EEENSB_IJS1R_SE_EEEEEEENSA_39AutoVectorizingCopyWithAssumedAlignmentILi128EEENSA_21SM90_TMA_STORE_IM2COLES2B_S2D_S2D_EEEvvEEEEvNT_6ParamsE)
        /*0c80*/ 	.short	0x0380
        /*0c82*/ 	.short	0x0900


	//----- nvinfo : EIATTR_SW_WAR
	.align		4
.L_55:
        /*0c84*/ 	.byte	0x04, 0x36
        /*0c86*/ 	.short	(.L_57 - .L_56)
.L_56:
        /*0c88*/ 	.word	0x00000008
.L_57:


//--------------------- .nv.callgraph             --------------------------
	.section	.nv.callgraph,"",@"SHT_CUDA_CALLGRAPH"
	.align	4
	.sectionentsize	8
	.align		4
        /*0000*/ 	.word	0x00000000
	.align		4
        /*0004*/ 	.word	0xffffffff
	.align		4
        /*0008*/ 	.word	index@(_ZN7cutlass13device_kernelINS_4conv6kernel13ConvUniversalINS1_16ConvProblemShapeILNS1_8OperatorE0ELi3EEENS1_10collective14CollectiveConvINS1_47MainloopSm100TmaUmmaWarpSpecializedImplicitGemmILS5_0ELi8ELi3ELi1ELi2EN4cute5tupleIJNSA_1CILi2EEENSC_ILi1EEESE_EEEEENSB_IJNSC_ILi256EEENSC_ILi128EEENSB_IJNSC_ILi32EEEEEEEEENS_10tfloat32_tESM_NSA_8TiledMMAINSA_8MMA_AtomIJNSA_23SM100_MMA_TF32_2x1SM_SSISM_SM_fLi256ELi128ELNSA_4UMMA5MajorE0ELSR_0ELNSQ_7ScaleInE0ELSS_0EEEEEENSA_6LayoutINSB_IJSE_SE_SE_EEENSB_IJNSC_ILi0EEESX_SX_EEEEENSB_IJNSA_10UnderscoreES10_S10_EEEEENS7_6detail27Sm100ImplicitGemmTileTraitsINSA_25SM100_TMA_2SM_LOAD_IM2COLENSA_14ComposedLayoutINSA_7SwizzleILi3ELi4ELi3EEENSA_18smem_ptr_flag_bitsILi32EEENSV_INSB_IJNSC_ILi8EEESJ_EEENSB_IJSJ_SE_EEEEEEEvEENS14_INSA_18SM100_TMA_2SM_LOADES1F_vEEEENS_8epilogue10collective18CollectiveEpilogueINS1K_23Sm100TmaWarpSpecializedILi4ELi2ELi16ELb1ELb0EEEJNSB_IJSI_SI_SK_EEENSB_IJNSV_ISI_SE_EENSV_INSC_ILi16EEESE_EEEEESM_NSB_IJNSB_IJllllEEESE_SX_EEESM_S1V_NS1K_6fusion15FusionCallbacksIS1O_NS1W_17LinearCombinationISM_fSM_fLNS_15FloatRoundStyleE2EEES1P_S1T_JEEENSA_5SM1004TMEM4LOAD26SM100_TMEM_LOAD_32dp32b16xENSA_20SM90_TMA_LOAD_IM2COLENS16_INS17_ILi2ELi4ELi3EEES1A_NSV_INSB_IJS1B_S1R_EEENSB_IJS1R_SE_EEEEEEENSA_39AutoVectorizingCopyWithAssumedAlignmentILi128EEENSA_21SM90_TMA_STORE_IM2COLES2B_S2D_S2D_EEEvvEEEEvNT_6ParamsE)
	.align		4
        /*000c*/ 	.word	index@(__assertfail)
	.align		4
        /*0010*/ 	.word	0x00000000
	.align		4
        /*0014*/ 	.word	0xfffffffe
	.align		4
        /*0018*/ 	.word	0x00000000
	.align		4
        /*001c*/ 	.word	0xfffffffd
	.align		4
        /*0020*/ 	.word	0x00000000
	.align		4
        /*0024*/ 	.word	0xfffffffc


//--------------------- .nv.constant4             --------------------------
	.section	.nv.constant4,"a",@progbits
	.align	8
	.align		8
.nv.constant4:
        /*0000*/ 	.dword	__assertfail
	.align		8
        /*0008*/ 	.dword	__unnamed_1
	.align		8
        /*0010*/ 	.dword	__unnamed_2
	.align		8
        /*0018*/ 	.dword	_ZN39_INTERNAL_29e6876c_4_k_cu_2c092df8_31084cuda3std3__45__cpo5beginE
	.align		8
        /*0020*/ 	.dword	_ZN39_INTERNAL_29e6876c_4_k_cu_2c092df8_31084cuda3std3__45__cpo3endE
	.align		8
        /*0028*/ 	.dword	_ZN39_INTERNAL_29e6876c_4_k_cu_2c092df8_31084cuda3std3__45__cpo6cbeginE
	.align		8
        /*0030*/ 	.dword	_ZN39_INTERNAL_29e6876c_4_k_cu_2c092df8_31084cuda3std3__45__cpo4cendE
	.align		8
        /*0038*/ 	.dword	_ZN39_INTERNAL_29e6876c_4_k_cu_2c092df8_31084cuda3std3__441_GLOBAL__N__29e6876c_4_k_cu_2c092df8_31086ignoreE
	.align		8
        /*0040*/ 	.dword	_ZN39_INTERNAL_29e6876c_4_k_cu_2c092df8_31084cuda3std3__419piecewise_constructE
	.align		8
        /*0048*/ 	.dword	_ZN39_INTERNAL_29e6876c_4_k_cu_2c092df8_31084cuda3std3__48in_placeE
	.align		8
        /*0050*/ 	.dword	_ZN39_INTERNAL_29e6876c_4_k_cu_2c092df8_31084cuda3std6ranges3__45__cpo4swapE
	.align		8
        /*0058*/ 	.dword	_ZN39_INTERNAL_29e6876c_4_k_cu_2c092df8_31084cuda3std6ranges3__45__cpo9iter_moveE
	.align		8
        /*0060*/ 	.dword	_ZN39_INTERNAL_29e6876c_4_k_cu_2c092df8_31084cute7productE
	.align		8
        /*0068*/ 	.dword	_ZN39_INTERNAL_29e6876c_4_k_cu_2c092df8_31084cute1_E
	.align		8
        /*0070*/ 	.dword	$str$27
	.align		8
        /*0078*/ 	.dword	$str$28
	.align		8
        /*0080*/ 	.dword	$str$29
	.align		8
        /*0088*/ 	.dword	$str$30


//--------------------- .text._ZN7cutlass13device_kernelINS_4conv6kernel13ConvUniversalINS1_16ConvProblemShapeILNS1_8OperatorE0ELi3EEENS1_10collective14CollectiveConvINS1_47MainloopSm100TmaUmmaWarpSpecializedImplicitGemmILS5_0ELi8ELi3ELi1ELi2EN4cute5tupleIJNSA_1CILi2EEENSC_ILi1EEESE_EEEEENSB_IJNSC_ILi256EEENSC_ILi128EEENSB_IJNSC_ILi32EEEEEEEEENS_10tfloat32_tESM_NSA_8TiledMMAINSA_8MMA_AtomIJNSA_23SM100_MMA_TF32_2x1SM_SSISM_SM_fLi256ELi128ELNSA_4UMMA5MajorE0ELSR_0ELNSQ_7ScaleInE0ELSS_0EEEEEENSA_6LayoutINSB_IJSE_SE_SE_EEENSB_IJNSC_ILi0EEESX_SX_EEEEENSB_IJNSA_10UnderscoreES10_S10_EEEEENS7_6detail27Sm100ImplicitGemmTileTraitsINSA_25SM100_TMA_2SM_LOAD_IM2COLENSA_14ComposedLayoutINSA_7SwizzleILi3ELi4ELi3EEENSA_18smem_ptr_flag_bitsILi32EEENSV_INSB_IJNSC_ILi8EEESJ_EEENSB_IJSJ_SE_EEEEEEEvEENS14_INSA_18SM100_TMA_2SM_LOADES1F_vEEEENS_8epilogue10collective18CollectiveEpilogueINS1K_23Sm100TmaWarpSpecializedILi4ELi2ELi16ELb1ELb0EEEJNSB_IJSI_SI_SK_EEENSB_IJNSV_ISI_SE_EENSV_INSC_ILi16EEESE_EEEEESM_NSB_IJNSB_IJllllEEESE_SX_EEESM_S1V_NS1K_6fusion15FusionCallbacksIS1O_NS1W_17LinearCombinationISM_fSM_fLNS_15FloatRoundStyleE2EEES1P_S1T_JEEENSA_5SM1004TMEM4LOAD26SM100_TMEM_LOAD_32dp32b16xENSA_20SM90_TMA_LOAD_IM2COLENS16_INS17_ILi2ELi4ELi3EEES1A_NSV_INSB_IJS1B_S1R_EEENSB_IJS1R_SE_EEEEEEENSA_39AutoVectorizingCopyWithAssumedAlignmentILi128EEENSA_21SM90_TMA_STORE_IM2COLES2B_S2D_S2D_EEEvvEEEEvNT_6ParamsE --------------------------
	.section	.text._ZN7cutlass13device_kernelINS_4conv6kernel13ConvUniversalINS1_16ConvProblemShapeILNS1_8OperatorE0ELi3EEENS1_10collective14CollectiveConvINS1_47MainloopSm100TmaUmmaWarpSpecializedImplicitGemmILS5_0ELi8ELi3ELi1ELi2EN4cute5tupleIJNSA_1CILi2EEENSC_ILi1EEESE_EEEEENSB_IJNSC_ILi256EEENSC_ILi128EEENSB_IJNSC_ILi32EEEEEEEEENS_10tfloat32_tESM_NSA_8TiledMMAINSA_8MMA_AtomIJNSA_23SM100_MMA_TF32_2x1SM_SSISM_SM_fLi256ELi128ELNSA_4UMMA5MajorE0ELSR_0ELNSQ_7ScaleInE0ELSS_0EEEEEENSA_6LayoutINSB_IJSE_SE_SE_EEENSB_IJNSC_ILi0EEESX_SX_EEEEENSB_IJNSA_10UnderscoreES10_S10_EEEEENS7_6detail27Sm100ImplicitGemmTileTraitsINSA_25SM100_TMA_2SM_LOAD_IM2COLENSA_14ComposedLayoutINSA_7SwizzleILi3ELi4ELi3EEENSA_18smem_ptr_flag_bitsILi32EEENSV_INSB_IJNSC_ILi8EEESJ_EEENSB_IJSJ_SE_EEEEEEEvEENS14_INSA_18SM100_TMA_2SM_LOADES1F_vEEEENS_8epilogue10collective18CollectiveEpilogueINS1K_23Sm100TmaWarpSpecializedILi4ELi2ELi16ELb1ELb0EEEJNSB_IJSI_SI_SK_EEENSB_IJNSV_ISI_SE_EENSV_INSC_ILi16EEESE_EEEEESM_NSB_IJNSB_IJllllEEESE_SX_EEESM_S1V_NS1K_6fusion15FusionCallbacksIS1O_NS1W_17LinearCombinationISM_fSM_fLNS_15FloatRoundStyleE2EEES1P_S1T_JEEENSA_5SM1004TMEM4LOAD26SM100_TMEM_LOAD_32dp32b16xENSA_20SM90_TMA_LOAD_IM2COLENS16_INS17_ILi2ELi4ELi3EEES1A_NSV_INSB_IJS1B_S1R_EEENSB_IJS1R_SE_EEEEEEENSA_39AutoVectorizingCopyWithAssumedAlignmentILi128EEENSA_21SM90_TMA_STORE_IM2COLES2B_S2D_S2D_EEEvvEEEEvNT_6ParamsE,"ax",@progbits
	.align	128
.text._ZN7cutlass13device_kernelINS_4conv6kernel13ConvUniversalINS1_16ConvProblemShapeILNS1_8OperatorE0ELi3EEENS1_10collective14CollectiveConvINS1_47MainloopSm100TmaUmmaWarpSpecializedImplicitGemmILS5_0ELi8ELi3ELi1ELi2EN4cute5tupleIJNSA_1CILi2EEENSC_ILi1EEESE_EEEEENSB_IJNSC_ILi256EEENSC_ILi128EEENSB_IJNSC_ILi32EEEEEEEEENS_10tfloat32_tESM_NSA_8TiledMMAINSA_8MMA_AtomIJNSA_23SM100_MMA_TF32_2x1SM_SSISM_SM_fLi256ELi128ELNSA_4UMMA5MajorE0ELSR_0ELNSQ_7ScaleInE0ELSS_0EEEEEENSA_6LayoutINSB_IJSE_SE_SE_EEENSB_IJNSC_ILi0EEESX_SX_EEEEENSB_IJNSA_10UnderscoreES10_S10_EEEEENS7_6detail27Sm100ImplicitGemmTileTraitsINSA_25SM100_TMA_2SM_LOAD_IM2COLENSA_14ComposedLayoutINSA_7SwizzleILi3ELi4ELi3EEENSA_18smem_ptr_flag_bitsILi32EEENSV_INSB_IJNSC_ILi8EEESJ_EEENSB_IJSJ_SE_EEEEEEEvEENS14_INSA_18SM100_TMA_2SM_LOADES1F_vEEEENS_8epilogue10collective18CollectiveEpilogueINS1K_23Sm100TmaWarpSpecializedILi4ELi2ELi16ELb1ELb0EEEJNSB_IJSI_SI_SK_EEENSB_IJNSV_ISI_SE_EENSV_INSC_ILi16EEESE_EEEEESM_NSB_IJNSB_IJllllEEESE_SX_EEESM_S1V_NS1K_6fusion15FusionCallbacksIS1O_NS1W_17LinearCombinationISM_fSM_fLNS_15FloatRoundStyleE2EEES1P_S1T_JEEENSA_5SM1004TMEM4LOAD26SM100_TMEM_LOAD_32dp32b16xENSA_20SM90_TMA_LOAD_IM2COLENS16_INS17_ILi2ELi4ELi3EEES1A_NSV_INSB_IJS1B_S1R_EEENSB_IJS1R_SE_EEEEEEENSA_39AutoVectorizingCopyWithAssumedAlignmentILi128EEENSA_21SM90_TMA_STORE_IM2COLES2B_S2D_S2D_EEEvvEEEEvNT_6ParamsE:
        .type           _ZN7cutlass13device_kernelINS_4conv6kernel13ConvUniversalINS1_16ConvProblemShapeILNS1_8OperatorE0ELi3EEENS1_10collective14CollectiveConvINS1_47MainloopSm100TmaUmmaWarpSpecializedImplicitGemmILS5_0ELi8ELi3ELi1ELi2EN4cute5tupleIJNSA_1CILi2EEENSC_ILi1EEESE_EEEEENSB_IJNSC_ILi256EEENSC_ILi128EEENSB_IJNSC_ILi32EEEEEEEEENS_10tfloat32_tESM_NSA_8TiledMMAINSA_8MMA_AtomIJNSA_23SM100_MMA_TF32_2x1SM_SSISM_SM_fLi256ELi128ELNSA_4UMMA5MajorE0ELSR_0ELNSQ_7ScaleInE0ELSS_0EEEEEENSA_6LayoutINSB_IJSE_SE_SE_EEENSB_IJNSC_ILi0EEESX_SX_EEEEENSB_IJNSA_10UnderscoreES10_S10_EEEEENS7_6detail27Sm100ImplicitGemmTileTraitsINSA_25SM100_TMA_2SM_LOAD_IM2COLENSA_14ComposedLayoutINSA_7SwizzleILi3ELi4ELi3EEENSA_18smem_ptr_flag_bitsILi32EEENSV_INSB_IJNSC_ILi8EEESJ_EEENSB_IJSJ_SE_EEEEEEEvEENS14_INSA_18SM100_TMA_2SM_LOADES1F_vEEEENS_8epilogue10collective18CollectiveEpilogueINS1K_23Sm100TmaWarpSpecializedILi4ELi2ELi16ELb1ELb0EEEJNSB_IJSI_SI_SK_EEENSB_IJNSV_ISI_SE_EENSV_INSC_ILi16EEESE_EEEEESM_NSB_IJNSB_IJllllEEESE_SX_EEESM_S1V_NS1K_6fusion15FusionCallbacksIS1O_NS1W_17LinearCombinationISM_fSM_fLNS_15FloatRoundStyleE2EEES1P_S1T_JEEENSA_5SM1004TMEM4LOAD26SM100_TMEM_LOAD_32dp32b16xENSA_20SM90_TMA_LOAD_IM2COLENS16_INS17_ILi2ELi4ELi3EEES1A_NSV_INSB_IJS1B_S1R_EEENSB_IJS1R_SE_EEEEEEENSA_39AutoVectorizingCopyWithAssumedAlignmentILi128EEENSA_21SM90_TMA_STORE_IM2COLES2B_S2D_S2D_EEEvvEEEEvNT_6ParamsE,@function
        .size           _ZN7cutlass13device_kernelINS_4conv6kernel13ConvUniversalINS1_16ConvProblemShapeILNS1_8OperatorE0ELi3EEENS1_10collective14CollectiveConvINS1_47MainloopSm100TmaUmmaWarpSpecializedImplicitGemmILS5_0ELi8ELi3ELi1ELi2EN4cute5tupleIJNSA_1CILi2EEENSC_ILi1EEESE_EEEEENSB_IJNSC_ILi256EEENSC_ILi128EEENSB_IJNSC_ILi32EEEEEEEEENS_10tfloat32_tESM_NSA_8TiledMMAINSA_8MMA_AtomIJNSA_23SM100_MMA_TF32_2x1SM_SSISM_SM_fLi256ELi128ELNSA_4UMMA5MajorE0ELSR_0ELNSQ_7ScaleInE0ELSS_0EEEEEENSA_6LayoutINSB_IJSE_SE_SE_EEENSB_IJNSC_ILi0EEESX_SX_EEEEENSB_IJNSA_10UnderscoreES10_S10_EEEEENS7_6detail27Sm100ImplicitGemmTileTraitsINSA_25SM100_TMA_2SM_LOAD_IM2COLENSA_14ComposedLayoutINSA_7SwizzleILi3ELi4ELi3EEENSA_18smem_ptr_flag_bitsILi32EEENSV_INSB_IJNSC_ILi8EEESJ_EEENSB_IJSJ_SE_EEEEEEEvEENS14_INSA_18SM100_TMA_2SM_LOADES1F_vEEEENS_8epilogue10collective18CollectiveEpilogueINS1K_23Sm100TmaWarpSpecializedILi4ELi2ELi16ELb1ELb0EEEJNSB_IJSI_SI_SK_EEENSB_IJNSV_ISI_SE_EENSV_INSC_ILi16EEESE_EEEEESM_NSB_IJNSB_IJllllEEESE_SX_EEESM_S1V_NS1K_6fusion15FusionCallbacksIS1O_NS1W_17LinearCombinationISM_fSM_fLNS_15FloatRoundStyleE2EEES1P_S1T_JEEENSA_5SM1004TMEM4LOAD26SM100_TMEM_LOAD_32dp32b16xENSA_20SM90_TMA_LOAD_IM2COLENS16_INS17_ILi2ELi4ELi3EEES1A_NSV_INSB_IJS1B_S1R_EEENSB_IJS1R_SE_EEEEEEENSA_39AutoVectorizingCopyWithAssumedAlignmentILi128EEENSA_21SM90_TMA_STORE_IM2COLES2B_S2D_S2D_EEEvvEEEEvNT_6ParamsE,(.L_x_243 - _ZN7cutlass13device_kernelINS_4conv6kernel13ConvUniversalINS1_16ConvProblemShapeILNS1_8OperatorE0ELi3EEENS1_10collective14CollectiveConvINS1_47MainloopSm100TmaUmmaWarpSpecializedImplicitGemmILS5_0ELi8ELi3ELi1ELi2EN4cute5tupleIJNSA_1CILi2EEENSC_ILi1EEESE_EEEEENSB_IJNSC_ILi256EEENSC_ILi128EEENSB_IJNSC_ILi32EEEEEEEEENS_10tfloat32_tESM_NSA_8TiledMMAINSA_8MMA_AtomIJNSA_23SM100_MMA_TF32_2x1SM_SSISM_SM_fLi256ELi128ELNSA_4UMMA5MajorE0ELSR_0ELNSQ_7ScaleInE0ELSS_0EEEEEENSA_6LayoutINSB_IJSE_SE_SE_EEENSB_IJNSC_ILi0EEESX_SX_EEEEENSB_IJNSA_10UnderscoreES10_S10_EEEEENS7_6detail27Sm100ImplicitGemmTileTraitsINSA_25SM100_TMA_2SM_LOAD_IM2COLENSA_14ComposedLayoutINSA_7SwizzleILi3ELi4ELi3EEENSA_18smem_ptr_flag_bitsILi32EEENSV_INSB_IJNSC_ILi8EEESJ_EEENSB_IJSJ_SE_EEEEEEEvEENS14_INSA_18SM100_TMA_2SM_LOADES1F_vEEEENS_8epilogue10collective18CollectiveEpilogueINS1K_23Sm100TmaWarpSpecializedILi4ELi2ELi16ELb1ELb0EEEJNSB_IJSI_SI_SK_EEENSB_IJNSV_ISI_SE_EENSV_INSC_ILi16EEESE_EEEEESM_NSB_IJNSB_IJllllEEESE_SX_EEESM_S1V_NS1K_6fusion15FusionCallbacksIS1O_NS1W_17LinearCombinationISM_fSM_fLNS_15FloatRoundStyleE2EEES1P_S1T_JEEENSA_5SM1004TMEM4LOAD26SM100_TMEM_LOAD_32dp32b16xENSA_20SM90_TMA_LOAD_IM2COLENS16_INS17_ILi2ELi4ELi3EEES1A_NSV_INSB_IJS1B_S1R_EEENSB_IJS1R_SE_EEEEEEENSA_39AutoVectorizingCopyWithAssumedAlignmentILi128EEENSA_21SM90_TMA_STORE_IM2COLES2B_S2D_S2D_EEEvvEEEEvNT_6ParamsE)
        .other          _ZN7cutlass13device_kernelINS_4conv6kernel13ConvUniversalINS1_16ConvProblemShapeILNS1_8OperatorE0ELi3EEENS1_10collective14CollectiveConvINS1_47MainloopSm100TmaUmmaWarpSpecializedImplicitGemmILS5_0ELi8ELi3ELi1ELi2EN4cute5tupleIJNSA_1CILi2EEENSC_ILi1EEESE_EEEEENSB_IJNSC_ILi256EEENSC_ILi128EEENSB_IJNSC_ILi32EEEEEEEEENS_10tfloat32_tESM_NSA_8TiledMMAINSA_8MMA_AtomIJNSA_23SM100_MMA_TF32_2x1SM_SSISM_SM_fLi256ELi128ELNSA_4UMMA5MajorE0ELSR_0ELNSQ_7ScaleInE0ELSS_0EEEEEENSA_6LayoutINSB_IJSE_SE_SE_EEENSB_IJNSC_ILi0EEESX_SX_EEEEENSB_IJNSA_10UnderscoreES10_S10_EEEEENS7_6detail27Sm100ImplicitGemmTileTraitsINSA_25SM100_TMA_2SM_LOAD_IM2COLENSA_14ComposedLayoutINSA_7SwizzleILi3ELi4ELi3EEENSA_18smem_ptr_flag_bitsILi32EEENSV_INSB_IJNSC_ILi8EEESJ_EEENSB_IJSJ_SE_EEEEEEEvEENS14_INSA_18SM100_TMA_2SM_LOADES1F_vEEEENS_8epilogue10collective18CollectiveEpilogueINS1K_23Sm100TmaWarpSpecializedILi4ELi2ELi16ELb1ELb0EEEJNSB_IJSI_SI_SK_EEENSB_IJNSV_ISI_SE_EENSV_INSC_ILi16EEESE_EEEEESM_NSB_IJNSB_IJllllEEESE_SX_EEESM_S1V_NS1K_6fusion15FusionCallbacksIS1O_NS1W_17LinearCombinationISM_fSM_fLNS_15FloatRoundStyleE2EEES1P_S1T_JEEENSA_5SM1004TMEM4LOAD26SM100_TMEM_LOAD_32dp32b16xENSA_20SM90_TMA_LOAD_IM2COLENS16_INS17_ILi2ELi4ELi3EEES1A_NSV_INSB_IJS1B_S1R_EEENSB_IJS1R_SE_EEEEEEENSA_39AutoVectorizingCopyWithAssumedAlignmentILi128EEENSA_21SM90_TMA_STORE_IM2COLES2B_S2D_S2D_EEEvvEEEEvNT_6ParamsE,@"STO_CUDA_ENTRY STV_DEFAULT"
_ZN7cutlass13device_kernelINS_4conv6kernel13ConvUniversalINS1_16ConvProblemShapeILNS1_8OperatorE0ELi3EEENS1_10collective14CollectiveConvINS1_47MainloopSm100TmaUmmaWarpSpecializedImplicitGemmILS5_0ELi8ELi3ELi1ELi2EN4cute5tupleIJNSA_1CILi2EEENSC_ILi1EEESE_EEEEENSB_IJNSC_ILi256EEENSC_ILi128EEENSB_IJNSC_ILi32EEEEEEEEENS_10tfloat32_tESM_NSA_8TiledMMAINSA_8MMA_AtomIJNSA_23SM100_MMA_TF32_2x1SM_SSISM_SM_fLi256ELi128ELNSA_4UMMA5MajorE0ELSR_0ELNSQ_7ScaleInE0ELSS_0EEEEEENSA_6LayoutINSB_IJSE_SE_SE_EEENSB_IJNSC_ILi0EEESX_SX_EEEEENSB_IJNSA_10UnderscoreES10_S10_EEEEENS7_6detail27Sm100ImplicitGemmTileTraitsINSA_25SM100_TMA_2SM_LOAD_IM2COLENSA_14ComposedLayoutINSA_7SwizzleILi3ELi4ELi3EEENSA_18smem_ptr_flag_bitsILi32EEENSV_INSB_IJNSC_ILi8EEESJ_EEENSB_IJSJ_SE_EEEEEEEvEENS14_INSA_18SM100_TMA_2SM_LOADES1F_vEEEENS_8epilogue10collective18CollectiveEpilogueINS1K_23Sm100TmaWarpSpecializedILi4ELi2ELi16ELb1ELb0EEEJNSB_IJSI_SI_SK_EEENSB_IJNSV_ISI_SE_EENSV_INSC_ILi16EEESE_EEEEESM_NSB_IJNSB_IJllllEEESE_SX_EEESM_S1V_NS1K_6fusion15FusionCallbacksIS1O_NS1W_17LinearCombinationISM_fSM_fLNS_15FloatRoundStyleE2EEES1P_S1T_JEEENSA_5SM1004TMEM4LOAD26SM100_TMEM_LOAD_32dp32b16xENSA_20SM90_TMA_LOAD_IM2COLENS16_INS17_ILi2ELi4ELi3EEES1A_NSV_INSB_IJS1B_S1R_EEENSB_IJS1R_SE_EEEEEEENSA_39AutoVectorizingCopyWithAssumedAlignmentILi128EEENSA_21SM90_TMA_STORE_IM2COLES2B_S2D_S2D_EEEvvEEEEvNT_6ParamsE:
[----:B------:R-:W1:Y:S01]  /*0000*/  LDC R1, c[0x0][0x37c] ;  /* 0x0000df00ff017b82 */ /* 0x000e620000000800 */
[----:B------:R-:W2:Y:S01]  /*0010*/  S2R R56, SR_TID.X ;  /* 0x0000000000387919 */ /* 0x000ea20000002100 */
[----:B------:R-:W3:Y:S06]  /*0020*/  LDCU.64 UR8, c[0x0][0x990] ;  /* 0x00013200ff0877ac */ /* 0x000eec0008000a00 */
[----:B------:R-:W4:Y:S01]  /*0030*/  S2UR UR4, SR_CgaCtaId ;  /* 0x00000000000479c3 */ /* 0x000f220000008800 */
[----:B-1----:R-:W-:Y:S01]  /*0040*/  VIADD R1, R1, 0xfffffff8 ;  /* 0xfffffff801017836 */ /* 0x002fe20000000000 */
[----:B------:R-:W-:-:S02]  /*0050*/  PRMT R58, RZ, 0x7610, R58 ;  /* 0x00007610ff3a7816 */ /* 0x000fc4000000003a */
[----:B------:R-:W-:Y:S02]  /*0060*/  ELECT P1, URZ, PT ;  /* 0x0000000000ff782f */ /* 0x000fe40003820000 */
[----:B------:R-:W-:Y:S01]  /*0070*/  R2UR UR49, R1 ;  /* 0x00000000013172ca */ /* 0x000fe200000e0000 */
[----:B---3--:R-:W-:-:S04]  /*0080*/  UISETP.NE.U32.AND UP0, UPT, UR8, URZ, UPT ;  /* 0x000000ff0800728c */ /* 0x008fc8000bf05070 */
[----:B------:R-:W-:Y:S02]  /*0090*/  UISETP.NE.AND.EX UP0, UPT, UR9, URZ, UPT, UP0 ;  /* 0x000000ff0900728c */ /* 0x000fe4000bf05300 */
[----:B----4-:R-:W-:Y:S02]  /*00a0*/  ULOP3.LUT UR38, UR4, 0x1, URZ, 0xc0, !UPT ;  /* 0x0000000104267892 */ /* 0x010fe4000f8ec0ff */
[----:B------:R-:W-:Y:S01]  /*00b0*/  ULOP3.LUT UR37, UR4, 0x1, URZ, 0x3c, !UPT ;  /* 0x0000000104257892 */ /* 0x000fe2000f8e3cff */
[----:B--2---:R-:W-:-:S05]  /*00c0*/  SHF.R.U32.HI R59, RZ, 0x5, R56 ;  /* 0x00000005ff3b7819 */ /* 0x004fca0000011638 */
[----:B------:R-:W1:Y:S02]  /*00d0*/  SHFL.IDX PT, R0, R59, RZ, 0x1f ;  /* 0x00001fff3b007589 */ /* 0x000e6400000e0000 */
[----:B-1----:R-:W-:Y:S01]  /*00e0*/  R2UR UR18, R0 ;  /* 0x00000000001272ca */ /* 0x002fe200000e0000 */
[----:B------:R-:W-:-:S14]  /*00f0*/  BRA.U UP0, `(.L_x_0) ;  /* 0x0000000100307547 */ /* 0x000fdc000b800000 */
[----:B------:R-:W1:Y:S02]  /*0100*/  LDCU.64 UR4, c[0x0][0x988] ;  /* 0x00013100ff0477ac */ /* 0x000e640008000a00 */
[----:B-1----:R-:W-:-:S04]  /*0110*/  UISETP.NE.U32.AND UP0, UPT, UR4, URZ, UPT ;  /* 0x000000ff0400728c */ /* 0x002fc8000bf05070 */
[----:B------:R-:W-:-:S09]  /*0120*/  UISETP.NE.AND.EX UP0, UPT, UR5, URZ, UPT, UP0 ;  /* 0x000000ff0500728c */ /* 0x000fd2000bf05300 */
[----:B------:R-:W-:Y:S05]  /*0130*/  BRA.U !UP0, `(.L_x_1) ;  /* 0x0000000108147547 */ /* 0x000fea000b800000 */
[----:B------:R-:W1:Y:S01]  /*0140*/  LDC.64 R2, c[0x0][0x988] ;  /* 0x00026200ff027b82 */ /* 0x000e620000000a00 */
[----:B------:R-:W1:Y:S02]  /*0150*/  LDCU.64 UR4, c[0x0][0x358] ;  /* 0x00006b00ff0477ac */ /* 0x000e640008000a00 */
[----:B-1----:R1:W5:Y:S01]  /*0160*/  LDG.E R27, desc[UR4][R2.64] ;  /* 0x00000004021b7981 */ /* 0x002362000c1e1900 */
[----:B------:R-:W-:Y:S01]  /*0170*/  HFMA2 R58, -RZ, RZ, 0, 5.9604644775390625e-08 ;  /* 0x00000001ff3a7431 */ /* 0x000fe200000001ff */
[----:B------:R-:W-:Y:S05]  /*0180*/  BRA `(.L_x_0) ;  /* 0x00000000000c7947 */ /* 0x000fea0003800000 */
.L_x_1:
[----:B------:R-:W1:Y:S01]  /*0190*/  LDCU UR4, c[0x0][0x980] ;  /* 0x00013000ff0477ac */ /* 0x000e620008000800 */
[----:B------:R-:W-:Y:S01]  /*01a0*/  HFMA2 R58, -RZ, RZ, 0, 5.9604644775390625e-08 ;  /* 0x00000001ff3a7431 */ /* 0x000fe200000001ff */
[----:B-1----:R-:W-:-:S07]  /*01b0*/  MOV R27, UR4 ;  /* 0x00000004001b7c02 */ /* 0x002fce0008000f00 */
.L_x_0:
[----:B------:R-:W2:Y:S02]  /*01c0*/  LDCU.64 UR4, c[0x0][0x9b0] ;  /* 0x00013600ff0477ac */ /* 0x000ea40008000a00 */
[----:B--2---:R-:W-:-:S04]  /*01d0*/  UISETP.NE.U32.AND UP0, UPT, UR4, URZ, UPT ;  /* 0x000000ff0400728c */ /* 0x004fc8000bf05070 */
[----:B------:R-:W-:-:S09]  /*01e0*/  UISETP.NE.AND.EX UP0, UPT, UR5, URZ, UPT, UP0 ;  /* 0x000000ff0500728c */ /* 0x000fd2000bf05300 */
[----:B------:R-:W-:Y:S05]  /*01f0*/  BRA.U UP0, `(.L_x_2) ;  /* 0x0000000100287547 */ /* 0x000fea000b800000 */
[----:B------:R-:W2:Y:S02]  /*0200*/  LDCU.64 UR4, c[0x0][0x9a8] ;  /* 0x00013500ff0477ac */ /* 0x000ea40008000a00 */
[----:B--2---:R-:W-:-:S04]  /*0210*/  UISETP.NE.U32.AND UP0, UPT, UR4, URZ, UPT ;  /* 0x000000ff0400728c */ /* 0x004fc8000bf05070 */
[----:B------:R-:W-:-:S09]  /*0220*/  UISETP.NE.AND.EX UP0, UPT, UR5, URZ, UPT, UP0 ;  /* 0x000000ff0500728c */ /* 0x000fd2000bf05300 */
[----:B------:R-:W-:Y:S05]  /*0230*/  BRA.U !UP0, `(.L_x_3) ;  /* 0x0000000108107547 */ /* 0x000fea000b800000 */
[----:B------:R-:W2:Y:S01]  /*0240*/  LDC.64 R24, c[0x0][0x9a8] ;  /* 0x00026a00ff187b82 */ /* 0x000ea20000000a00 */
[----:B------:R-:W2:Y:S02]  /*0250*/  LDCU.64 UR4, c[0x0][0x358] ;  /* 0x00006b00ff0477ac */ /* 0x000ea40008000a00 */
[----:B--2---:R2:W5:Y:S01]  /*0260*/  LDG.E R24, desc[UR4][R24.64] ;  /* 0x0000000418187981 */ /* 0x004562000c1e1900 */
[----:B------:R-:W-:Y:S05]  /*0270*/  BRA `(.L_x_2) ;  /* 0x0000000000087947 */ /* 0x000fea0003800000 */
.L_x_3:
[----:B------:R-:W2:Y:S02]  /*0280*/  LDCU UR4, c[0x0][0x9a0] ;  /* 0x00013400ff0477ac */ /* 0x000ea40008000800 */
[----:B--2---:R-:W-:Y:S02]  /*0290*/  MOV R24, UR4 ;  /* 0x0000000400187c02 */ /* 0x004fe40008000f00 */
.L_x_2:
[----:B------:R-:W-:Y:S01]  /*02a0*/  IMAD.U32 R0, RZ, RZ, UR18 ;  /* 0x00000012ff007e24 */ /* 0x000fe2000f8e00ff */
[----:B------:R-:W-:Y:S04]  /*02b0*/  BSSY.RECONVERGENT B0, `(.L_x_4) ;  /* 0x000000c000007945 */ /* 0x000fe80003800200 */
[C---:B------:R-:W-:Y:S02]  /*02c0*/  ISETP.NE.OR P2, PT, R0.reuse, 0x1, !P1 ;  /* 0x000000010000780c */ /* 0x040fe40004f45670 */
[----:B------:R-:W-:-:S11]  /*02d0*/  ISETP.NE.OR P0, PT, R0, 0x3, !P1 ;  /* 0x000000030000780c */ /* 0x000fd60004f05670 */
[----:B------:R-:W-:Y:S05]  /*02e0*/  @P2 BRA `(.L_x_5) ;  /* 0x0000000000202947 */ /* 0x000fea0003800000 */
[----:B------:R-:W3:Y:S02]  /*02f0*/  LDCU.64 UR4, c[0x0][0x348] ;  /* 0x00006900ff0477ac */ /* 0x000ee40008000a00 */
[----:B---3--:R-:W-:Y:S02]  /*0300*/  UIADD3 UR6, UP1, UPT, UR4, 0x80, URZ ;  /* 0x0000008004067890 */ /* 0x008fe4000ff3e0ff */
[----:B------:R-:W-:Y:S02]  /*0310*/  UIADD3 UR4, UP0, UPT, UR4, 0x200, URZ ;  /* 0x0000020004047890 */ /* 0x000fe4000ff1e0ff */
[----:B------:R-:W-:Y:S02]  /*0320*/  UIADD3.X UR7, UPT, UPT, URZ, UR5, URZ, UP1, !UPT ;  /* 0x00000005ff077290 */ /* 0x000fe40008ffe4ff */
[----:B------:R-:W-:-:S07]  /*0330*/  UIADD3.X UR5, UPT, UPT, URZ, UR5, URZ, UP0, !UPT ;  /* 0x00000005ff057290 */ /* 0x000fce00087fe4ff */
[----:B------:R3:W-:Y:S02]  /*0340*/  UTMACCTL.PF [UR6] ;  /* 0x00000000060079b9 */ /* 0x0007e40008040000 */
[----:B------:R3:W-:Y:S02]  /*0350*/  UTMACCTL.PF [UR4] ;  /* 0x00000000040079b9 */ /* 0x0007e40008040000 */
[----:B---3--:R-:W-:Y:S01]  /*0360*/  NOP ;  /* 0x0000000000007918 */ /* 0x008fe20000000000 */
.L_x_5:
[----:B------:R-:W-:Y:S05]  /*0370*/  BSYNC.RECONVERGENT B0 ;  /* 0x0000000000007941 */ /* 0x000fea0003800200 */
.L_x_4:
[----:B------:R-:W-:Y:S04]  /*0380*/  BSSY.RECONVERGENT B0, `(.L_x_6) ;  /* 0x000000a000007945 */ /* 0x000fe80003800200 */
        /* <DEDUP_REMOVED lines=9> */
.L_x_7:
[----:B------:R-:W-:Y:S05]  /*0420*/  BSYNC.RECONVERGENT B0 ;  /* 0x0000000000007941 */ /* 0x000fea0003800200 */
.L_x_6:
[----:B------:R-:W3:Y:S01]  /*0430*/  LDCU.64 UR4, c[0x0][0x988] ;  /* 0x00013100ff0477ac */ /* 0x000ee20008000a00 */
[----:B------:R-:W-:Y:S02]  /*0440*/  UISETP.EQ.U32.AND UP2, UPT, UR8, URZ, UPT ;  /* 0x000000ff0800728c */ /* 0x000fe4000bf42070 */
[----:B------:R-:W-:Y:S02]  /*0450*/  UPLOP3.LUT UP3, UPT, UPT, UPT, UPT, 0x80, 0x8 ;  /* 0x000000000008789c */ /* 0x000fe40003f6f070 */
[----:B---3--:R-:W-:-:S04]  /*0460*/  UISETP.NE.U32.AND UP0, UPT, UR4, URZ, UPT ;  /* 0x000000ff0400728c */ /* 0x008fc8000bf05070 */
[----:B------:R-:W-:-:S04]  /*0470*/  UISETP.NE.AND.EX UP1, UPT, UR5, URZ, UPT, UP0 ;  /* 0x000000ff0500728c */ /* 0x000fc8000bf25300 */
[----:B------:R-:W-:-:S04]  /*0480*/  UISETP.EQ.OR.EX UP4, UPT, UR9, URZ, !UP1, UP2 ;  /* 0x000000ff0900728c */ /* 0x000fc8000cf82720 */
[----:B------:R-:W-:-:S06]  /*0490*/  UP2UR UR4, UPR, URZ, 0x10 ;  /* 0x00000010ff047883 */ /* 0x000fcc0008000000 */
[----:B------:R-:W-:Y:S01]  /*04a0*/  MOV R69, UR4 ;  /* 0x0000000400457c02 */ /* 0x000fe20008000f00 */
[----:B------:R-:W-:Y:S06]  /*04b0*/  BRA.U !UP4, `(.L_x_8) ;  /* 0x000000010c207547 */ /* 0x000fec000b800000 */
[----:B------:R-:W-:Y:S01]  /*04c0*/  UISETP.NE.U32.AND UP0, UPT, UR8, URZ, UPT ;  /* 0x000000ff0800728c */ /* 0x000fe2000bf05070 */
[----:B-----5:R-:W-:Y:S01]  /*04d0*/  FSETP.NEU.AND P0, PT, R27, RZ, PT ;  /* 0x000000ff1b00720b */ /* 0x020fe20003f0d000 */
[----:B------:R-:W-:Y:S02]  /*04e0*/  USEL UR4, URZ, 0xffffffff, UP1 ;  /* 0xffffffffff047887 */ /* 0x000fe40008800000 */
[----:B------:R-:W-:-:S10]  /*04f0*/  UISETP.NE.AND.EX UP2, UPT, UR9, URZ, UPT, UP0 ;  /* 0x000000ff0900728c */ /* 0x000fd4000bf45300 */
[----:B------:R-:W-:Y:S01]  /*0500*/  VOTEU.ANY UP0, P0 ;  /* 0x0000000000ff7886 */ /* 0x000fe20000000100 */
[----:B------:R-:W-:-:S04]  /*0510*/  @!UP2 USEL UR4, URZ, 0xffffffff, UP0 ;  /* 0xffffffffff04a887 */ /* 0x000fc80008000000 */
[----:B------:R-:W-:-:S04]  /*0520*/  ULOP3.LUT UR4, UR4, 0x1, URZ, 0xc0, !UPT ;  /* 0x0000000104047892 */ /* 0x000fc8000f8ec0ff */
[----:B------:R-:W-:-:S11]  /*0530*/  UISETP.NE.U32.AND UP3, UPT, UR4, 0x1, UPT ;  /* 0x000000010400788c */ /* 0x000fd6000bf65070 */
.L_x_8:
[----:B------:R-:W3:Y:S01]  /*0540*/  SHFL.IDX PT, R0, R59, RZ, 0x1f ;  /* 0x00001fff3b007589 */ /* 0x000ee200000e0000 */
[----:B------:R-:W-:Y:S02]  /*0550*/  UISETP.NE.AND UP5, UPT, UR18, 0x2, UPT ;  /* 0x000000021200788c */ /* 0x000fe4000bfa5270 */
[----:B------:R-:W-:Y:S02]  /*0560*/  UISETP.NE.AND UP0, UPT, UR18, 0x2, UPT ;  /* 0x000000021200788c */ /* 0x000fe4000bf05270 */
[----:B------:R-:W-:Y:S02]  /*0570*/  UISETP.NE.OR UP2, UPT, UR38, URZ, UP5 ;  /* 0x000000ff2600728c */ /* 0x000fe4000af45670 */
[----:B------:R-:W-:-:S04]  /*0580*/  USEL UR70, URZ, 0x1, UP0 ;  /* 0x00000001ff467887 */ /* 0x000fc80008000000 */
[----:B------:R-:W-:Y:S02]  /*0590*/  PLOP3.LUT P3, PT, P1, PT, UP2, 0xae, 0xea ;  /* 0x0000000000ea781c */ /* 0x000fe40000f6f52e */
[----:B---3--:R-:W-:-:S13]  /*05a0*/  ISETP.NE.AND P0, PT, R0, RZ, PT ;  /* 0x000000ff0000720c */ /* 0x008fda0003f05270 */
[----:B------:R-:W-:Y:S05]  /*05b0*/  @P0 BRA `(.L_x_9) ;  /* 0x0000000000680947 */ /* 0x000fea0003800000 */
[----:B------:R-:W3:Y:S01]  /*05c0*/  S2UR UR5, SR_CgaCtaId ;  /* 0x00000000000579c3 */ /* 0x000ee20000008800 */
[----:B------:R-:W-:Y:S01]  /*05d0*/  UMOV UR4, 0x400 ;  /* 0x0000040000047882 */ /* 0x000fe20000000000 */
[----:B------:R-:W-:Y:S01]  /*05e0*/  UMOV UR6, 0x1 ;  /* 0x0000000100067882 */ /* 0x000fe20000000000 */
[----:B------:R-:W-:Y:S01]  /*05f0*/  ELECT P0, URZ, PT ;  /* 0x0000000000ff782f */ /* 0x000fe20003800000 */
[----:B------:R-:W-:-:S04]  /*0600*/  UIADD3 UR6, UPT, UPT, -UR6, 0x100000, URZ ;  /* 0x0010000006067890 */ /* 0x000fc8000fffe1ff */
[----:B------:R-:W-:Y:S02]  /*0610*/  USHF.L.U32 UR7, UR6, 0xb, URZ ;  /* 0x0000000b06077899 */ /* 0x000fe400080006ff */
[----:B------:R-:W-:Y:S02]  /*0620*/  USHF.L.U32 UR6, UR6, 0x1, URZ ;  /* 0x0000000106067899 */ /* 0x000fe400080006ff */
[----:B---3--:R-:W-:Y:S01]  /*0630*/  ULEA UR4, UR5, UR4, 0x18 ;  /* 0x0000000405047291 */ /* 0x008fe2000f8ec0ff */
[----:B------:R-:W3:Y:S11]  /*0640*/  FENCE.VIEW.ASYNC.S ;  /* 0x00000000000073c6 */ /* 0x000ef60000000000 */
[----:B---3--:R3:W4:Y:S01]  /*0650*/  SYNCS.EXCH.64 URZ, [UR4], UR6 ;  /* 0x0000000604ff75b2 */ /* 0x0087220008000100 */
[----:B------:R3:W1:Y:S01]  /*0660*/  SYNCS.EXCH.64 URZ, [UR4+0x40], UR6 ;  /* 0x0000400604ff75b2 */ /* 0x0006620008000100 */
        /* <DEDUP_REMOVED lines=13> */
[----:B------:R3:W1:Y:S02]  /*0740*/  SYNCS.EXCH.64 URZ, [UR4+0x78], UR6 ;  /* 0x0000780604ff75b2 */ /* 0x0006640008000100 */
[----:B---3--:R-:W-:Y:S01]  /*0750*/  NOP ;  /* 0x0000000000007918 */ /* 0x008fe20000000000 */
.L_x_9:
[----:B------:R-:W3:Y:S01]  /*0760*/  SHFL.IDX PT, R0, R59, RZ, 0x1f ;  /* 0x00001fff3b007589 */ /* 0x000ee200000e0000 */
[----:B------:R-:W-:Y:S01]  /*0770*/  NOP ;  /* 0x0000000000007918 */ /* 0x000fe20000000000 */
[----:B---3--:R-:W-:-:S13]  /*0780*/  ISETP.NE.AND P0, PT, R0, 0x1, PT ;  /* 0x000000010000780c */ /* 0x008fda0003f05270 */
[----:B------:R-:W-:Y:S05]  /*0790*/  @P0 BRA `(.L_x_10) ;  /* 0x0000000000580947 */ /* 0x000fea0003800000 */
[----:B------:R-:W3:Y:S01]  /*07a0*/  S2UR UR5, SR_CgaCtaId ;  /* 0x00000000000579c3 */ /* 0x000ee20000008800 */
[----:B------:R-:W-:Y:S01]  /*07b0*/  UMOV UR4, 0x400 ;  /* 0x0000040000047882 */ /* 0x000fe20000000000 */
[----:B------:R-:W-:Y:S01]  /*07c0*/  UMOV UR8, 0x20 ;  /* 0x0000002000087882 */ /* 0x000fe20000000000 */
[----:B------:R-:W-:Y:S01]  /*07d0*/  UMOV UR6, 0x80 ;  /* 0x0000008000067882 */ /* 0x000fe20000000000 */
[----:B------:R-:W-:-:S04]  /*07e0*/  UIADD3 UR8, UPT, UPT, -UR8, 0x100000, URZ ;  /* 0x0010000008087890 */ /* 0x000fc8000fffe1ff */
[----:B------:R-:W-:Y:S02]  /*07f0*/  USHF.L.U32 UR9, UR8, 0xb, URZ ;  /* 0x0000000b08097899 */ /* 0x000fe400080006ff */
[----:B------:R-:W-:Y:S02]  /*0800*/  USHF.L.U32 UR8, UR8, 0x1, URZ ;  /* 0x0000000108087899 */ /* 0x000fe400080006ff */
[----:B------:R-:W-:-:S04]  /*0810*/  UIADD3 UR6, UPT, UPT, -UR6, 0x100000, URZ ;  /* 0x0010000006067890 */ /* 0x000fc8000fffe1ff */
[----:B------:R-:W-:Y:S02]  /*0820*/  USHF.L.U32 UR7, UR6, 0xb, URZ ;  /* 0x0000000b06077899 */ /* 0x000fe400080006ff */
[----:B------:R-:W-:Y:S01]  /*0830*/  USHF.L.U32 UR6, UR6, 0x1, URZ ;  /* 0x0000000106067899 */ /* 0x000fe200080006ff */
[----:B------:R-:W-:Y:S01]  /*0840*/  ELECT P0, URZ, PT ;  /* 0x0000000000ff782f */ /* 0x000fe20003800000 */
[----:B---3--:R-:W-:Y:S01]  /*0850*/  ULEA UR4, UR5, UR4, 0x18 ;  /* 0x0000000405047291 */ /* 0x008fe2000f8ec0ff */
[----:B------:R-:W3:Y:S11]  /*0860*/  FENCE.VIEW.ASYNC.S ;  /* 0x00000000000073c6 */ /* 0x000ef60000000000 */
[----:B---3--:R3:W1:Y:S01]  /*0870*/  SYNCS.EXCH.64 URZ, [UR4+0x80], UR8 ;  /* 0x0000800804ff75b2 */ /* 0x0086620008000100 */
[----:B------:R3:W1:Y:S01]  /*0880*/  SYNCS.EXCH.64 URZ, [UR4+0xa0], UR6 ;  /* 0x0000a00604ff75b2 */ /* 0x0006620008000100 */
[----:B------:R3:W1:Y:S01]  /*0890*/  SYNCS.EXCH.64 URZ, [UR4+0x88], UR8 ;  /* 0x0000880804ff75b2 */ /* 0x0006620008000100 */
[----:B------:R3:W1:Y:S01]  /*08a0*/  SYNCS.EXCH.64 URZ, [UR4+0xa8], UR6 ;  /* 0x0000a80604ff75b2 */ /* 0x0006620008000100 */
[----:B------:R3:W1:Y:S01]  /*08b0*/  SYNCS.EXCH.64 URZ, [UR4+0x90], UR8 ;  /* 0x0000900804ff75b2 */ /* 0x0006620008000100 */
[----:B------:R3:W1:Y:S01]  /*08c0*/  SYNCS.EXCH.64 URZ, [UR4+0xb0], UR6 ;  /* 0x0000b00604ff75b2 */ /* 0x0006620008000100 */
[----:B------:R3:W1:Y:S01]  /*08d0*/  SYNCS.EXCH.64 URZ, [UR4+0x98], UR8 ;  /* 0x0000980804ff75b2 */ /* 0x0006620008000100 */
[----:B------:R3:W1:Y:S01]  /*08e0*/  SYNCS.EXCH.64 URZ, [UR4+0xb8], UR6 ;  /* 0x0000b80604ff75b2 */ /* 0x0006620008000100 */
[----:B------:R-:W-:Y:S01]  /*08f0*/  NOP ;  /* 0x0000000000007918 */ /* 0x000fe20000000000 */
.L_x_10:
[----:B------:R-:W2:Y:S01]  /*0900*/  SHFL.IDX PT, R0, R59, RZ, 0x1f ;  /* 0x00001fff3b007589 */ /* 0x000ea200000e0000 */
[----:B------:R-:W-:Y:S01]  /*0910*/  NOP ;  /* 0x0000000000007918 */ /* 0x000fe20000000000 */
[----:B--2---:R-:W-:-:S13]  /*0920*/  ISETP.NE.AND P0, PT, R0, 0x3, PT ;  /* 0x000000030000780c */ /* 0x004fda0003f05270 */
[----:B------:R-:W-:Y:S05]  /*0930*/  @P0 BRA `(.L_x_11) ;  /* 0x0000000000300947 */ /* 0x000fea0003800000 */
[----:B------:R-:W2:Y:S01]  /*0940*/  S2UR UR5, SR_CgaCtaId ;  /* 0x00000000000579c3 */ /* 0x000ea20000008800 */
[----:B---3--:R-:W-:Y:S01]  /*0950*/  UMOV UR4, 0x400 ;  /* 0x0000040000047882 */ /* 0x008fe20000000000 */
[----:B------:R-:W-:Y:S01]  /*0960*/  UMOV UR6, 0x20 ;  /* 0x0000002000067882 */ /* 0x000fe20000000000 */
[----:B------:R-:W-:Y:S01]  /*0970*/  ELECT P0, URZ, PT ;  /* 0x0000000000ff782f */ /* 0x000fe20003800000 */
[----:B------:R-:W-:-:S04]  /*0980*/  UIADD3 UR6, UPT, UPT, -UR6, 0x100000, URZ ;  /* 0x0010000006067890 */ /* 0x000fc8000fffe1ff */
[----:B------:R-:W-:Y:S02]  /*0990*/  USHF.L.U32 UR7, UR6, 0xb, URZ ;  /* 0x0000000b06077899 */ /* 0x000fe400080006ff */
[----:B------:R-:W-:Y:S02]  /*09a0*/  USHF.L.U32 UR6, UR6, 0x1, URZ ;  /* 0x0000000106067899 */ /* 0x000fe400080006ff */
[----:B--2---:R-:W-:Y:S01]  /*09b0*/  ULEA UR4, UR5, UR4, 0x18 ;  /* 0x0000000405047291 */ /* 0x004fe2000f8ec0ff */
[----:B------:R-:W2:Y:S11]  /*09c0*/  FENCE.VIEW.ASYNC.S ;  /* 0x00000000000073c6 */ /* 0x000eb60000000000 */
[----:B--2---:R2:W3:Y:S01]  /*09d0*/  SYNCS.EXCH.64 URZ, [UR4+0xc0], UR6 ;  /* 0x0000c00604ff75b2 */ /* 0x0044e20008000100 */
[----:B------:R2:W1:Y:S01]  /*09e0*/  SYNCS.EXCH.64 URZ, [UR4+0xc8], UR6 ;  /* 0x0000c80604ff75b2 */ /* 0x0004620008000100 */
[----:B------:R-:W-:Y:S01]  /*09f0*/  NOP ;  /* 0x0000000000007918 */ /* 0x000fe20000000000 */
.L_x_11:
[----:B------:R-:W4:Y:S01]  /*0a00*/  SHFL.IDX PT, R0, R59, RZ, 0x1f ;  /* 0x00001fff3b007589 */ /* 0x000f2200000e0000 */
[----:B------:R-:W-:Y:S01]  /*0a10*/  NOP ;  /* 0x0000000000007918 */ /* 0x000fe20000000000 */
[----:B----4-:R-:W-:-:S13]  /*0a20*/  ISETP.NE.AND P0, PT, R0, 0x4, PT ;  /* 0x000000040000780c */ /* 0x010fda0003f05270 */
[----:B------:R-:W-:Y:S05]  /*0a30*/  @P0 BRA `(.L_x_12) ;  /* 0x0000000000440947 */ /* 0x000fea0003800000 */
[----:B------:R-:W4:Y:S01]  /*0a40*/  S2UR UR5, SR_CgaCtaId ;  /* 0x00000000000579c3 */ /* 0x000f220000008800 */
[----:B--23--:R-:W-:Y:S01]  /*0a50*/  UMOV UR4, 0x1e0 ;  /* 0x000001e000047882 */ /* 0x00cfe20000000000 */
[----:B------:R-:W-:Y:S01]  /*0a60*/  UMOV UR6, 0x400 ;  /* 0x0000040000067882 */ /* 0x000fe20000000000 */
[----:B------:R-:W-:Y:S01]  /*0a70*/  USEL UR4, UR4, 0x1a0, UP3 ;  /* 0x000001a004047887 */ /* 0x000fe20009800000 */
[----:B------:R-:W-:Y:S01]  /*0a80*/  UMOV UR8, 0x1 ;  /* 0x0000000100087882 */ /* 0x000fe20000000000 */
[----:B------:R-:W-:Y:S01]  /*0a90*/  ELECT P0, URZ, PT ;  /* 0x0000000000ff782f */ /* 0x000fe20003800000 */
[----:B------:R-:W-:-:S04]  /*0aa0*/  UIADD3 UR8, UPT, UPT, -UR8, 0x100000, URZ ;  /* 0x0010000008087890 */ /* 0x000fc8000fffe1ff */
[----:B------:R-:W-:Y:S02]  /*0ab0*/  USHF.L.U32 UR9, UR8, 0xb, URZ ;  /* 0x0000000b08097899 */ /* 0x000fe400080006ff */
[----:B------:R-:W-:Y:S02]  /*0ac0*/  USHF.L.U32 UR8, UR8, 0x1, URZ ;  /* 0x0000000108087899 */ /* 0x000fe400080006ff */
[----:B----4-:R-:W-:Y:S02]  /*0ad0*/  ULEA UR6, UR5, UR6, 0x18 ;  /* 0x0000000605067291 */ /* 0x010fe4000f8ec0ff */
[----:B------:R-:W-:-:S04]  /*0ae0*/  UIADD3 UR4, UPT, UPT, -UR4, 0x100000, URZ ;  /* 0x0010000004047890 */ /* 0x000fc8000fffe1ff */
[----:B------:R-:W-:Y:S02]  /*0af0*/  USHF.L.U32 UR5, UR4, 0xb, URZ ;  /* 0x0000000b04057899 */ /* 0x000fe400080006ff */
[----:B------:R-:W-:Y:S01]  /*0b00*/  USHF.L.U32 UR4, UR4, 0x1, URZ ;  /* 0x0000000104047899 */ /* 0x000fe200080006ff */
[----:B------:R-:W2:Y:S03]  /*0b10*/  FENCE.VIEW.ASYNC.S ;  /* 0x00000000000073c6 */ /* 0x000ea60000000000 */
[----:B--2---:R4:W2:Y:S08]  /*0b20*/  SYNCS.EXCH.64 URZ, [UR6+0xd0], UR8 ;  /* 0x0000d00806ff75b2 */ /* 0x0048b00008000100 */
[----:B------:R4:W3:Y:S02]  /*0b30*/  SYNCS.EXCH.64 URZ, [UR6+0xd8], UR4 ;  /* 0x0000d80406ff75b2 */ /* 0x0008e40008000100 */
[----:B----4-:R-:W-:Y:S01]  /*0b40*/  NOP ;  /* 0x0000000000007918 */ /* 0x010fe20000000000 */
.L_x_12:
[----:B------:R-:W4:Y:S01]  /*0b50*/  SHFL.IDX PT, R0, R59, RZ, 0x1f ;  /* 0x00001fff3b007589 */ /* 0x000f2200000e0000 */
[----:B------:R-:W-:Y:S01]  /*0b60*/  ISETP.NE.OR P1, PT, RZ, UR18, !P1 ;  /* 0x00000012ff007c0c */ /* 0x000fe2000cf25670 */
[----:B------:R-:W-:Y:S01]  /*0b70*/  NOP ;  /* 0x0000000000007918 */ /* 0x000fe20000000000 */
[----:B----4-:R-:W-:-:S13]  /*0b80*/  ISETP.NE.AND P0, PT, R0, 0x5, PT ;  /* 0x000000050000780c */ /* 0x010fda0003f05270 */
[----:B------:R-:W-:Y:S05]  /*0b90*/  @P0 BRA `(.L_x_13) ;  /* 0x0000000000480947 */ /* 0x000fea0003800000 */
[----:B------:R-:W4:Y:S01]  /*0ba0*/  S2UR UR5, SR_CgaCtaId ;  /* 0x00000000000579c3 */ /* 0x000f220000008800 */
[----:B--23--:R-:W-:Y:S01]  /*0bb0*/  UMOV UR4, 0x400 ;  /* 0x0000040000047882 */ /* 0x00cfe20000000000 */
        /* <DEDUP_REMOVED lines=9> */
[----:B----4-:R-:W-:Y:S01]  /*0c50*/  ULEA UR4, UR5, UR4, 0x18 ;  /* 0x0000000405047291 */ /* 0x010fe2000f8ec0ff */
[----:B------:R-:W2:Y:S11]  /*0c60*/  FENCE.VIEW.ASYNC.S ;  /* 0x00000000000073c6 */ /* 0x000eb60000000000 */
[----:B--2---:R4:W2:Y:S01]  /*0c70*/  SYNCS.EXCH.64 URZ, [UR4+0xe0], UR6 ;  /* 0x0000e00604ff75b2 */ /* 0x0048a20008000100 */
[----:B------:R4:W3:Y:S01]  /*0c80*/  SYNCS.EXCH.64 URZ, [UR4+0xf0], UR8 ;  /* 0x0000f00804ff75b2 */ /* 0x0008e20008000100 */
[----:B------:R4:W1:Y:S01]  /*0c90*/  SYNCS.EXCH.64 URZ, [UR4+0xe8], UR6 ;  /* 0x0000e80604ff75b2 */ /* 0x0008620008000100 */
[----:B------:R4:W1:Y:S02]  /*0ca0*/  SYNCS.EXCH.64 URZ, [UR4+0xf8], UR8 ;  /* 0x0000f80804ff75b2 */ /* 0x0008640008000100 */
[----:B----4-:R-:W-:Y:S01]  /*0cb0*/  NOP ;  /* 0x0000000000007918 */ /* 0x010fe20000000000 */
.L_x_13:
[----:B--23--:R-:W2:Y:S01]  /*0cc0*/  S2UR UR7, SR_CgaCtaId ;  /* 0x00000000000779c3 */ /* 0x00cea20000008800 */
[----:B------:R-:W-:Y:S01]  /*0cd0*/  VOTEU.ALL UP0, P1 ;  /* 0x0000000000ff7886 */ /* 0x000fe20000800000 */
[----:B------:R-:W-:Y:S01]  /*0ce0*/  UMOV UR4, 0x20 ;  /* 0x0000002000047882 */ /* 0x000fe20000000000 */
[----:B------:R-:W-:Y:S01]  /*0cf0*/  NOP ;  /* 0x0000000000007918 */ /* 0x000fe20000000000 */
[----:B-1----:R-:W-:Y:S01]  /*0d00*/  LOP3.LUT R3, R56, 0x1f, RZ, 0xc0, !PT ;  /* 0x0000001f38037812 */ /* 0x002fe200078ec0ff */
[----:B------:R-:W-:Y:S01]  /*0d10*/  UISETP.NE.AND UP4, UPT, UR18, URZ, UPT ;  /* 0x000000ff1200728c */ /* 0x000fe2000bf85270 */
[----:B------:R-:W-:Y:S01]  /*0d20*/  @!UP0 UMOV UR6, 0x400 ;  /* 0x0000040000068882 */ /* 0x000fe20000000000 */
[----:B------:R-:W-:-:S04]  /*0d30*/  @!UP0 UIADD3 UR4, UPT, UPT, -UR4, 0x100000, URZ ;  /* 0x0010000004048890 */ /* 0x000fc8000fffe1ff */
[----:B------:R-:W-:Y:S02]  /*0d40*/  @!UP0 USHF.L.U32 UR5, UR4, 0xb, URZ ;  /* 0x0000000b04058899 */ /* 0x000fe400080006ff */
[----:B------:R-:W-:Y:S02]  /*0d50*/  @!UP0 USHF.L.U32 UR4, UR4, 0x1, URZ ;  /* 0x0000000104048899 */ /* 0x000fe400080006ff */
[----:B--2---:R-:W-:Y:S01]  /*0d60*/  @!UP0 ULEA UR6, UR7, UR6, 0x18 ;  /* 0x0000000607068291 */ /* 0x004fe2000f8ec0ff */
[----:B------:R-:W1:Y:S01]  /*0d70*/  LDCU UR7, c[0x0][0x36c] ;  /* 0x00006d80ff0777ac */ /* 0x000e620008000800 */
[----:B------:R-:W-:Y:S01]  /*0d80*/  VOTEU.ALL UP0, P1 ;  /* 0x0000000000ff7886 */ /* 0x000fe20000800000 */
[----:B------:R-:W2:Y:S09]  /*0d90*/  FENCE.VIEW.ASYNC.S ;  /* 0x00000000000073c6 */ /* 0x000eb20000000000 */
[----:B--2---:R2:W3:Y:S01]  /*0da0*/  @!UP0 SYNCS.EXCH.64 URZ, [UR6+0x100], UR4 ;  /* 0x0001000406ff85b2 */ /* 0x0044e20008000100 */
[----:B-1----:R-:W-:-:S09]  /*0db0*/  UISETP.EQ.U32.AND UP6, UPT, UR7, 0x1, UPT ;  /* 0x000000010700788c */ /* 0x002fd2000bfc2070 */
[----:B--2---:R-:W-:Y:S05]  /*0dc0*/  BRA.U !UP6, `(.L_x_14) ;  /* 0x000000010e087547 */ /* 0x004fea000b800000 */
[----:B---3--:R-:W-:Y:S01]  /*0dd0*/  UCGABAR_ARV ;  /* 0x00000000000079c7 */ /* 0x008fe20008000000 */
[----:B------:R-:W-:Y:S05]  /*0de0*/  BRA `(.L_x_15) ;  /* 0x0000000000047947 */ /* 0x000fea0003800000 */
.L_x_14:
[----:B---3--:R-:W-:Y:S01]  /*0df0*/  NOP ;  /* 0x0000000000007918 */ /* 0x008fe20000000000 */
.L_x_15:
[----:B------:R-:W1:Y:S01]  /*0e00*/  S2UR UR22, SR_CTAID.X ;  /* 0x00000000001679c3 */ /* 0x000e620000002500 */
[----:B------:R-:W-:-:S05]  /*0e10*/  CS2R.32 R68, SR_CgaSize ;  /* 0x0000000000447805 */ /* 0x000fca0000008a00 */
[----:B------:R-:W-:-:S05]  /*0e20*/  IMAD R68, R68, -0xa0, RZ ;  /* 0xffffff6044447824 */ /* 0x000fca00078e02ff */
[----:B------:R-:W-:-:S14]  /*0e30*/  R2UR UR5, R68 ;  /* 0x00000000440572ca */ /* 0x000fdc00000e0000 */
[----:B------:R-:W2:Y:S01]  /*0e40*/  LDCU UR5, c[0x0][UR5+0x2b0] ;  /* 0x00005600050577ac */ /* 0x000ea20008000800 */
[----:B------:R-:W-:-:S05]  /*0e50*/  CS2R.32 R68, SR_CgaSize ;  /* 0x0000000000447805 */ /* 0x000fca0000008a00 */
[----:B------:R-:W-:-:S05]  /*0e60*/  IMAD R68, R68, -0xa0, RZ ;  /* 0xffffff6044447824 */ /* 0x000fca00078e02ff */
[----:B------:R-:W-:-:S14]  /*0e70*/  R2UR UR4, R68 ;  /* 0x00000000440472ca */ /* 0x000fdc00000e0000 */
[----:B------:R-:W3:Y:S01]  /*0e80*/  LDCU UR4, c[0x0][UR4+0x2b4] ;  /* 0x00005680040477ac */ /* 0x000ee20008000800 */
[----:B------:R-:W4:Y:S01]  /*0e90*/  S2UR UR20, SR_CTAID.Y ;  /* 0x00000000001479c3 */ /* 0x000f220000002600 */
[----:B------:R-:W-:-:S05]  /*0ea0*/  CS2R.32 R68, SR_CgaSize ;  /* 0x0000000000447805 */ /* 0x000fca0000008a00 */
[----:B------:R-:W-:-:S05]  /*0eb0*/  IMAD R68, R68, -0xa0, RZ ;  /* 0xffffff6044447824 */ /* 0x000fca00078e02ff */
[----:B------:R-:W-:-:S14]  /*0ec0*/  R2UR UR7, R68 ;  /* 0x00000000440772ca */ /* 0x000fdc00000e0000 */
[----:B------:R-:W3:Y:S01]  /*0ed0*/  LDCU UR7, c[0x0][UR7+0x2a0] ;  /* 0x00005400070777ac */ /* 0x000ee20008000800 */
[----:B------:R-:W-:-:S05]  /*0ee0*/  CS2R.32 R68, SR_CgaSize ;  /* 0x0000000000447805 */ /* 0x000fca0000008a00 */
[----:B------:R-:W-:-:S05]  /*0ef0*/  IMAD R68, R68, -0xa0, RZ ;  /* 0xffffff6044447824 */ /* 0x000fca00078e02ff */
[----:B------:R-:W-:-:S14]  /*0f00*/  R2UR UR8, R68 ;  /* 0x00000000440872ca */ /* 0x000fdc00000e0000 */
[----:B------:R-:W3:Y:S01]  /*0f10*/  LDCU UR8, c[0x0][UR8+0x2a4] ;  /* 0x00005480080877ac */ /* 0x000ee20008000800 */
[----:B------:R-:W3:Y:S01]  /*0f20*/  LDCU UR19, c[0x0][0xc24] ;  /* 0x00018480ff1377ac */ /* 0x000ee20008000800 */
[----:B------:R-:W3:Y:S01]  /*0f30*/  LDCU UR39, c[0x0][0xc24] ;  /* 0x00018480ff2777ac */ /* 0x000ee20008000800 */
[----:B-1----:R-:W-:Y:S01]  /*0f40*/  I2FP.F32.U32 R2, UR22 ;  /* 0x0000001600027c45 */ /* 0x002fe20008201000 */
[----:B------:R-:W1:Y:S04]  /*0f50*/  LDCU UR24, c[0x0][0xc30] ;  /* 0x00018600ff1877ac */ /* 0x000e680008000800 */
[----:B--2---:R-:W-:Y:S01]  /*0f60*/  FMUL R2, R2, UR5 ;  /* 0x0000000502027c20 */ /* 0x004fe20008400000 */
[----:B----4-:R-:W-:-:S05]  /*0f70*/  I2FP.F32.U32 R0, UR20 ;  /* 0x0000001400007c45 */ /* 0x010fca0008201000 */
[----:B------:R-:W2:Y:S01]  /*0f80*/  F2I.U32.TRUNC.NTZ R2, R2 ;  /* 0x0000000200027305 */ /* 0x000ea2000020f000 */
[----:B---3--:R-:W-:-:S07]  /*0f90*/  FMUL R0, R0, UR4 ;  /* 0x0000000400007c20 */ /* 0x008fce0008400000 */
[----:B------:R-:W3:Y:S01]  /*0fa0*/  F2I.U32.TRUNC.NTZ R0, R0 ;  /* 0x0000000000007305 */ /* 0x000ee2000020f000 */
[----:B--2---:R-:W-:Y:S02]  /*0fb0*/  R2UR UR4, R2 ;  /* 0x00000000020472ca */ /* 0x004fe400000e0000 */
[----:B------:R-:W-:Y:S02]  /*0fc0*/  PRMT R2, RZ, 0x7610, R2 ;  /* 0x00007610ff027816 */ /* 0x000fe40000000002 */
[----:B---3--:R-:W-:Y:S02]  /*0fd0*/  R2UR UR6, R0 ;  /* 0x00000000000672ca */ /* 0x008fe400000e0000 */
[----:B------:R-:W-:-:S07]  /*0fe0*/  PRMT R0, RZ, 0x7610, R0 ;  /* 0x00007610ff007816 */ /* 0x000fce0000000000 */
[----:B------:R-:W-:-:S04]  /*0ff0*/  UIADD3 UR5, UPT, UPT, -UR4, URZ, URZ ;  /* 0x000000ff04057290 */ /* 0x000fc8000fffe1ff */
[----:B------:R-:W-:Y:S02]  /*1000*/  UIMAD UR5, UR7, UR5, UR22 ;  /* 0x00000005070572a4 */ /* 0x000fe4000f8e0216 */
[----:B------:R-:W-:-:S04]  /*1010*/  UIADD3 UR4, UPT, UPT, -UR6, URZ, URZ ;  /* 0x000000ff06047290 */ /* 0x000fc8000fffe1ff */
[----:B------:R-:W-:Y:S01]  /*1020*/  IMAD.U32 R68, RZ, RZ, UR5 ;  /* 0x00000005ff447e24 */ /* 0x000fe2000f8e00ff */
[----:B------:R-:W-:-:S06]  /*1030*/  UIMAD UR4, UR8, UR4, UR20 ;  /* 0x00000004080472a4 */ /* 0x000fcc000f8e0214 */
[----:B------:R-:W-:Y:S01]  /*1040*/  IMAD.U32 R67, RZ, RZ, UR4 ;  /* 0x00000004ff437e24 */ /* 0x000fe2000f8e00ff */
[----:B-1----:R-:W-:Y:S06]  /*1050*/  BRA.U UP4, `(.L_x_16) ;  /* 0x0000000104307547 */ /* 0x002fec000b800000 */
[----:B------:R-:W-:Y:S01]  /*1060*/  R2UR UR5, R67 ;  /* 0x00000000430572ca */ /* 0x000fe200000e0000 */
[----:B------:R-:W-:Y:S01]  /*1070*/  UMOV UR7, 0x3 ;  /* 0x0000000300077882 */ /* 0x000fe20000000000 */
[----:B------:R-:W-:-:S11]  /*1080*/  R2UR UR4, R68 ;  /* 0x00000000440472ca */ /* 0x000fd600000e0000 */
[----:B------:R-:W-:-:S04]  /*1090*/  UISETP.NE.AND UP0, UPT, UR5, URZ, UPT ;  /* 0x000000ff0500728c */ /* 0x000fc8000bf05270 */
[----:B------:R-:W-:Y:S02]  /*10a0*/  UISETP.LT.U32.OR UP0, UPT, UR4, 0x2, !UP0 ;  /* 0x000000020400788c */ /* 0x000fe4000c701470 */
[----:B------:R-:W-:Y:S02]  /*10b0*/  ULOP3.LUT UR4, UR4, 0xfffffffe, URZ, 0xc0, !UPT ;  /* 0xfffffffe04047892 */ /* 0x000fe4000f8ec0ff */
[----:B------:R-:W-:Y:S02]  /*10c0*/  USEL UR6, URZ, 0x1, !UP0 ;  /* 0x00000001ff067887 */ /* 0x000fe4000c000000 */
[----:B------:R-:W-:Y:S02]  /*10d0*/  USEL UR5, URZ, 0x2, !UP0 ;  /* 0x00000002ff057887 */ /* 0x000fe4000c000000 */
[----:B------:R-:W-:Y:S02]  /*10e0*/  USHF.L.U32 UR4, UR7, UR4, URZ ;  /* 0x0000000407047299 */ /* 0x000fe400080006ff */
[----:B------:R-:W-:-:S04]  /*10f0*/  UIADD3 UR5, UPT, UPT, UR6, UR5, URZ ;  /* 0x0000000506057290 */ /* 0x000fc8000fffe0ff */
[----:B------:R-:W-:Y:S02]  /*1100*/  IMAD.U32 R0, RZ, RZ, UR4 ;  /* 0x00000004ff007e24 */ /* 0x000fe4000f8e00ff */
[----:B------:R-:W-:-:S07]  /*1110*/  IMAD.U32 R2, RZ, RZ, UR5 ;  /* 0x00000005ff027e24 */ /* 0x000fce000f8e00ff */
.L_x_16:
[----:B------:R-:W1:Y:S01]  /*1120*/  S2UR UR53, SR_CTAID.Z ;  /* 0x00000000003579c3 */ /* 0x000e620000002700 */
[----:B------:R-:W-:Y:S01]  /*1130*/  UISETP.GE.AND UP0, UPT, UR19, 0x1, UPT ;  /* 0x000000011300788c */ /* 0x000fe2000bf06270 */
[----:B------:R-:W-:-:S08]  /*1140*/  UMOV UR52, UR22 ;  /* 0x0000001600347c82 */ /* 0x000fd00008000000 */
[----:B------:R-:W-:Y:S05]  /*1150*/  BRA.U !UP0, `(.L_x_17) ;  /* 0x0000000108d47547 */ /* 0x000fea000b800000 */
[----:B------:R-:W2:Y:S01]  /*1160*/  LDCU.128 UR12, c[0x0][0xc10] ;  /* 0x00018200ff0c77ac */ /* 0x000ea20008000c00 */
[----:B------:R-:W3:Y:S01]  /*1170*/  LDCU UR21, c[0x0][0xc0c] ;  /* 0x00018180ff1577ac */ /* 0x000ee20008000800 */
[----:B------:R-:W4:Y:S01]  /*1180*/  LDCU UR6, c[0x0][0x370] ;  /* 0x00006e00ff0677ac */ /* 0x000f220008000800 */
[----:B------:R-:W1:Y:S01]  /*1190*/  LDCU UR7, c[0x0][0x374] ;  /* 0x00006e80ff0777ac */ /* 0x000e620008000800 */
[----:B------:R-:W1:Y:S01]  /*11a0*/  LDCU UR23, c[0x0][0xc20] ;  /* 0x00018400ff1777ac */ /* 0x000e620008000800 */
[----:B--2---:R-:W-:Y:S02]  /*11b0*/  UIMAD.WIDE.U32 UR4, UR22, UR12, URZ ;  /* 0x0000000c160472a5 */ /* 0x004fe4000f8e00ff */
[----:B---3--:R-:W-:Y:S01]  /*11c0*/  UISETP.NE.AND UP0, UPT, UR21, 0x1, UPT ;  /* 0x000000011500788c */ /* 0x008fe2000bf05270 */
[----:B------:R-:W2:Y:S01]  /*11d0*/  LDCU.64 UR8, c[0x0][0xc28] ;  /* 0x00018500ff0877ac */ /* 0x000ea20008000a00 */
[----:B----4-:R-:W-:-:S03]  /*11e0*/  UIMAD.WIDE.U32 UR10, UR6, UR12, URZ ;  /* 0x0000000c060a72a5 */ /* 0x010fc6000f8e00ff */
[----:B------:R-:W-:Y:S01]  /*11f0*/  UMOV UR4, UR5 ;  /* 0x0000000500047c82 */ /* 0x000fe20008000000 */
[----:B------:R-:W-:Y:S02]  /*1200*/  UISETP.NE.AND UP2, UPT, UR19, 0x1, UPT ;  /* 0x000000011300788c */ /* 0x000fe4000bf45270 */
[----:B------:R-:W-:Y:S01]  /*1210*/  USHF.R.U32.HI UR4, URZ, UR13, UR4 ;  /* 0x0000000dff047299 */ /* 0x000fe20008011604 */
[----:B------:R-:W-:Y:S01]  /*1220*/  UMOV UR10, UR11 ;  /* 0x0000000b000a7c82 */ /* 0x000fe20008000000 */
[----:B------:R-:W-:Y:S02]  /*1230*/  UIMAD.WIDE.U32 UR16, UR20, UR15, URZ ;  /* 0x0000000f141072a5 */ /* 0x000fe4000f8e00ff */
[----:B------:R-:W-:Y:S02]  /*1240*/  USEL UR5, UR22, UR4, !UP0 ;  /* 0x0000000416057287 */ /* 0x000fe4000c000000 */
[----:B------:R-:W-:Y:S02]  /*1250*/  @UP0 USHF.R.U32.HI UR6, URZ, UR13, UR10 ;  /* 0x0000000dff060299 */ /* 0x000fe4000801160a */
[----:B------:R-:W-:-:S02]  /*1260*/  UISETP.NE.AND UP0, UPT, UR14, 0x1, UPT ;  /* 0x000000010e00788c */ /* 0x000fc4000bf05270 */
[----:B-1----:R-:W-:Y:S02]  /*1270*/  UIMAD.WIDE.U32 UR10, UR7, UR15, URZ ;  /* 0x0000000f070a72a5 */ /* 0x002fe4000f8e00ff */
[----:B--2---:R-:W-:Y:S01]  /*1280*/  UIMAD.WIDE.U32 UR12, UR6, UR8, URZ ;  /* 0x00000008060c72a5 */ /* 0x004fe2000f8e00ff */
[----:B------:R-:W-:Y:S01]  /*1290*/  UMOV UR4, UR17 ;  /* 0x0000001100047c82 */ /* 0x000fe20008000000 */
[----:B------:R-:W-:-:S03]  /*12a0*/  UIADD3 UR52, UPT, UPT, -UR5, URZ, URZ ;  /* 0x000000ff05347290 */ /* 0x000fc6000fffe1ff */
[----:B------:R-:W-:Y:S01]  /*12b0*/  UMOV UR10, UR11 ;  /* 0x0000000b000a7c82 */ /* 0x000fe20008000000 */
[----:B------:R-:W-:Y:S02]  /*12c0*/  USHF.R.U32.HI UR4, URZ, UR23, UR4 ;  /* 0x00000017ff047299 */ /* 0x000fe40008011604 */
[----:B------:R-:W-:Y:S01]  /*12d0*/  @UP0 USHF.R.U32.HI UR7, URZ, UR23, UR10 ;  /* 0x00000017ff070299 */ /* 0x000fe2000801160a */
[----:B------:R-:W-:Y:S01]  /*12e0*/  UMOV UR12, UR13 ;  /* 0x0000000d000c7c82 */ /* 0x000fe20008000000 */
[----:B------:R-:W-:Y:S02]  /*12f0*/  USEL UR4, UR20, UR4, !UP0 ;  /* 0x0000000414047287 */ /* 0x000fe4000c000000 */
[----:B------:R-:W-:Y:S02]  /*1300*/  UIMAD.WIDE.U32 UR10, UR7, UR8, URZ ;  /* 0x00000008070a72a5 */ /* 0x000fe4000f8e00ff */
[----:B------:R-:W-:Y:S02]  /*1310*/  @UP2 USHF.R.U32.HI UR6, URZ, UR9, UR12 ;  /* 0x00000009ff062299 */ /* 0x000fe4000801160c */
[----:B------:R-:W-:-:S02]  /*1320*/  UIMAD.WIDE.U32 UR12, UR4, UR8, URZ ;  /* 0x00000008040c72a5 */ /* 0x000fc4000f8e00ff */
[----:B------:R-:W-:Y:S01]  /*1330*/  UIMAD UR52, UR21, UR52, UR22 ;  /* 0x00000034153472a4 */ /* 0x000fe2000f8e0216 */
[----:B------:R-:W-:Y:S02]  /*1340*/  UMOV UR10, UR11 ;  /* 0x0000000b000a7c82 */ /* 0x000fe40008000000 */
[----:B------:R-:W-:Y:S02]  /*1350*/  @UP2 USHF.R.U32.HI UR7, URZ, UR9, UR10 ;  /* 0x00000009ff072299 */ /* 0x000fe4000801160a */
[----:B------:R-:W-:Y:S02]  /*1360*/  UIMAD UR10, UR6, UR19, URZ ;  /* 0x00000013060a72a4 */ /* 0x000fe4000f8e02ff */
[----:B------:R-:W-:-:S04]  /*1370*/  UIMAD UR7, UR7, UR19, URZ ;  /* 0x00000013070772a4 */ /* 0x000fc8000f8e02ff */
[----:B------:R-:W-:-:S03]  /*1380*/  UISETP.GE.AND UP0, UPT, UR4, UR7, UPT ;  /* 0x000000070400728c */ /* 0x000fc6000bf06270 */
[----:B------:R-:W-:Y:S01]  /*1390*/  UMOV UR7, UR13 ;  /* 0x0000000d00077c82 */ /* 0x000fe20008000000 */
[----:B------:R-:W-:Y:S02]  /*13a0*/  UISETP.GE.OR UP0, UPT, UR5, UR10, UP0 ;  /* 0x0000000a0500728c */ /* 0x000fe40008706670 */
[----:B------:R-:W-:Y:S02]  /*13b0*/  UIMAD.WIDE.U32 UR10, UR5, UR8, URZ ;  /* 0x00000008050a72a5 */ /* 0x000fe4000f8e00ff */
[----:B------:R-:W-:Y:S02]  /*13c0*/  USHF.R.U32.HI UR7, URZ, UR9, UR7 ;  /* 0x00000009ff077299 */ /* 0x000fe40008011607 */
[----:B------:R-:W-:Y:S02]  /*13d0*/  UIADD3 UR10, UPT, UPT, -UR4, URZ, URZ ;  /* 0x000000ff040a7290 */ /* 0x000fe4000fffe1ff */
[----:B------:R-:W-:Y:S02]  /*13e0*/  USEL UR7, UR4, UR7, !UP2 ;  /* 0x0000000704077287 */ /* 0x000fe4000d000000 */
[----:B------:R-:W-:Y:S01]  /*13f0*/  UIMAD UR10, UR14, UR10, UR20 ;  /* 0x0000000a0e0a72a4 */ /* 0x000fe2000f8e0214 */
[----:B------:R-:W-:-:S02]  /*1400*/  @!UP0 UMOV UR8, UR11 ;  /* 0x0000000b00088c82 */ /* 0x000fc40008000000 */
[----:B------:R-:W-:Y:S02]  /*1410*/  @!UP0 USHF.R.U32.HI UR8, URZ, UR9, UR8 ;  /* 0x00000009ff088299 */ /* 0x000fe40008011608 */
[----:B------:R-:W-:Y:S02]  /*1420*/  UIADD3 UR9, UPT, UPT, -UR7, URZ, URZ ;  /* 0x000000ff07097290 */ /* 0x000fe4000fffe1ff */
[----:B------:R-:W-:Y:S02]  /*1430*/  @!UP0 USEL UR8, UR5, UR8, !UP2 ;  /* 0x0000000805088287 */ /* 0x000fe4000d000000 */
[----:B------:R-:W-:Y:S02]  /*1440*/  UIMAD UR9, UR19, UR9, UR4 ;  /* 0x00000009130972a4 */ /* 0x000fe4000f8e0204 */
[----:B------:R-:W-:Y:S02]  /*1450*/  @!UP0 UIADD3 UR7, UPT, UPT, UR7, -UR8, URZ ;  /* 0x8000000807078290 */ /* 0x000fe4000fffe0ff */
[----:B------:R-:W-:-:S02]  /*1460*/  @!UP0 UIMAD UR6, UR9, UR6, UR8 ;  /* 0x00000006090682a4 */ /* 0x000fc4000f8e0208 */
[----:B------:R-:W-:-:S04]  /*1470*/  @!UP0 UIMAD UR4, UR7, UR19, UR5 ;  /* 0x00000013070482a4 */ /* 0x000fc8000f8e0205 */
[----:B------:R-:W-:Y:S01]  /*1480*/  UIMAD UR20, UR4, UR14, UR10 ;  /* 0x0000000e041472a4 */ /* 0x000fe2000f8e020a */
[----:B------:R-:W-:Y:S02]  /*1490*/  @!UP0 UMOV UR5, UR6 ;  /* 0x0000000600058c82 */ /* 0x000fe40008000000 */
[----:B------:R-:W-:-:S12]  /*14a0*/  UIMAD UR52, UR5, UR21, UR52 ;  /* 0x00000015053472a4 */ /* 0x000fd8000f8e0234 */
.L_x_17:
[----:B------:R-:W-:-:S09]  /*14b0*/  UISETP.NE.AND UP0, UPT, UR24, 0x1, UPT ;  /* 0x000000011800788c */ /* 0x000fd2000bf05270 */
[----:B------:R-:W-:Y:S05]  /*14c0*/  BRA.U UP0, `(.L_x_18) ;  /* 0x0000000100407547 */ /* 0x000fea000b800000 */
[----:B------:R-:W2:Y:S01]  /*14d0*/  LDCU.128 UR8, c[0x0][0xc10] ;  /* 0x00018200ff0877ac */ /* 0x000ea20008000c00 */
[----:B------:R-:W3:Y:S01]  /*14e0*/  LDCU UR12, c[0x0][0xc0c] ;  /* 0x00018180ff0c77ac */ /* 0x000ee20008000800 */
[----:B------:R-:W4:Y:S01]  /*14f0*/  LDCU UR13, c[0x0][0xc20] ;  /* 0x00018400ff0d77ac */ /* 0x000f220008000800 */
[----:B--2---:R-:W-:Y:S02]  /*1500*/  UIMAD.WIDE.U32 UR4, UR52, UR8, URZ ;  /* 0x00000008340472a5 */ /* 0x004fe4000f8e00ff */
[----:B------:R-:W-:Y:S02]  /*1510*/  UIMAD.WIDE.U32 UR6, UR20, UR11, URZ ;  /* 0x0000000b140672a5 */ /* 0x000fe4000f8e00ff */
[----:B---3--:R-:W-:Y:S02]  /*1520*/  UISETP.NE.AND UP0, UPT, UR12, 0x1, UPT ;  /* 0x000000010c00788c */ /* 0x008fe4000bf05270 */
[----:B------:R-:W-:-:S03]  /*1530*/  USHF.R.U32.HI UR5, URZ, UR9, UR5 ;  /* 0x00000009ff057299 */ /* 0x000fc60008011605 */
[----:B------:R-:W-:Y:S01]  /*1540*/  UMOV UR4, UR7 ;  /* 0x0000000700047c82 */ /* 0x000fe20008000000 */
[----:B------:R-:W-:Y:S02]  /*1550*/  USEL UR5, UR52, UR5, !UP0 ;  /* 0x0000000534057287 */ /* 0x000fe4000c000000 */
[----:B------:R-:W-:Y:S02]  /*1560*/  UISETP.NE.AND UP0, UPT, UR10, 0x1, UPT ;  /* 0x000000010a00788c */ /* 0x000fe4000bf05270 */
[----:B----4-:R-:W-:-:S04]  /*1570*/  USHF.R.U32.HI UR4, URZ, UR13, UR4 ;  /* 0x0000000dff047299 */ /* 0x010fc80008011604 */
[----:B------:R-:W-:-:S04]  /*1580*/  USEL UR4, UR20, UR4, !UP0 ;  /* 0x0000000414047287 */ /* 0x000fc8000c000000 */
[----:B------:R-:W-:Y:S02]  /*1590*/  UIADD3 UR6, UPT, UPT, -UR4, UR5, URZ ;  /* 0x0000000504067290 */ /* 0x000fe4000fffe1ff */
[----:B------:R-:W-:Y:S02]  /*15a0*/  UIADD3 UR4, UPT, UPT, UR4, -UR5, URZ ;  /* 0x8000000504047290 */ /* 0x000fe4000fffe0ff */
[----:B------:R-:W-:Y:S02]  /*15b0*/  UIMAD UR20, UR6, UR10, UR20 ;  /* 0x0000000a061472a4 */ /* 0x000fe4000f8e0214 */
[----:B------:R-:W-:-:S12]  /*15c0*/  UIMAD UR52, UR4, UR12, UR52 ;  /* 0x0000000c043472a4 */ /* 0x000fd8000f8e0234 */
.L_x_18:
[----:B------:R-:W-:Y:S05]  /*15d0*/  BRA.U !UP6, `(.L_x_19) ;  /* 0x000000010e0c7547 */ /* 0x000fea000b800000 */
[----:B------:R-:W-:Y:S01]  /*15e0*/  UCGABAR_WAIT ;  /* 0x0000000000007dc7 */ /* 0x000fe20008000000 */
[----:B------:R-:W-:Y:S01]  /*15f0*/  CCTL.IVALL ;  /* 0x00000000ff00798f */ /* 0x000fe20002000000 */
[----:B------:R-:W-:Y:S05]  /*1600*/  BRA `(.L_x_20) ;  /* 0x0000000000047947 */ /* 0x000fea0003800000 */
.L_x_19:
[----:B------:R-:W-:Y:S06]  /*1610*/  BAR.SYNC.DEFER_BLOCKING 0x0 ;  /* 0x0000000000007b1d */ /* 0x000fec0000010000 */
.L_x_20:
[----:B------:R-:W-:Y:S05]  /*1620*/  BRA.U UP5, `(.L_x_21) ;  /* 0x0000001d05207547 */ /* 0x000fea000b800000 */
[----:B------:R-:W2:Y:S01]  /*1630*/  LDCU UR5, c[0x0][0x388] ;  /* 0x00007100ff0577ac */ /* 0x000ea20008000800 */
[----:B------:R-:W-:Y:S01]  /*1640*/  PLOP3.LUT P1, PT, PT, PT, UP3, 0x80, 0x8 ;  /* 0x000000000008781c */ /* 0x000fe20003f2f038 */
[----:B------:R-:W-:Y:S01]  /*1650*/  IMAD.MOV.U32 R2, RZ, RZ, RZ ;  /* 0x000000ffff027224 */ /* 0x000fe200078e00ff */
[----:B------:R-:W-:Y:S01]  /*1660*/  ISETP.EQ.OR P2, PT, R3, RZ, P3 ;  /* 0x000000ff0300720c */ /* 0x000fe20001f42670 */
[----:B------:R-:W3:Y:S01]  /*1670*/  LDCU UR8, c[0x0][0x38c] ;  /* 0x00007180ff0877ac */ /* 0x000ee20008000800 */
[----:B------:R-:W-:Y:S01]  /*1680*/  PLOP3.LUT P1, PT, P1, PT, PT, 0x8, 0x80 ;  /* 0x000000000080781c */ /* 0x000fe20000f2e170 */
[----:B------:R-:W4:Y:S01]  /*1690*/  LDCU.64 UR6, c[0x0][0x390] ;  /* 0x00007200ff0677ac */ /* 0x000f220008000a00 */
[----:B------:R-:W-:Y:S01]  /*16a0*/  UISETP.NE.AND UP1, UPT, UR18, URZ, UPT ;  /* 0x000000ff1200728c */ /* 0x000fe2000bf25270 */
[----:B------:R-:W1:Y:S01]  /*16b0*/  LDCU UR54, c[0x0][0x370] ;  /* 0x00006e00ff3677ac */ /* 0x000e620008000800 */
[----:B--2---:R-:W-:Y:S01]  /*16c0*/  UIADD3 UR5, UPT, UPT, UR5, 0x1f, URZ ;  /* 0x0000001f05057890 */ /* 0x004fe2000fffe0ff */
[----:B------:R-:W2:Y:S03]  /*16d0*/  LDCU.64 UR46, c[0x0][0x348] ;  /* 0x00006900ff2e77ac */ /* 0x000ea60008000a00 */
[----:B------:R-:W-:-:S02]  /*16e0*/  USHF.R.S32.HI UR4, URZ, 0x1f, UR5 ;  /* 0x0000001fff047899 */ /* 0x000fc40008011405 */
[----:B------:R-:W-:Y:S02]  /*16f0*/  USHF.L.U32 UR58, UR22, 0x7, URZ ;  /* 0x00000007163a7899 */ /* 0x000fe400080006ff */
[----:B------:R-:W-:Y:S02]  /*1700*/  ULEA.HI UR4, UR4, UR5, URZ, 0x5 ;  /* 0x0000000504047291 */ /* 0x000fe4000f8f28ff */
[----:B------:R-:W-:Y:S02]  /*1710*/  USHF.L.U32 UR5, UR22, 0x6, URZ ;  /* 0x0000000616057899 */ /* 0x000fe400080006ff */
[----:B------:R-:W-:Y:S02]  /*1720*/  USHF.R.S32.HI UR4, URZ, 0x5, UR4 ;  /* 0x00000005ff047899 */ /* 0x000fe40008011404 */
[----:B------:R-:W-:Y:S02]  /*1730*/  ULOP3.LUT UR57, UR5, 0x40, URZ, 0xc0, !UPT ;  /* 0x0000004005397892 */ /* 0x000fe4000f8ec0ff */
[----:B---3--:R-:W-:Y:S01]  /*1740*/  UIMAD UR4, UR4, UR8, URZ ;  /* 0x00000008040472a4 */ /* 0x008fe2000f8e02ff */
[----:B-1----:R-:W1:Y:S03]  /*1750*/  LDCU UR53, c[0x0][0x374] ;  /* 0x00006e80ff3577ac */ /* 0x002e660008000800 */
[----:B----4-:R-:W-:-:S02]  /*1760*/  UIMAD UR4, UR4, UR6, URZ ;  /* 0x00000006040472a4 */ /* 0x010fc4000f8e02ff */
[----:B------:R-:W-:Y:S02]  /*1770*/  USEL UR38, UR70, 0x2, UP1 ;  /* 0x0000000246267887 */ /* 0x000fe40008800000 */
[----:B------:R-:W-:Y:S01]  /*1780*/  UIMAD UR55, UR4, UR7, URZ ;  /* 0x00000007043772a4 */ /* 0x000fe2000f8e02ff */
[----:B------:R-:W-:Y:S01]  /*1790*/  UMOV UR27, 0x1 ;  /* 0x00000001001b7882 */ /* 0x000fe20000000000 */
[----:B------:R-:W-:Y:S02]  /*17a0*/  UMOV UR31, URZ ;  /* 0x000000ff001f7c82 */ /* 0x000fe40008000000 */
[----:B------:R-:W-:Y:S02]  /*17b0*/  UISETP.NE.AND UP2, UPT, UR55, URZ, UPT ;  /* 0x000000ff3700728c */ /* 0x000fe4000bf45270 */
[----:B------:R-:W-:Y:S01]  /*17c0*/  UISETP.LT.U32.AND UP0, UPT, UR55, 0x8, UPT ;  /* 0x000000083700788c */ /* 0x000fe2000bf01070 */
[----:B------:R-:W-:Y:S01]  /*17d0*/  UMOV UR36, URZ ;  /* 0x000000ff00247c82 */ /* 0x000fe20008000000 */
[----:B------:R-:W-:-:S02]  /*17e0*/  UMOV UR42, URZ ;  /* 0x000000ff002a7c82 */ /* 0x000fc40008000000 */
[----:B------:R-:W-:-:S04]  /*17f0*/  USEL UR4, UR55, 0x8, UP0 ;  /* 0x0000000837047887 */ /* 0x000fc80008000000 */
[----:B------:R-:W-:Y:S02]  /*1800*/  UIADD3 UR5, UPT, UPT, UR4, -0x1, URZ ;  /* 0xffffffff04057890 */ /* 0x000fe4000fffe0ff */
[----:B------:R-:W-:Y:S02]  /*1810*/  @!UP2 UIADD3 UR5, UPT, UPT, UR4, URZ, URZ ;  /* 0x000000ff0405a290 */ /* 0x000fe4000fffe0ff */
[----:B------:R-:W-:Y:S02]  /*1820*/  UIADD3 UR51, UPT, UPT, UR55, -UR4, URZ ;  /* 0x8000000437337290 */ /* 0x000fe4000fffe0ff */
[----:B-12---:R-:W-:-:S12]  /*1830*/  UIADD3 UR56, UPT, UPT, UR5, 0x1, URZ ;  /* 0x0000000105387890 */ /* 0x006fd8000fffe0ff */
.L_x_39:
[----:B------:R-:W1:Y:S01]  /*1840*/  S2UR UR30, SR_CgaCtaId ;  /* 0x00000000001e79c3 */ /* 0x000e620000008800 */
[----:B------:R-:W-:Y:S01]  /*1850*/  UMOV UR4, 0x400 ;  /* 0x0000040000047882 */ /* 0x000fe20000000000 */
[----:B------:R-:W-:Y:S01]  /*1860*/  MOV R0, UR27 ;  /* 0x0000001b00007c02 */ /* 0x000fe20008000f00 */
[----:B------:R-:W-:Y:S02]  /*1870*/  UISETP.NE.AND UP0, UPT, UR55, URZ, UPT ;  /* 0x000000ff3700728c */ /* 0x000fe4000bf05270 */
[----:B------:R-:W-:Y:S01]  /*1880*/  ULEA UR19, UR20, UR57, 0x7 ;  /* 0x0000003914137291 */ /* 0x000fe2000f8e38ff */
[----:B------:R-:W-:Y:S01]  /*1890*/  SHF.L.U32 R0, R0, 0x1f, RZ ;  /* 0x0000001f00007819 */ /* 0x000fe200000006ff */
[----:B------:R-:W-:Y:S01]  /*18a0*/  UMOV UR28, URZ ;  /* 0x000000ff001c7c82 */ /* 0x000fe20008000000 */
[----:B------:R-:W-:Y:S01]  /*18b0*/  UMOV UR22, URZ ;  /* 0x000000ff00167c82 */ /* 0x000fe20008000000 */
[----:B------:R-:W-:Y:S01]  /*18c0*/  UMOV UR21, URZ ;  /* 0x000000ff00157c82 */ /* 0x000fe20008000000 */
[----:B------:R-:W-:Y:S01]  /*18d0*/  UMOV UR20, URZ ;  /* 0x000000ff00147c82 */ /* 0x000fe20008000000 */
[----:B-1----:R-:W-:-:S04]  /*18e0*/  ULEA UR30, UR30, UR4, 0x18 ;  /* 0x000000041e1e7291 */ /* 0x002fc8000f8ec0ff */
[----:B------:R-:W-:-:S09]  /*18f0*/  ULEA UR4, UR31, UR30, 0x3 ;  /* 0x0000001e1f047291 */ /* 0x000fd2000f8e18ff */
[----:B------:R1:W2:Y:S01]  /*1900*/  SYNCS.PHASECHK.TRANS64.TRYWAIT P0, [UR4+0x40], R0 ;  /* 0x00004000ff0075a7 */ /* 0x0002a20008001104 */
[----:B------:R-:W-:-:S04]  /*1910*/  ULEA.HI UR4, UR52, UR52, URZ, 0x1 ;  /* 0x0000003434047291 */ /* 0x000fc8000f8f08ff */
[----:B------:R-:W-:-:S04]  /*1920*/  USHF.L.U32 UR4, UR4, 0x7, URZ ;  /* 0x0000000704047899 */ /* 0x000fc800080006ff */
[----:B------:R-:W-:-:S04]  /*1930*/  ULOP3.LUT UR4, UR4, 0xffffff00, URZ, 0xc0, !UPT ;  /* 0xffffff0004047892 */ /* 0x000fc8000f8ec0ff */
[----:B------:R-:W-:Y:S01]  /*1940*/  ULOP3.LUT UR43, UR4, 0x80, UR58, 0xf8, !UPT ;  /* 0x00000080042b7892 */ /* 0x000fe2000f8ef83a */
[----:B------:R-:W-:Y:S11]  /*1950*/  BRA.U !UP0, `(.L_x_22) ;  /* 0x0000000508ac7547 */ /* 0x000ff6000b800000 */
[----:B------:R-:W3:Y:S01]  /*1960*/  LDCU.128 UR12, c[0x0][0x480] ;  /* 0x00009000ff0c77ac */ /* 0x000ee20008000c00 */
[----:B------:R-:W4:Y:S01]  /*1970*/  LDCU.128 UR8, c[0x0][0x490] ;  /* 0x00009200ff0877ac */ /* 0x000f220008000c00 */
[----:B------:R-:W1:Y:S01]  /*1980*/  LDCU.64 UR20, c[0x0][0x4c0] ;  /* 0x00009800ff1477ac */ /* 0x000e620008000a00 */
[----:B------:R-:W1:Y:S01]  /*1990*/  LDCU.64 UR16, c[0x0][0x4f0] ;  /* 0x00009e00ff1077ac */ /* 0x000e620008000a00 */
[----:B------:R-:W1:Y:S01]  /*19a0*/  LDCU UR18, c[0x0][0x4c8] ;  /* 0x00009900ff1277ac */ /* 0x000e620008000800 */
[----:B---3--:R-:W-:Y:S02]  /*19b0*/  UIMAD.WIDE.U32 UR4, UR43, UR13, URZ ;  /* 0x0000000d2b0472a5 */ /* 0x008fe4000f8e00ff */
[----:B------:R-:W-:Y:S02]  /*19c0*/  UISETP.NE.AND UP0, UPT, UR12, 0x1, UPT ;  /* 0x000000010c00788c */ /* 0x000fe4000bf05270 */
[----:B------:R-:W-:Y:S01]  /*19d0*/  USHF.R.U32.HI UR5, URZ, UR14, UR5 ;  /* 0x0000000eff057299 */ /* 0x000fe20008011605 */
[----:B------:R-:W3:Y:S03]  /*19e0*/  LDCU UR49, c[0x0][0x38c] ;  /* 0x00007180ff3177ac */ /* 0x000ee60008000800 */
[----:B------:R-:W-:-:S02]  /*19f0*/  USEL UR5, UR43, UR5, !UP0 ;  /* 0x000000052b057287 */ /* 0x000fc4000c000000 */
[----:B------:R-:W-:Y:S02]  /*1a00*/  UISETP.NE.AND UP0, UPT, UR15, 0x1, UPT ;  /* 0x000000010f00788c */ /* 0x000fe4000bf05270 */
[----:B----4-:R-:W-:Y:S01]  /*1a10*/  UIMAD.WIDE.U32 UR6, UR5, UR8, URZ ;  /* 0x00000008050672a5 */ /* 0x010fe2000f8e00ff */
[----:B------:R-:W4:Y:S01]  /*1a20*/  LDCU UR8, c[0x0][0x4a0] ;  /* 0x00009400ff0877ac */ /* 0x000f220008000800 */
[----:B------:R-:W1:Y:S05]  /*1a30*/  LDCU UR23, c[0x0][0x4cc] ;  /* 0x00009980ff1777ac */ /* 0x000e6a0008000800 */
[----:B------:R-:W-:Y:S01]  /*1a40*/  UMOV UR4, UR7 ;  /* 0x0000000700047c82 */ /* 0x000fe20008000000 */
[----:B------:R-:W1:Y:S01]  /*1a50*/  LDCU.64 UR40, c[0x0][0x390] ;  /* 0x00007200ff2877ac */ /* 0x000e620008000a00 */
[----:B------:R-:W-:Y:S01]  /*1a60*/  USHF.R.U32.HI UR4, URZ, UR9, UR4 ;  /* 0x00000009ff047299 */ /* 0x000fe20008011604 */
[----:B------:R-:W1:Y:S03]  /*1a70*/  LDCU UR9, c[0x0][0x4ec] ;  /* 0x00009d80ff0977ac */ /* 0x000e660008000800 */
[----:B------:R-:W-:-:S02]  /*1a80*/  USEL UR4, UR5, UR4, !UP0 ;  /* 0x0000000405047287 */ /* 0x000fc4000c000000 */
[----:B------:R-:W-:Y:S02]  /*1a90*/  UISETP.NE.AND UP0, UPT, UR10, 0x1, UPT ;  /* 0x000000010a00788c */ /* 0x000fe4000bf05270 */
[----:B------:R-:W-:Y:S01]  /*1aa0*/  UIMAD.WIDE.U32 UR6, UR4, UR11, URZ ;  /* 0x0000000b040672a5 */ /* 0x000fe2000f8e00ff */
[----:B------:R-:W1:Y:S01]  /*1ab0*/  LDCU.64 UR24, c[0x0][0x4d0] ;  /* 0x00009a00ff1877ac */ /* 0x000e620008000a00 */
[----:B------:R-:W-:-:S05]  /*1ac0*/  UIADD3 UR42, UPT, UPT, UR56, UR36, URZ ;  /* 0x00000024382a7290 */ /* 0x000fca000fffe0ff */
[----:B------:R-:W-:Y:S01]  /*1ad0*/  UMOV UR6, UR7 ;  /* 0x0000000700067c82 */ /* 0x000fe20008000000 */
[----:B------:R-:W-:Y:S02]  /*1ae0*/  UIADD3 UR7, UPT, UPT, -UR4, URZ, URZ ;  /* 0x000000ff04077290 */ /* 0x000fe4000fffe1ff */
[----:B----4-:R-:W-:Y:S02]  /*1af0*/  USHF.R.U32.HI UR6, URZ, UR8, UR6 ;  /* 0x00000008ff067299 */ /* 0x010fe40008011606 */
[----:B------:R-:W-:Y:S02]  /*1b00*/  UIADD3 UR8, UPT, UPT, -UR5, URZ, URZ ;  /* 0x000000ff05087290 */ /* 0x000fe4000fffe1ff */
[----:B------:R-:W-:Y:S02]  /*1b10*/  USEL UR14, UR4, UR6, !UP0 ;  /* 0x00000006040e7287 */ /* 0x000fe4000c000000 */
[----:B------:R-:W-:Y:S02]  /*1b20*/  UIMAD UR7, UR15, UR7, UR5 ;  /* 0x000000070f0772a4 */ /* 0x000fe4000f8e0205 */
[----:B------:R-:W-:-:S02]  /*1b30*/  UIADD3 UR6, UPT, UPT, -UR14, URZ, URZ ;  /* 0x000000ff0e067290 */ /* 0x000fc4000fffe1ff */
[----:B------:R-:W-:Y:S02]  /*1b40*/  UIMAD UR8, UR12, UR8, UR43 ;  /* 0x000000080c0872a4 */ /* 0x000fe4000f8e022b */
[----:B------:R-:W-:Y:S02]  /*1b50*/  UIMAD UR13, UR10, UR6, UR4 ;  /* 0x000000060a0d72a4 */ /* 0x000fe4000f8e0204 */
[----:B-1----:R-:W-:Y:S02]  /*1b60*/  UIMAD UR11, UR8, UR20, UR9 ;  /* 0x00000014080b72a4 */ /* 0x002fe4000f8e0209 */
[----:B------:R-:W-:Y:S01]  /*1b70*/  UIMAD UR12, UR7, UR21, UR16 ;  /* 0x00000015070c72a4 */ /* 0x000fe2000f8e0210 */
[----:B------:R-:W1:Y:S02]  /*1b80*/  LDCU.64 UR4, c[0x0][0x4f8] ;  /* 0x00009f00ff0477ac */ /* 0x000e640008000a00 */
[----:B------:R-:W4:Y:S01]  /*1b90*/  LDCU UR6, c[0x0][0x500] ;  /* 0x0000a000ff0677ac */ /* 0x000f220008000800 */
[----:B------:R-:W-:Y:S01]  /*1ba0*/  UIMAD UR13, UR13, UR18, UR17 ;  /* 0x000000120d0d72a4 */ /* 0x000fe2000f8e0211 */
[----:B------:R-:W-:Y:S01]  /*1bb0*/  UMOV UR28, URZ ;  /* 0x000000ff001c7c82 */ /* 0x000fe20008000000 */
[----:B------:R-:W-:Y:S01]  /*1bc0*/  UMOV UR7, UR31 ;  /* 0x0000001f00077c82 */ /* 0x000fe20008000000 */
[----:B------:R-:W-:Y:S01]  /*1bd0*/  UMOV UR20, URZ ;  /* 0x000000ff00147c82 */ /* 0x000fe20008000000 */
[----:B------:R-:W-:Y:S01]  /*1be0*/  UMOV UR21, URZ ;  /* 0x000000ff00157c82 */ /* 0x000fe20008000000 */
[----:B---3--:R-:W-:-:S07]  /*1bf0*/  UMOV UR22, URZ ;  /* 0x000000ff00167c82 */ /* 0x008fce0008000000 */
.L_x_28:
[----:B------:R-:W-:Y:S01]  /*1c00*/  @!P3 MOV R3, 0xc000 ;  /* 0x0000c0000003b802 */ /* 0x000fe20000000f00 */
[----:B------:R-:W-:Y:S01]  /*1c10*/  ULEA UR9, UR7, UR30, 0x3 ;  /* 0x0000001e07097291 */ /* 0x000fe2000f8e18ff */
[----:B--2---:R-:W-:Y:S11]  /*1c20*/  @P0 BRA `(.L_x_23) ;  /* 0x0000000000100947 */ /* 0x004ff60003800000 */
[----:B------:R-:W-:Y:S04]  /*1c30*/  MOV R4, UR27 ;  /* 0x0000001b00047c02 */ /* 0x000fe80008000f00 */
[----:B------:R-:W-:Y:S04]  /*1c40*/  SHF.L.U32 R4, R4, 0x1f, RZ ;  /* 0x0000001f04047819 */ /* 0x000fe800000006ff */
[----:B------:R-:W2:Y:S02]  /*1c50*/  SYNCS.PHASECHK.TRANS64.TRYWAIT P0, [UR9+0x40], R4 ;  /* 0x00004004ff0075a7 */ /* 0x000ea40008001109 */
[----:B--2---:R-:W-:Y:S05]  /*1c60*/  @!P0 BRA `(.L_x_24) ;  /* 0x000000a800408947 */ /* 0x004fea0003800000 */
.L_x_23:
[----:B------:R3:W-:Y:S01]  /*1c70*/  @!P3 SYNCS.ARRIVE.TRANS64 RZ, [UR9], R3 ;  /* 0x00000003ffffb9a7 */ /* 0x0007e20008000009 */
[----:B------:R-:W-:Y:S04]  /*1c80*/  ULOP3.LUT UR8, UR38, 0x2, URZ, 0xfc, !UPT ;  /* 0x0000000226087892 */ /* 0x000fe8000f8efcff */
[----:B------:R-:W-:Y:S09]  /*1c90*/  UISETP.NE.AND UP0, UPT, UR8, 0x2, UPT ;  /* 0x000000020800788c */ /* 0x000ff2000bf05270 */
[----:B------:R-:W-:Y:S05]  /*1ca0*/  BRA.U UP0, `(.L_x_25) ;  /* 0x0000000100047547 */ /* 0x000fea000b800000 */
[----:B-1--4-:R-:W-:Y:S05]  /*1cb0*/  BPT.TRAP 0x1 ;  /* 0x000000040000795c */ /* 0x012fea0000300000 */
.L_x_25:
[----:B------:R-:W-:Y:S04]  /*1cc0*/  BSSY.RECONVERGENT B0, `(.L_x_26) ;  /* 0x0000003000007945 */ /* 0x000fe80003800200 */
[----:B------:R-:W-:Y:S05]  /*1cd0*/  @P2 BRA `(.L_x_27) ;  /* 0x0000000000042947 */ /* 0x000fea0003800000 */
[----:B-1--4-:R-:W-:Y:S05]  /*1ce0*/  BPT.TRAP 0x1 ;  /* 0x000000040000795c */ /* 0x012fea0000300000 */
.L_x_27:
[----:B-1--4-:R-:W-:Y:S05]  /*1cf0*/  BSYNC.RECONVERGENT B0 ;  /* 0x0000000000007941 */ /* 0x012fea0003800200 */
.L_x_26:
[----:B------:R-:W-:Y:S02]  /*1d00*/  UIADD3 UR8, UPT, UPT, UR7, 0x1, URZ ;  /* 0x0000000107087890 */ /* 0x000fe4000fffe0ff */
[----:B------:R-:W-:Y:S02]  /*1d10*/  UIMAD UR15, UR20, UR23, UR4 ;  /* 0x00000017140f72a4 */ /* 0x000fe4000f8e0204 */
[----:B------:R-:W-:Y:S02]  /*1d20*/  UISETP.NE.AND UP0, UPT, UR8, 0x8, UPT ;  /* 0x000000080800788c */ /* 0x000fe4000bf05270 */
[----:B------:R-:W-:Y:S02]  /*1d30*/  ULEA UR17, UR7, UR30, 0xe ;  /* 0x0000001e07117291 */ /* 0x000fe4000f8e70ff */
[----:B------:R-:W-:Y:S02]  /*1d40*/  USEL UR10, URZ, 0x1, UP0 ;  /* 0x00000001ff0a7887 */ /* 0x000fe40008000000 */
[----:B------:R-:W-:Y:S02]  /*1d50*/  USEL UR31, UR8, URZ, UP0 ;  /* 0x000000ff081f7287 */ /* 0x000fe40008000000 */
[----:B------:R-:W-:Y:S02]  /*1d60*/  ULOP3.LUT UR27, UR27, UR10, URZ, 0x3c, !UPT ;  /* 0x0000000a1b1b7292 */ /* 0x000fe4000f8e3cff */
[----:B------:R-:W-:Y:S02]  /*1d70*/  ULEA UR8, UR31, UR30, 0x3 ;  /* 0x0000001e1f087291 */ /* 0x000fe4000f8e18ff */
[----:B------:R-:W-:Y:S02]  /*1d80*/  ULEA UR16, UR7, UR30, 0xd ;  /* 0x0000001e07107291 */ /* 0x000fe4000f8e68ff */
[----:B------:R-:W-:Y:S01]  /*1d90*/  UIADD3 UR34, UP0, UPT, UR46, 0x80, URZ ;  /* 0x000000802e227890 */ /* 0x000fe2000ff1e0ff */
[----:B--2---:R-:W-:Y:S01]  /*1da0*/  MOV R0, UR27 ;  /* 0x0000001b00007c02 */ /* 0x004fe20008000f00 */
[----:B------:R-:W-:Y:S02]  /*1db0*/  ULOP3.LUT UR9, UR9, 0xfefffff8, URZ, 0xc0, !UPT ;  /* 0xfefffff809097892 */ /* 0x000fe4000f8ec0ff */
[----:B------:R-:W-:Y:S01]  /*1dc0*/  USHF.L.U32 UR10, UR28, 0x5, URZ ;  /* 0x000000051c0a7899 */ /* 0x000fe200080006ff */
[----:B------:R-:W-:Y:S01]  /*1dd0*/  SHF.L.U32 R0, R0, 0x1f, RZ ;  /* 0x0000001f00007819 */ /* 0x000fe200000006ff */
[----:B------:R-:W-:Y:S02]  /*1de0*/  UIADD3.X UR35, UPT, UPT, URZ, UR47, URZ, UP0, !UPT ;  /* 0x0000002fff237290 */ /* 0x000fe400087fe4ff */
[----:B------:R-:W-:Y:S01]  /*1df0*/  UIADD3 UR32, UP3, UPT, UR46, 0x200, URZ ;  /* 0x000002002e207890 */ /* 0x000fe2000ff7e0ff */
[----:B------:R1:W2:Y:S01]  /*1e00*/  SYNCS.PHASECHK.TRANS64.TRYWAIT P0, [UR8+0x40], R0 ;  /* 0x00004000ff0075a7 */ /* 0x0002a20008001108 */
[----:B------:R-:W-:Y:S02]  /*1e10*/  UIMAD UR8, UR21, UR24, UR5 ;  /* 0x00000018150872a4 */ /* 0x000fe4000f8e0205 */
[----:B------:R-:W-:Y:S02]  /*1e20*/  UIMAD UR7, UR22, UR25, UR6 ;  /* 0x00000019160772a4 */ /* 0x000fe4000f8e0206 */
[----:B------:R-:W-:Y:S02]  /*1e30*/  ULEA UR15, UR8, UR15, 0x5 ;  /* 0x0000000f080f7291 */ /* 0x000fe4000f8e28ff */
[----:B------:R-:W-:Y:S02]  /*1e40*/  UIADD3 UR8, UPT, UPT, UR17, 0x8400, URZ ;  /* 0x0000840011087890 */ /* 0x000fe4000fffe0ff */
[----:B------:R-:W-:Y:S02]  /*1e50*/  ULEA UR7, UR7, UR15, 0xa ;  /* 0x0000000f07077291 */ /* 0x000fe4000f8e50ff */
[----:B------:R-:W-:Y:S02]  /*1e60*/  UIADD3.X UR33, UPT, UPT, URZ, UR47, URZ, UP3, !UPT ;  /* 0x0000002fff217290 */ /* 0x000fe40009ffe4ff */
[----:B------:R-:W-:Y:S02]  /*1e70*/  UPRMT UR7, UR7, 0x5410, URZ ;  /* 0x0000541007077896 */ /* 0x000fe400080000ff */
[----:B------:R-:W-:Y:S02]  /*1e80*/  UIADD3 UR16, UPT, UPT, UR16, 0x28400, URZ ;  /* 0x0002840010107890 */ /* 0x000fe4000fffe0ff */
[----:B------:R-:W-:Y:S02]  /*1e90*/  UIADD3 UR37, UPT, UPT, UR20, 0x1, URZ ;  /* 0x0000000114257890 */ /* 0x000fe4000fffe0ff */
[----:B------:R-:W-:Y:S02]  /*1ea0*/  UIADD3 UR29, UPT, UPT, UR21, 0x1, URZ ;  /* 0x00000001151d7890 */ /* 0x000fe4000fffe0ff */
[----:B------:R-:W-:Y:S02]  /*1eb0*/  UISETP.NE.AND UP2, UPT, UR37, UR49, UPT ;  /* 0x000000312500728c */ /* 0x000fe4000bf45270 */
[----:B------:R-:W-:Y:S02]  /*1ec0*/  UIADD3 UR26, UPT, UPT, UR22, 0x1, URZ ;  /* 0x00000001161a7890 */ /* 0x000fe4000fffe0ff */
[----:B------:R-:W-:Y:S01]  /*1ed0*/  UIADD3 UR36, UPT, UPT, UR36, 0x1, URZ ;  /* 0x0000000124247890 */ /* 0x000fe2000fffe0ff */
[----:B------:R-:W-:Y:S01]  /*1ee0*/  UMOV UR44, 0x0 ;  /* 0x00000000002c7882 */ /* 0x000fe20000000000 */
[----:B------:R-:W-:Y:S01]  /*1ef0*/  UMOV UR45, 0x10000000 ;  /* 0x10000000002d7882 */ /* 0x000fe20000000000 */
[----:B------:R-:W-:Y:S01]  /*1f00*/  UMOV UR17, UR9 ;  /* 0x0000000900117c82 */ /* 0x000fe20008000000 */
[----:B------:R4:W-:Y:S01]  /*1f10*/  UTMALDG.5D.IM2COL.2CTA [UR8], [UR34], UR7, desc[UR44] ;  /* 0x00002c08220073b4 */ /* 0x0009e20008261007 */
[----:B------:R-:W-:Y:S02]  /*1f20*/  UMOV UR18, UR10 ;  /* 0x0000000a00127c82 */ /* 0x000fe40008000000 */
[----:B------:R-:W-:Y:S04]  /*1f30*/  @UP2 UIADD3 UR29, UPT, UPT, UR21, URZ, URZ ;  /* 0x000000ff151d2290 */ /* 0x000fe8000fffe0ff */
[----:B------:R-:W-:Y:S01]  /*1f40*/  UISETP.NE.AND UP1, UPT, UR29, UR40, UPT ;  /* 0x000000281d00728c */ /* 0x000fe2000bf25270 */
[----:B------:R3:W-:Y:S10]  /*1f50*/  UTMALDG.5D.2CTA [UR16], [UR32], desc[UR44] ;  /* 0x00002c10200075b4 */ /* 0x0007f40008221000 */
[----:B------:R-:W-:Y:S04]  /*1f60*/  @UP1 UIADD3 UR26, UPT, UPT, UR22, URZ, URZ ;  /* 0x000000ff161a1290 */ /* 0x000fe8000fffe0ff */
[----:B------:R-:W-:Y:S02]  /*1f70*/  UISETP.NE.AND UP0, UPT, UR26, UR41, UPT ;  /* 0x000000291a00728c */ /* 0x000fe4000bf05270 */
[----:B----4-:R-:W-:Y:S09]  /*1f80*/  UIADD3 UR8, UPT, UPT, UR28, 0x1, URZ ;  /* 0x000000011c087890 */ /* 0x010ff2000fffe0ff */
[----:B------:R-:W-:Y:S01]  /*1f90*/  @UP0 UIADD3 UR8, UPT, UPT, UR28, URZ, URZ ;  /* 0x000000ff1c080290 */ /* 0x000fe2000fffe0ff */
[----:B------:R-:W-:Y:S01]  /*1fa0*/  UMOV UR7, UR31 ;  /* 0x0000001f00077c82 */ /* 0x000fe20008000000 */
[----:B---3--:R-:W-:Y:S02]  /*1fb0*/  USEL UR22, UR26, URZ, UP0 ;  /* 0x000000ff1a167287 */ /* 0x008fe40008000000 */
[----:B------:R-:W-:Y:S02]  /*1fc0*/  UISETP.NE.AND UP0, UPT, UR36, UR42, UPT ;  /* 0x0000002a2400728c */ /* 0x000fe4000bf05270 */
[----:B------:R-:W-:Y:S02]  /*1fd0*/  USEL UR20, UR37, URZ, UP2 ;  /* 0x000000ff25147287 */ /* 0x000fe40009000000 */
[----:B------:R-:W-:Y:S01]  /*1fe0*/  USEL UR21, UR29, URZ, UP1 ;  /* 0x000000ff1d157287 */ /* 0x000fe20008800000 */
[----:B------:R-:W-:Y:S04]  /*1ff0*/  UMOV UR28, UR8 ;  /* 0x00000008001c7c82 */ /* 0x000fe80008000000 */
[----:B-1----:R-:W-:Y:S07]  /*2000*/  BRA.U UP0, `(.L_x_28) ;  /* 0xfffffff900fc7547 */ /* 0x002fee000b83ffff */
.L_x_22:
[----:B------:R-:W-:Y:S01]  /*2010*/  ULEA UR4, UR31, UR30, 0x3 ;  /* 0x0000001e1f047291 */ /* 0x000fe2000f8e18ff */
[----:B-1----:R-:W-:Y:S01]  /*2020*/  MOV R0, UR27 ;  /* 0x0000001b00007c02 */ /* 0x002fe20008000f00 */
[----:B------:R-:W-:Y:S01]  /*2030*/  @!P1 SYNCS.ARRIVE.TRANS64.A1T0 RZ, [UR30+0xc8], RZ ;  /* 0x0000c8ffffff99a7 */ /* 0x000fe2000810001e */
[----:B------:R-:W-:Y:S02]  /*2040*/  UISETP.GE.AND UP0, UPT, UR51, 0x1, UPT ;  /* 0x000000013300788c */ /* 0x000fe4000bf06270 */
[----:B------:R-:W-:-:S04]  /*2050*/  SHF.L.U32 R0, R0, 0x1f, RZ ;  /* 0x0000001f00007819 */ /* 0x000fc800000006ff */
[----:B--2---:R1:W2:Y:S03]  /*2060*/  SYNCS.PHASECHK.TRANS64.TRYWAIT P0, [UR4+0x40], R0 ;  /* 0x00004000ff0075a7 */ /* 0x0042a60008001104 */
[----:B------:R-:W-:Y:S05]  /*2070*/  BRA.U !UP0, `(.L_x_29) ;  /* 0x0000000508a47547 */ /* 0x000fea000b800000 */
[----:B------:R-:W3:Y:S01]  /*2080*/  LDCU.128 UR8, c[0x0][0x480] ;  /* 0x00009000ff0877ac */ /* 0x000ee20008000c00 */
[----:B------:R-:W4:Y:S01]  /*2090*/  LDCU.128 UR32, c[0x0][0x490] ;  /* 0x00009200ff2077ac */ /* 0x000f220008000c00 */
[----:B------:R-:W1:Y:S01]  /*20a0*/  LDCU UR13, c[0x0][0x4c8] ;  /* 0x00009900ff0d77ac */ /* 0x000e620008000800 */
        /* <DEDUP_REMOVED lines=10> */
[----:B------:R-:W1:Y:S05]  /*2150*/  LDCU.64 UR40, c[0x0][0x390] ;  /* 0x00007200ff2877ac */ /* 0x000e6a0008000a00 */
[----:B------:R-:W-:Y:S01]  /*2160*/  UMOV UR4, UR7 ;  /* 0x0000000700047c82 */ /* 0x000fe20008000000 */
[----:B------:R-:W1:Y:S01]  /*2170*/  LDCU.64 UR24, c[0x0][0x4d0] ;  /* 0x00009a00ff1877ac */ /* 0x000e620008000a00 */
[----:B------:R-:W-:Y:S01]  /*2180*/  USHF.R.U32.HI UR4, URZ, UR33, UR4 ;  /* 0x00000021ff047299 */ /* 0x000fe20008011604 */
[----:B------:R-:W4:Y:S03]  /*2190*/  LDCU.64 UR32, c[0x0][0x4c0] ;  /* 0x00009800ff2077ac */ /* 0x000f260008000a00 */
[----:B------:R-:W-:-:S02]  /*21a0*/  USEL UR4, UR5, UR4, !UP0 ;  /* 0x0000000405047287 */ /* 0x000fc4000c000000 */
[----:B------:R-:W-:Y:S02]  /*21b0*/  UISETP.NE.AND UP0, UPT, UR34, 0x1, UPT ;  /* 0x000000012200788c */ /* 0x000fe4000bf05270 */
[----:B------:R-:W-:Y:S02]  /*21c0*/  UIMAD.WIDE.U32 UR6, UR4, UR35, URZ ;  /* 0x00000023040672a5 */ /* 0x000fe4000f8e00ff */
[----:B------:R-:W-:Y:S01]  /*21d0*/  UIADD3 UR42, UPT, UPT, UR51, UR42, URZ ;  /* 0x0000002a332a7290 */ /* 0x000fe2000fffe0ff */
[----:B------:R-:W-:-:S04]  /*21e0*/  UMOV UR37, UR51 ;  /* 0x0000003300257c82 */ /* 0x000fc80008000000 */
[----:B------:R-:W-:Y:S01]  /*21f0*/  UMOV UR6, UR7 ;  /* 0x0000000700067c82 */ /* 0x000fe20008000000 */
[----:B------:R-:W-:Y:S02]  /*2200*/  UIADD3 UR7, UPT, UPT, -UR5, URZ, URZ ;  /* 0x000000ff05077290 */ /* 0x000fe4000fffe1ff */
[----:B---3--:R-:W-:Y:S02]  /*2210*/  USHF.R.U32.HI UR6, URZ, UR9, UR6 ;  /* 0x00000009ff067299 */ /* 0x008fe40008011606 */
[----:B------:R-:W-:Y:S02]  /*2220*/  UIMAD UR7, UR8, UR7, UR43 ;  /* 0x00000007080772a4 */ /* 0x000fe4000f8e022b */
[----:B------:R-:W-:Y:S02]  /*2230*/  USEL UR14, UR4, UR6, !UP0 ;  /* 0x00000006040e7287 */ /* 0x000fe4000c000000 */
[----:B------:R-:W-:Y:S02]  /*2240*/  UIADD3 UR6, UPT, UPT, -UR4, URZ, URZ ;  /* 0x000000ff04067290 */ /* 0x000fe4000fffe1ff */
[----:B------:R-:W-:-:S02]  /*2250*/  UIADD3 UR9, UPT, UPT, -UR14, URZ, URZ ;  /* 0x000000ff0e097290 */ /* 0x000fc4000fffe1ff */
[----:B------:R-:W-:Y:S02]  /*2260*/  UIMAD UR12, UR11, UR6, UR5 ;  /* 0x000000060b0c72a4 */ /* 0x000fe4000f8e0205 */
[----:B------:R-:W-:Y:S02]  /*2270*/  UIMAD UR9, UR34, UR9, UR4 ;  /* 0x00000009220972a4 */ /* 0x000fe4000f8e0204 */
[----:B----4-:R-:W-:Y:S01]  /*2280*/  UIMAD UR11, UR7, UR32, UR10 ;  /* 0x00000020070b72a4 */ /* 0x010fe2000f8e020a */
[----:B------:R-:W3:Y:S02]  /*2290*/  LDCU UR43, c[0x0][0x38c] ;  /* 0x00007180ff2b77ac */ /* 0x000ee40008000800 */
[----:B------:R-:W4:Y:S01]  /*22a0*/  LDCU UR6, c[0x0][0x500] ;  /* 0x0000a000ff0677ac */ /* 0x000f220008000800 */
[----:B------:R-:W2:Y:S01]  /*22b0*/  LDCU.64 UR4, c[0x0][0x4f8] ;  /* 0x00009f00ff0477ac */ /* 0x000ea20008000a00 */
[----:B-1----:R-:W-:Y:S02]  /*22c0*/  UIMAD UR12, UR12, UR33, UR16 ;  /* 0x000000210c0c72a4 */ /* 0x002fe4000f8e0210 */
[----:B------:R-:W-:Y:S01]  /*22d0*/  UIMAD UR13, UR9, UR13, UR17 ;  /* 0x0000000d090d72a4 */ /* 0x000fe2000f8e0211 */
[----:B------:R-:W-:-:S11]  /*22e0*/  UMOV UR7, UR31 ;  /* 0x0000001f00077c82 */ /* 0x000fd60008000000 */
.L_x_35:
[----:B------:R-:W-:Y:S01]  /*22f0*/  @!P3 MOV R3, 0xc000 ;  /* 0x0000c0000003b802 */ /* 0x000fe20000000f00 */
[----:B------:R-:W-:Y:S01]  /*2300*/  ULEA UR9, UR7, UR30, 0x3 ;  /* 0x0000001e07097291 */ /* 0x000fe2000f8e18ff */
[----:B--23--:R-:W-:Y:S11]  /*2310*/  @P0 BRA `(.L_x_30) ;  /* 0x0000000000100947 */ /* 0x00cff60003800000 */
[----:B------:R-:W-:Y:S04]  /*2320*/  MOV R4, UR27 ;  /* 0x0000001b00047c02 */ /* 0x000fe80008000f00 */
[----:B------:R-:W-:Y:S04]  /*2330*/  SHF.L.U32 R4, R4, 0x1f, RZ ;  /* 0x0000001f04047819 */ /* 0x000fe800000006ff */
[----:B------:R-:W1:Y:S02]  /*2340*/  SYNCS.PHASECHK.TRANS64.TRYWAIT P0, [UR9+0x40], R4 ;  /* 0x00004004ff0075a7 */ /* 0x000e640008001109 */
[----:B-1----:R-:W-:Y:S05]  /*2350*/  @!P0 BRA `(.L_x_31) ;  /* 0x000000a0009c8947 */ /* 0x002fea0003800000 */
.L_x_30:
[----:B------:R2:W-:Y:S01]  /*2360*/  @!P3 SYNCS.ARRIVE.TRANS64 RZ, [UR9], R3 ;  /* 0x00000003ffffb9a7 */ /* 0x0005e20008000009 */
[----:B------:R-:W-:Y:S04]  /*2370*/  ULOP3.LUT UR8, UR38, 0x2, URZ, 0xfc, !UPT ;  /* 0x0000000226087892 */ /* 0x000fe8000f8efcff */
[----:B------:R-:W-:Y:S09]  /*2380*/  UISETP.NE.AND UP0, UPT, UR8, 0x2, UPT ;  /* 0x000000020800788c */ /* 0x000ff2000bf05270 */
[----:B------:R-:W-:Y:S05]  /*2390*/  BRA.U UP0, `(.L_x_32) ;  /* 0x0000000100047547 */ /* 0x000fea000b800000 */
[----:B---34-:R-:W-:Y:S05]  /*23a0*/  BPT.TRAP 0x1 ;  /* 0x000000040000795c */ /* 0x018fea0000300000 */
.L_x_32:
[----:B------:R-:W-:Y:S04]  /*23b0*/  BSSY.RECONVERGENT B0, `(.L_x_33) ;  /* 0x0000003000007945 */ /* 0x000fe80003800200 */
[----:B------:R-:W-:Y:S05]  /*23c0*/  @P2 BRA `(.L_x_34) ;  /* 0x0000000000042947 */ /* 0x000fea0003800000 */
[----:B---34-:R-:W-:Y:S05]  /*23d0*/  BPT.TRAP 0x1 ;  /* 0x000000040000795c */ /* 0x018fea0000300000 */
.L_x_34:
[----:B---34-:R-:W-:Y:S05]  /*23e0*/  BSYNC.RECONVERGENT B0 ;  /* 0x0000000000007941 */ /* 0x018fea0003800200 */
.L_x_33:
[----:B------:R-:W-:Y:S02]  /*23f0*/  UIADD3 UR8, UPT, UPT, UR7, 0x1, URZ ;  /* 0x0000000107087890 */ /* 0x000fe4000fffe0ff */
[----:B------:R-:W-:Y:S02]  /*2400*/  UIMAD UR16, UR20, UR23, UR4 ;  /* 0x00000017141072a4 */ /* 0x000fe4000f8e0204 */
[----:B------:R-:W-:Y:S02]  /*2410*/  UISETP.NE.AND UP0, UPT, UR8, 0x8, UPT ;  /* 0x000000080800788c */ /* 0x000fe4000bf05270 */
[----:B------:R-:W-:Y:S02]  /*2420*/  UIMAD UR15, UR21, UR24, UR5 ;  /* 0x00000018150f72a4 */ /* 0x000fe4000f8e0205 */
[----:B------:R-:W-:Y:S02]  /*2430*/  USEL UR10, URZ, 0x1, UP0 ;  /* 0x00000001ff0a7887 */ /* 0x000fe40008000000 */
[----:B------:R-:W-:Y:S02]  /*2440*/  USEL UR31, UR8, URZ, UP0 ;  /* 0x000000ff081f7287 */ /* 0x000fe40008000000 */
[----:B------:R-:W-:Y:S02]  /*2450*/  ULOP3.LUT UR27, UR27, UR10, URZ, 0x3c, !UPT ;  /* 0x0000000a1b1b7292 */ /* 0x000fe4000f8e3cff */
[----:B------:R-:W-:Y:S02]  /*2460*/  ULEA UR8, UR31, UR30, 0x3 ;  /* 0x0000001e1f087291 */ /* 0x000fe4000f8e18ff */
[----:B------:R-:W-:Y:S02]  /*2470*/  ULEA UR17, UR7, UR30, 0xd ;  /* 0x0000001e07117291 */ /* 0x000fe4000f8e68ff */
[----:B------:R-:W-:Y:S01]  /*2480*/  ULEA UR15, UR15, UR16, 0x5 ;  /* 0x000000100f0f7291 */ /* 0x000fe2000f8e28ff */
[----:B-1----:R-:W-:Y:S01]  /*2490*/  MOV R0, UR27 ;  /* 0x0000001b00007c02 */ /* 0x002fe20008000f00 */
[----:B------:R-:W-:Y:S02]  /*24a0*/  UIADD3 UR34, UP0, UPT, UR46, 0x80, URZ ;  /* 0x000000802e227890 */ /* 0x000fe4000ff1e0ff */
[----:B------:R-:W-:Y:S01]  /*24b0*/  ULOP3.LUT UR9, UR9, 0xfefffff8, URZ, 0xc0, !UPT ;  /* 0xfefffff809097892 */ /* 0x000fe2000f8ec0ff */
[----:B------:R-:W-:Y:S01]  /*24c0*/  SHF.L.U32 R0, R0, 0x1f, RZ ;  /* 0x0000001f00007819 */ /* 0x000fe200000006ff */
[----:B------:R-:W-:Y:S02]  /*24d0*/  USHF.L.U32 UR10, UR28, 0x5, URZ ;  /* 0x000000051c0a7899 */ /* 0x000fe400080006ff */
[----:B------:R-:W-:Y:S01]  /*24e0*/  UIADD3.X UR35, UPT, UPT, URZ, UR47, URZ, UP0, !UPT ;  /* 0x0000002fff237290 */ /* 0x000fe200087fe4ff */
[----:B------:R1:W3:Y:S01]  /*24f0*/  SYNCS.PHASECHK.TRANS64.TRYWAIT P0, [UR8+0x40], R0 ;  /* 0x00004000ff0075a7 */ /* 0x0002e20008001108 */
[----:B------:R-:W-:Y:S02]  /*2500*/  ULEA UR8, UR7, UR30, 0xe ;  /* 0x0000001e07087291 */ /* 0x000fe4000f8e70ff */
[----:B------:R-:W-:Y:S02]  /*2510*/  UIMAD UR7, UR22, UR25, UR6 ;  /* 0x00000019160772a4 */ /* 0x000fe4000f8e0206 */
[----:B------:R-:W-:Y:S02]  /*2520*/  UIADD3 UR8, UPT, UPT, UR8, 0x8400, URZ ;  /* 0x0000840008087890 */ /* 0x000fe4000fffe0ff */
[----:B------:R-:W-:Y:S02]  /*2530*/  ULEA UR7, UR7, UR15, 0xa ;  /* 0x0000000f07077291 */ /* 0x000fe4000f8e50ff */
[----:B------:R-:W-:Y:S02]  /*2540*/  UIADD3 UR32, UP3, UPT, UR46, 0x200, URZ ;  /* 0x000002002e207890 */ /* 0x000fe4000ff7e0ff */
[----:B------:R-:W-:Y:S02]  /*2550*/  UPRMT UR7, UR7, 0x5410, URZ ;  /* 0x0000541007077896 */ /* 0x000fe400080000ff */
[----:B------:R-:W-:Y:S02]  /*2560*/  UIADD3.X UR33, UPT, UPT, URZ, UR47, URZ, UP3, !UPT ;  /* 0x0000002fff217290 */ /* 0x000fe40009ffe4ff */
[----:B------:R-:W-:Y:S02]  /*2570*/  UIADD3 UR16, UPT, UPT, UR17, 0x28400, URZ ;  /* 0x0002840011107890 */ /* 0x000fe4000fffe0ff */
[----:B------:R-:W-:Y:S02]  /*2580*/  UIADD3 UR36, UPT, UPT, UR20, 0x1, URZ ;  /* 0x0000000114247890 */ /* 0x000fe4000fffe0ff */
[----:B------:R-:W-:Y:S02]  /*2590*/  UIADD3 UR29, UPT, UPT, UR21, 0x1, URZ ;  /* 0x00000001151d7890 */ /* 0x000fe4000fffe0ff */
[----:B------:R-:W-:Y:S02]  /*25a0*/  UISETP.NE.AND UP2, UPT, UR36, UR43, UPT ;  /* 0x0000002b2400728c */ /* 0x000fe4000bf45270 */
[----:B------:R-:W-:Y:S01]  /*25b0*/  UIADD3 UR26, UPT, UPT, UR22, 0x1, URZ ;  /* 0x00000001161a7890 */ /* 0x000fe2000fffe0ff */
[----:B------:R-:W-:Y:S01]  /*25c0*/  UMOV UR44, 0x0 ;  /* 0x00000000002c7882 */ /* 0x000fe20000000000 */
[----:B------:R-:W-:Y:S01]  /*25d0*/  UMOV UR45, 0x10000000 ;  /* 0x10000000002d7882 */ /* 0x000fe20000000000 */
[----:B------:R-:W-:Y:S01]  /*25e0*/  UMOV UR17, UR9 ;  /* 0x0000000900117c82 */ /* 0x000fe20008000000 */
[----:B------:R4:W-:Y:S01]  /*25f0*/  UTMALDG.5D.IM2COL.2CTA [UR8], [UR34], UR7, desc[UR44] ;  /* 0x00002c08220073b4 */ /* 0x0009e20008261007 */
[----:B------:R-:W-:Y:S04]  /*2600*/  UMOV UR18, UR10 ;  /* 0x0000000a00127c82 */ /* 0x000fe80008000000 */
[----:B------:R-:W-:Y:S04]  /*2610*/  @UP2 UIADD3 UR29, UPT, UPT, UR21, URZ, URZ ;  /* 0x000000ff151d2290 */ /* 0x000fe8000fffe0ff */
[----:B------:R-:W-:Y:S01]  /*2620*/  UISETP.NE.AND UP1, UPT, UR29, UR40, UPT ;  /* 0x000000281d00728c */ /* 0x000fe2000bf25270 */
[----:B------:R2:W-:Y:S10]  /*2630*/  UTMALDG.5D.2CTA [UR16], [UR32], desc[UR44] ;  /* 0x00002c10200075b4 */ /* 0x0005f40008221000 */
[----:B------:R-:W-:Y:S04]  /*2640*/  @UP1 UIADD3 UR26, UPT, UPT, UR22, URZ, URZ ;  /* 0x000000ff161a1290 */ /* 0x000fe8000fffe0ff */
[----:B------:R-:W-:Y:S02]  /*2650*/  UISETP.NE.AND UP0, UPT, UR26, UR41, UPT ;  /* 0x000000291a00728c */ /* 0x000fe4000bf05270 */
[----:B----4-:R-:W-:Y:S09]  /*2660*/  UIADD3 UR8, UPT, UPT, UR28, 0x1, URZ ;  /* 0x000000011c087890 */ /* 0x010ff2000fffe0ff */
[----:B------:R-:W-:Y:S02]  /*2670*/  @UP0 UIADD3 UR8, UPT, UPT, UR28, URZ, URZ ;  /* 0x000000ff1c080290 */ /* 0x000fe4000fffe0ff */
[----:B------:R-:W-:Y:S02]  /*2680*/  UIADD3 UR7, UPT, UPT, UR37, -0x1, URZ ;  /* 0xffffffff25077890 */ /* 0x000fe4000fffe0ff */
[----:B--2---:R-:W-:Y:S02]  /*2690*/  USEL UR22, UR26, URZ, UP0 ;  /* 0x000000ff1a167287 */ /* 0x004fe40008000000 */
[----:B------:R-:W-:Y:S02]  /*26a0*/  UISETP.GT.U32.AND UP0, UPT, UR37, 0x1, UPT ;  /* 0x000000012500788c */ /* 0x000fe4000bf04070 */
[----:B------:R-:W-:Y:S02]  /*26b0*/  USEL UR20, UR36, URZ, UP2 ;  /* 0x000000ff24147287 */ /* 0x000fe40009000000 */
[----:B------:R-:W-:Y:S01]  /*26c0*/  USEL UR21, UR29, URZ, UP1 ;  /* 0x000000ff1d157287 */ /* 0x000fe20008800000 */
[----:B------:R-:W-:Y:S01]  /*26d0*/  UMOV UR37, UR7 ;  /* 0x0000000700257c82 */ /* 0x000fe20008000000 */
[----:B------:R-:W-:Y:S01]  /*26e0*/  UMOV UR7, UR31 ;  /* 0x0000001f00077c82 */ /* 0x000fe20008000000 */
[----:B------:R-:W-:Y:S02]  /*26f0*/  UMOV UR28, UR8 ;  /* 0x00000008001c7c82 */ /* 0x000fe40008000000 */
[----:B-1----:R-:W-:Y:S07]  /*2700*/  BRA.U UP0, `(.L_x_35) ;  /* 0xfffffff900f87547 */ /* 0x002fee000b83ffff */
.L_x_29:
[----:B------:R-:W-:Y:S01]  /*2710*/  SHF.L.U32 R3, R2, 0x1f, RZ ;  /* 0x0000001f02037819 */ /* 0x000fe200000006ff */
[----:B------:R-:W-:-:S03]  /*2720*/  NOP ;  /* 0x0000000000007918 */ /* 0x000fc60000000000 */
[----:B--23--:R-:W2:Y:S02]  /*2730*/  SYNCS.PHASECHK.TRANS64.TRYWAIT P0, [UR30+0xd0], R3 ;  /* 0x0000d003ff0075a7 */ /* 0x00cea4000800111e */
[----:B--2---:R-:W-:Y:S05]  /*2740*/  @!P0 BRA `(.L_x_36) ;  /* 0x0000009c00b88947 */ /* 0x004fea0003800000 */
.L_x_185:
[----:B------:R-:W2:Y:S01]  /*2750*/  LDS.128 R4, [UR30+0x110] ;  /* 0x0001101eff047984 */ /* 0x000ea20008000c00 */
[----:B------:R-:W-:Y:S02]  /*2760*/  UIADD3 UR4, UPT, UPT, UR30, 0xd8, URZ ;  /* 0x000000d81e047890 */ /* 0x000fe4000fffe0ff */
[----:B------:R-:W-:Y:S01]  /*2770*/  UISETP.GE.AND UP0, UPT, UR39, 0x1, UPT ;  /* 0x000000012700788c */ /* 0x000fe2000bf06270 */
[----:B------:R-:W-:Y:S01]  /*2780*/  @!PT LDS RZ, [RZ] ;  /* 0x00000000fffff984 */ /* 0x000fe20000000800 */
[----:B------:R-:W-:Y:S01]  /*2790*/  @!PT LDS RZ, [RZ] ;  /* 0x00000000fffff984 */ /* 0x000fe20000000800 */
[----:B------:R-:W-:Y:S01]  /*27a0*/  @!PT LDS RZ, [RZ] ;  /* 0x00000000fffff984 */ /* 0x000fe20000000800 */
[----:B------:R-:W-:Y:S01]  /*27b0*/  @!PT LDS RZ, [RZ] ;  /* 0x00000000fffff984 */ /* 0x000fe20000000800 */
[----:B------:R3:W-:Y:S06]  /*27c0*/  MEMBAR.ALL.CTA ;  /* 0x0000000000007992 */ /* 0x0007ec0000008000 */
[----:B---3--:R-:W3:Y:S01]  /*27d0*/  FENCE.VIEW.ASYNC.S ;  /* 0x00000000000073c6 */ /* 0x008ee20000000000 */
[----:B------:R-:W-:-:S09]  /*27e0*/  UPRMT UR4, URZ, 0x654, UR4 ;  /* 0x00000654ff047896 */ /* 0x000fd20008000004 */
[----:B---3--:R-:W-:Y:S01]  /*27f0*/  SYNCS.ARRIVE.TRANS64.RED.A1T0 RZ, [UR4], RZ ;  /* 0x000000ffffff79a7 */ /* 0x008fe20008100404 */
[----:B--2---:R-:W-:-:S13]  /*2800*/  LOP3.LUT P0, RZ, R6, 0x1, RZ, 0xc0, !PT ;  /* 0x0000000106ff7812 */ /* 0x004fda000780c0ff */
[----:B------:R-:W-:Y:S01]  /*2810*/  VOTEU.ANY UP1, P0 ;  /* 0x0000000000ff7886 */ /* 0x000fe20000020100 */
[----:B------:R-:W-:-:S13]  /*2820*/  PLOP3.LUT P0, PT, PT, PT, UP1, 0x80, 0x8 ;  /* 0x000000000008781c */ /* 0x000fda0003f0f018 */
[----:B-1----:R-:W-:Y:S02]  /*2830*/  @P0 MOV R0, R4 ;  /* 0x0000000400000202 */ /* 0x002fe40000000f00 */
[----:B------:R-:W-:Y:S02]  /*2840*/  @P0 LOP3.LUT R4, R5, 0xffff, RZ, 0xc0, !PT ;  /* 0x0000ffff05040812 */ /* 0x000fe400078ec0ff */
[----:B------:R-:W-:Y:S02]  /*2850*/  @P0 R2UR UR6, R0 ;  /* 0x00000000000602ca */ /* 0x000fe400000e0000 */
[----:B------:R-:W-:-:S11]  /*2860*/  @P0 R2UR UR5, R4 ;  /* 0x00000000040502ca */ /* 0x000fd600000e0000 */
[----:B------:R-:W-:Y:S02]  /*2870*/  @UP1 UMOV UR50, UR6 ;  /* 0x0000000600321c82 */ /* 0x000fe40008000000 */
[----:B------:R-:W-:Y:S01]  /*2880*/  @UP1 UMOV UR48, UR5 ;  /* 0x0000000500301c82 */ /* 0x000fe20008000000 */
[----:B------:R-:W-:Y:S05]  /*2890*/  BRA.U !UP0, `(.L_x_37) ;  /* 0x0000000108d47547 */ /* 0x000fea000b800000 */
[----:B------:R-:W1:Y:S01]  /*28a0*/  LDCU.128 UR16, c[0x0][0xc10] ;  /* 0x00018200ff1077ac */ /* 0x000e620008000c00 */
[----:B------:R-:W2:Y:S01]  /*28b0*/  LDCU UR20, c[0x0][0xc20] ;  /* 0x00018400ff1477ac */ /* 0x000ea20008000800 */
[----:B------:R-:W3:Y:S01]  /*28c0*/  LDCU UR13, c[0x0][0xc0c] ;  /* 0x00018180ff0d77ac */ /* 0x000ee20008000800 */
[----:B------:R-:W4:Y:S01]  /*28d0*/  LDCU.64 UR14, c[0x0][0xc28] ;  /* 0x00018500ff0e77ac */ /* 0x000f220008000a00 */
[----:B------:R-:W-:Y:S02]  /*28e0*/  UISETP.NE.AND UP3, UPT, UR39, 0x1, UPT ;  /* 0x000000012700788c */ /* 0x000fe4000bf65270 */
[----:B-1----:R-:W-:Y:S02]  /*28f0*/  UIMAD.WIDE.U32 UR4, UR53, UR19, URZ ;  /* 0x00000013350472a5 */ /* 0x002fe4000f8e00ff */
[----:B------:R-:W-:Y:S02]  /*2900*/  UIMAD.WIDE.U32 UR6, UR54, UR16, URZ ;  /* 0x00000010360672a5 */ /* 0x000fe4000f8e00ff */
[----:B------:R-:W-:-:S02]  /*2910*/  UISETP.NE.AND UP0, UPT, UR18, 0x1, UPT ;  /* 0x000000011200788c */ /* 0x000fc4000bf05270 */
[----:B------:R-:W-:Y:S01]  /*2920*/  UIMAD.WIDE.U32 UR10, UR48, UR19, URZ ;  /* 0x00000013300a72a5 */ /* 0x000fe2000f8e00ff */
[----:B------:R-:W-:Y:S01]  /*2930*/  UMOV UR4, UR5 ;  /* 0x0000000500047c82 */ /* 0x000fe20008000000 */
[----:B---3--:R-:W-:Y:S02]  /*2940*/  UISETP.NE.AND UP2, UPT, UR13, 0x1, UPT ;  /* 0x000000010d00788c */ /* 0x008fe4000bf45270 */
[----:B--2---:R-:W-:Y:S02]  /*2950*/  USHF.R.U32.HI UR5, URZ, UR20, UR4 ;  /* 0x00000014ff057299 */ /* 0x004fe40008011604 */
[----:B------:R-:W-:Y:S01]  /*2960*/  UIMAD.WIDE.U32 UR8, UR50, UR16, URZ ;  /* 0x00000010320872a5 */ /* 0x000fe2000f8e00ff */
[----:B------:R-:W-:Y:S01]  /*2970*/  UMOV UR4, UR7 ;  /* 0x0000000700047c82 */ /* 0x000fe20008000000 */
[----:B------:R-:W-:Y:S02]  /*2980*/  USEL UR5, UR53, UR5, !UP0 ;  /* 0x0000000535057287 */ /* 0x000fe4000c000000 */
[----:B------:R-:W-:-:S02]  /*2990*/  USHF.R.U32.HI UR4, URZ, UR17, UR4 ;  /* 0x00000011ff047299 */ /* 0x000fc40008011604 */
[----:B----4-:R-:W-:Y:S02]  /*29a0*/  UIMAD.WIDE.U32 UR6, UR5, UR14, URZ ;  /* 0x0000000e050672a5 */ /* 0x010fe4000f8e00ff */
[----:B------:R-:W-:Y:S01]  /*29b0*/  USEL UR12, UR54, UR4, !UP2 ;  /* 0x00000004360c7287 */ /* 0x000fe2000d000000 */
[----:B------:R-:W-:Y:S02]  /*29c0*/  UMOV UR8, UR9 ;  /* 0x0000000900087c82 */ /* 0x000fe40008000000 */
[----:B------:R-:W-:Y:S01]  /*29d0*/  UMOV UR4, UR11 ;  /* 0x0000000b00047c82 */ /* 0x000fe20008000000 */
[----:B------:R-:W-:Y:S01]  /*29e0*/  UIMAD.WIDE.U32 UR10, UR12, UR14, URZ ;  /* 0x0000000e0c0a72a5 */ /* 0x000fe2000f8e00ff */
[----:B------:R-:W-:Y:S01]  /*29f0*/  UMOV UR6, UR7 ;  /* 0x0000000700067c82 */ /* 0x000fe20008000000 */
[----:B------:R-:W-:Y:S02]  /*2a00*/  USHF.R.U32.HI UR4, URZ, UR20, UR4 ;  /* 0x00000014ff047299 */ /* 0x000fe40008011604 */
[----:B------:R-:W-:-:S02]  /*2a10*/  @UP3 USHF.R.U32.HI UR5, URZ, UR15, UR6 ;  /* 0x0000000fff053299 */ /* 0x000fc40008011606 */
[----:B------:R-:W-:Y:S01]  /*2a20*/  USHF.R.U32.HI UR17, URZ, UR17, UR8 ;  /* 0x00000011ff117299 */ /* 0x000fe20008011608 */
[----:B------:R-:W-:Y:S01]  /*2a30*/  UMOV UR6, UR11 ;  /* 0x0000000b00067c82 */ /* 0x000fe20008000000 */
[----:B------:R-:W-:Y:S02]  /*2a40*/  USEL UR4, UR48, UR4, !UP0 ;  /* 0x0000000430047287 */ /* 0x000fe4000c000000 */
[----:B------:R-:W-:Y:S02]  /*2a50*/  @UP3 USHF.R.U32.HI UR12, URZ, UR15, UR6 ;  /* 0x0000000fff0c3299 */ /* 0x000fe40008011606 */
[----:B------:R-:W-:Y:S02]  /*2a60*/  UIMAD UR6, UR39, UR5, URZ ;  /* 0x00000005270672a4 */ /* 0x000fe4000f8e02ff */
[----:B------:R-:W-:Y:S02]  /*2a70*/  USEL UR5, UR50, UR17, !UP2 ;  /* 0x0000001132057287 */ /* 0x000fe4000d000000 */
[----:B------:R-:W-:-:S02]  /*2a80*/  UIMAD UR8, UR39, UR12, URZ ;  /* 0x0000000c270872a4 */ /* 0x000fc4000f8e02ff */
[----:B------:R-:W-:Y:S02]  /*2a90*/  UISETP.GE.AND UP0, UPT, UR4, UR6, UPT ;  /* 0x000000060400728c */ /* 0x000fe4000bf06270 */
[----:B------:R-:W-:Y:S02]  /*2aa0*/  UIMAD.WIDE.U32 UR6, UR4, UR14, URZ ;  /* 0x0000000e040672a5 */ /* 0x000fe4000f8e00ff */
[----:B------:R-:W-:Y:S02]  /*2ab0*/  UISETP.GE.OR UP0, UPT, UR5, UR8, UP0 ;  /* 0x000000080500728c */ /* 0x000fe40008706670 */
[----:B------:R-:W-:Y:S02]  /*2ac0*/  UIMAD.WIDE.U32 UR8, UR5, UR14, URZ ;  /* 0x0000000e050872a5 */ /* 0x000fe4000f8e00ff */
[----:B------:R-:W-:Y:S01]  /*2ad0*/  UIADD3 UR10, UPT, UPT, -UR4, URZ, URZ ;  /* 0x000000ff040a7290 */ /* 0x000fe2000fffe1ff */
[----:B------:R-:W-:Y:S02]  /*2ae0*/  UMOV UR6, UR7 ;  /* 0x0000000700067c82 */ /* 0x000fe40008000000 */
[----:B------:R-:W-:-:S02]  /*2af0*/  USHF.R.U32.HI UR6, URZ, UR15, UR6 ;  /* 0x0000000fff067299 */ /* 0x000fc40008011606 */
[----:B------:R-:W-:Y:S02]  /*2b00*/  UIMAD UR10, UR18, UR10, UR48 ;  /* 0x0000000a120a72a4 */ /* 0x000fe4000f8e0230 */
[----:B------:R-:W-:Y:S01]  /*2b10*/  USEL UR6, UR4, UR6, !UP3 ;  /* 0x0000000604067287 */ /* 0x000fe2000d800000 */
[----:B------:R-:W-:Y:S01]  /*2b20*/  @!UP0 UMOV UR7, UR9 ;  /* 0x0000000900078c82 */ /* 0x000fe20008000000 */
[----:B------:R-:W-:Y:S02]  /*2b30*/  UIADD3 UR9, UPT, UPT, -UR5, URZ, URZ ;  /* 0x000000ff05097290 */ /* 0x000fe4000fffe1ff */
[----:B------:R-:W-:Y:S02]  /*2b40*/  @!UP0 USHF.R.U32.HI UR7, URZ, UR15, UR7 ;  /* 0x0000000fff078299 */ /* 0x000fe40008011607 */
[----:B------:R-:W-:Y:S02]  /*2b50*/  UIADD3 UR8, UPT, UPT, -UR6, URZ, URZ ;  /* 0x000000ff06087290 */ /* 0x000fe4000fffe1ff */
[----:B------:R-:W-:-:S02]  /*2b60*/  @!UP0 USEL UR7, UR5, UR7, !UP3 ;  /* 0x0000000705078287 */ /* 0x000fc4000d800000 */
[----:B------:R-:W-:Y:S02]  /*2b70*/  UIMAD UR8, UR39, UR8, UR4 ;  /* 0x00000008270872a4 */ /* 0x000fe4000f8e0204 */
[----:B------:R-:W-:Y:S02]  /*2b80*/  @!UP0 UIADD3 UR6, UPT, UPT, UR6, -UR7, URZ ;  /* 0x8000000706068290 */ /* 0x000fe4000fffe0ff */
[----:B------:R-:W-:Y:S02]  /*2b90*/  @!UP0 UIMAD UR7, UR8, UR12, UR7 ;  /* 0x0000000c080782a4 */ /* 0x000fe4000f8e0207 */
[----:B------:R-:W-:Y:S02]  /*2ba0*/  @!UP0 UIMAD UR4, UR39, UR6, UR5 ;  /* 0x00000006270482a4 */ /* 0x000fe4000f8e0205 */
[----:B------:R-:W-:Y:S02]  /*2bb0*/  UIMAD UR6, UR13, UR9, UR50 ;  /* 0x000000090d0672a4 */ /* 0x000fe4000f8e0232 */
[----:B------:R-:W-:Y:S01]  /*2bc0*/  UIMAD UR48, UR4, UR18, UR10 ;  /* 0x00000012043072a4 */ /* 0x000fe2000f8e020a */
[----:B------:R-:W-:-:S02]  /*2bd0*/  @!UP0 UMOV UR5, UR7 ;  /* 0x0000000700058c82 */ /* 0x000fc40008000000 */
[----:B------:R-:W-:-:S12]  /*2be0*/  UIMAD UR50, UR5, UR13, UR6 ;  /* 0x0000000d053272a4 */ /* 0x000fd8000f8e0206 */
.L_x_37:
[----:B------:R-:W1:Y:S02]  /*2bf0*/  LDCU UR4, c[0x0][0xc30] ;  /* 0x00018600ff0477ac */ /* 0x000e640008000800 */
[----:B-1----:R-:W-:-:S09]  /*2c00*/  UISETP.NE.AND UP0, UPT, UR4, 0x1, UPT ;  /* 0x000000010400788c */ /* 0x002fd2000bf05270 */
[----:B------:R-:W-:Y:S05]  /*2c10*/  BRA.U UP0, `(.L_x_38) ;  /* 0x0000000100447547 */ /* 0x000fea000b800000 */
[----:B------:R-:W1:Y:S01]  /*2c20*/  LDCU.128 UR8, c[0x0][0xc10] ;  /* 0x00018200ff0877ac */ /* 0x000e620008000c00 */
[----:B------:R-:W2:Y:S01]  /*2c30*/  LDCU UR12, c[0x0][0xc0c] ;  /* 0x00018180ff0c77ac */ /* 0x000ea20008000800 */
[----:B------:R-:W3:Y:S01]  /*2c40*/  LDCU UR13, c[0x0][0xc20] ;  /* 0x00018400ff0d77ac */ /* 0x000ee20008000800 */
[----:B-1----:R-:W-:Y:S02]  /*2c50*/  UIMAD.WIDE.U32 UR6, UR50, UR8, URZ ;  /* 0x00000008320672a5 */ /* 0x002fe4000f8e00ff */
[----:B------:R-:W-:Y:S02]  /*2c60*/  UIMAD.WIDE.U32 UR4, UR48, UR11, URZ ;  /* 0x0000000b300472a5 */ /* 0x000fe4000f8e00ff */
[----:B--2---:R-:W-:Y:S02]  /*2c70*/  UISETP.NE.AND UP2, UPT, UR12, 0x1, UPT ;  /* 0x000000010c00788c */ /* 0x004fe4000bf45270 */
[----:B------:R-:W-:Y:S01]  /*2c80*/  UISETP.NE.AND UP0, UPT, UR10, 0x1, UPT ;  /* 0x000000010a00788c */ /* 0x000fe2000bf05270 */
[----:B------:R-:W-:-:S02]  /*2c90*/  UMOV UR6, UR7 ;  /* 0x0000000700067c82 */ /* 0x000fc40008000000 */
[----:B------:R-:W-:Y:S01]  /*2ca0*/  UMOV UR4, UR5 ;  /* 0x0000000500047c82 */ /* 0x000fe20008000000 */
[----:B------:R-:W-:Y:S02]  /*2cb0*/  USHF.R.U32.HI UR6, URZ, UR9, UR6 ;  /* 0x00000009ff067299 */ /* 0x000fe40008011606 */
[----:B---3--:R-:W-:Y:S02]  /*2cc0*/  USHF.R.U32.HI UR4, URZ, UR13, UR4 ;  /* 0x0000000dff047299 */ /* 0x008fe40008011604 */
[----:B------:R-:W-:Y:S02]  /*2cd0*/  USEL UR5, UR50, UR6, !UP2 ;  /* 0x0000000632057287 */ /* 0x000fe4000d000000 */
[----:B------:R-:W-:-:S04]  /*2ce0*/  USEL UR4, UR48, UR4, !UP0 ;  /* 0x0000000430047287 */ /* 0x000fc8000c000000 */
[----:B------:R-:W-:Y:S02]  /*2cf0*/  UIADD3 UR6, UPT, UPT, UR5, -UR4, URZ ;  /* 0x8000000405067290 */ /* 0x000fe4000fffe0ff */
[----:B------:R-:W-:Y:S02]  /*2d00*/  UIADD3 UR4, UPT, UPT, -UR5, UR4, URZ ;  /* 0x0000000405047290 */ /* 0x000fe4000fffe1ff */
[----:B------:R-:W-:Y:S02]  /*2d10*/  UIMAD UR48, UR6, UR10, UR48 ;  /* 0x0000000a063072a4 */ /* 0x000fe4000f8e0230 */
[----:B------:R-:W-:-:S12]  /*2d20*/  UIMAD UR50, UR4, UR12, UR50 ;  /* 0x0000000c043272a4 */ /* 0x000fd8000f8e0232 */
.L_x_38:
[----:B------:R-:W-:Y:S01]  /*2d30*/  R2UR UR5, R68 ;  /* 0x00000000440572ca */ /* 0x000fe200000e0000 */
[----:B------:R-:W-:Y:S01]  /*2d40*/  UMOV UR36, UR42 ;  /* 0x0000002a00247c82 */ /* 0x000fe20008000000 */
[----:B------:R-:W-:Y:S02]  /*2d50*/  R2UR UR4, R67 ;  /* 0x00000000430472ca */ /* 0x000fe400000e0000 */
[----:B------:R-:W-:Y:S02]  /*2d60*/  PLOP3.LUT P1, PT, PT, PT, PT, 0x80, 0x8 ;  /* 0x000000000008781c */ /* 0x000fe40003f2f070 */
[----:B------:R-:W-:-:S07]  /*2d70*/  LOP3.LUT R2, R2, 0x1, RZ, 0x3c, !PT ;  /* 0x0000000102027812 */ /* 0x000fce00078e3cff */
[----:B------:R-:W-:Y:S02]  /*2d80*/  UIADD3 UR52, UPT, UPT, UR50, UR5, URZ ;  /* 0x0000000532347290 */ /* 0x000fe4000fffe0ff */
[----:B------:R-:W-:Y:S01]  /*2d90*/  UIADD3 UR20, UPT, UPT, UR48, UR4, URZ ;  /* 0x0000000430147290 */ /* 0x000fe2000fffe0ff */
[----:B------:R-:W-:Y:S11]  /*2da0*/  BRA.U UP1, `(.L_x_39) ;  /* 0xffffffe901a47547 */ /* 0x000ff6000b83ffff */
[----:B------:R-:W-:Y:S01]  /*2db0*/  UIADD3 UR30, UPT, UPT, UR30, 0x40, URZ ;  /* 0x000000401e1e7890 */ /* 0x000fe2000fffe0ff */
[----:B------:R-:W-:-:S03]  /*2dc0*/  MOV R2, UR27 ;  /* 0x0000001b00027c02 */ /* 0x000fc60008000f00 */
[----:B------:R-:W-:Y:S01]  /*2dd0*/  ULEA UR4, UR31, UR30, 0x3 ;  /* 0x0000001e1f047291 */ /* 0x000fe2000f8e18ff */
[----:B------:R-:W-:-:S08]  /*2de0*/  SHF.L.U32 R2, R2, 0x1f, RZ ;  /* 0x0000001f02027819 */ /* 0x000fd000000006ff */
[----:B------:R-:W1:Y:S02]  /*2df0*/  SYNCS.PHASECHK.TRANS64.TRYWAIT P0, [UR4], R2 ;  /* 0x00000002ff0075a7 */ /* 0x000e640008001104 */
[----:B-1----:R-:W-:Y:S05]  /*2e00*/  @!P0 BRA `(.L_x_40) ;  /* 0x0000009800208947 */ /* 0x002fea0003800000 */
.L_x_187:
[----:B------:R-:W-:-:S04]  /*2e10*/  UIADD3 UR4, UPT, UPT, UR31, 0x1, URZ ;  /* 0x000000011f047890 */ /* 0x000fc8000fffe0ff */
[----:B------:R-:W-:-:S04]  /*2e20*/  UISETP.NE.AND UP0, UPT, UR4, 0x8, UPT ;  /* 0x000000080400788c */ /* 0x000fc8000bf05270 */
[----:B------:R-:W-:Y:S02]  /*2e30*/  USEL UR5, URZ, 0x1, UP0 ;  /* 0x00000001ff057887 */ /* 0x000fe40008000000 */
[----:B------:R-:W-:Y:S02]  /*2e40*/  USEL UR4, UR4, URZ, UP0 ;  /* 0x000000ff04047287 */ /* 0x000fe40008000000 */
[----:B------:R-:W-:Y:S02]  /*2e50*/  ULOP3.LUT UR6, UR27, UR5, URZ, 0x3c, !UPT ;  /* 0x000000051b067292 */ /* 0x000fe4000f8e3cff */
[----:B------:R-:W-:-:S04]  /*2e60*/  ULEA UR5, UR4, UR30, 0x3 ;  /* 0x0000001e04057291 */ /* 0x000fc8000f8e18ff */
[----:B-1----:R-:W-:-:S04]  /*2e70*/  MOV R2, UR6 ;  /* 0x0000000600027c02 */ /* 0x002fc80008000f00 */
[----:B------:R-:W-:-:S04]  /*2e80*/  SHF.L.U32 R2, R2, 0x1f, RZ ;  /* 0x0000001f02027819 */ /* 0x000fc800000006ff */
[----:B------:R-:W1:Y:S02]  /*2e90*/  SYNCS.PHASECHK.TRANS64.TRYWAIT P0, [UR5], R2 ;  /* 0x00000002ff0075a7 */ /* 0x000e640008001105 */
[----:B-1----:R-:W-:Y:S05]  /*2ea0*/  @!P0 BRA `(.L_x_41) ;  /* 0x0000009800108947 */ /* 0x002fea0003800000 */
.L_x_189:
        /* <DEDUP_REMOVED lines=10> */
.L_x_191:
        /* <DEDUP_REMOVED lines=10> */
.L_x_193:
        /* <DEDUP_REMOVED lines=10> */
.L_x_195:
        /* <DEDUP_REMOVED lines=10> */
.L_x_197:
        /* <DEDUP_REMOVED lines=10> */
.L_x_199:
[----:B------:R-:W-:-:S04]  /*31d0*/  UIADD3 UR4, UPT, UPT, UR4, 0x1, URZ ;  /* 0x0000000104047890 */ /* 0x000fc8000fffe0ff */
[----:B------:R-:W-:-:S04]  /*31e0*/  UISETP.NE.AND UP0, UPT, UR4, 0x8, UPT ;  /* 0x000000080400788c */ /* 0x000fc8000bf05270 */
[----:B------:R-:W-:Y:S02]  /*31f0*/  USEL UR5, URZ, 0x1, UP0 ;  /* 0x00000001ff057887 */ /* 0x000fe40008000000 */
[----:B------:R-:W-:Y:S02]  /*3200*/  USEL UR4, UR4, URZ, UP0 ;  /* 0x000000ff04047287 */ /* 0x000fe40008000000 */
[----:B------:R-:W-:Y:S02]  /*3210*/  ULOP3.LUT UR5, UR6, UR5, URZ, 0x3c, !UPT ;  /* 0x0000000506057292 */ /* 0x000fe4000f8e3cff */
[----:B------:R-:W-:-:S04]  /*3220*/  ULEA UR4, UR4, UR30, 0x3 ;  /* 0x0000001e04047291 */ /* 0x000fc8000f8e18ff */
[----:B-1----:R-:W-:Y:S02]  /*3230*/  IMAD.U32 R2, RZ, RZ, UR5 ;  /* 0x00000005ff027e24 */ /* 0x002fe4000f8e00ff */
[----:B------:R-:W-:-:S03]  /*3240*/  MOV R0, UR4 ;  /* 0x0000000400007c02 */ /* 0x000fc60008000f00 */
[----:B------:R-:W-:-:S07]  /*3250*/  SHF.L.U32 R2, R2, 0x1f, RZ ;  /* 0x0000001f02027819 */ /* 0x000fce00000006ff */
.L_x_47:
[----:B-1----:R1:W2:Y:S02]  /*3260*/  SYNCS.PHASECHK.TRANS64.TRYWAIT P0, [R0+URZ], R2 ;  /* 0x00000002000075a7 */ /* 0x0022a400080011ff */
[----:B--2---:R-:W-:Y:S05]  /*3270*/  @!P0 NANOSLEEP.SYNCS 0x989680 ;  /* 0x009896800000895d */ /* 0x004fea0003900000 */
[----:B------:R-:W2:Y:S02]  /*3280*/  @!P0 SYNCS.PHASECHK.TRANS64 P0, [R0+URZ], R2 ;  /* 0x00000002000085a7 */ /* 0x000ea400080010ff */
[----:B--2---:R-:W-:Y:S05]  /*3290*/  @P0 EXIT ;  /* 0x000000000000094d */ /* 0x004fea0003800000 */
[----:B------:R-:W-:Y:S05]  /*32a0*/  BRA `(.L_x_47) ;  /* 0xfffffffc00ec7947 */ /* 0x000fea000383ffff */
.L_x_21:
[----:B------:R-:W2:Y:S02]  /*32b0*/  S2UR UR4, SR_CgaCtaId ;  /* 0x00000000000479c3 */ /* 0x000ea40000008800 */
[----:B--2---:R-:W-:-:S04]  /*32c0*/  UISETP.NE.AND UP0, UPT, UR4, URZ, UPT ;  /* 0x000000ff0400728c */ /* 0x004fc8000bf05270 */
[----:B------:R-:W-:-:S09]  /*32d0*/  UISETP.NE.OR UP0, UPT, UR18, 0x1, UP0 ;  /* 0x000000011200788c */ /* 0x000fd20008705670 */
[----:B------:R-:W-:Y:S05]  /*32e0*/  BRA.U UP0, `(.L_x_48) ;  /* 0x0000000100b47547 */ /* 0x000fea000b800000 */
[----:B------:R-:W2:Y:S01]  /*32f0*/  S2UR UR5, SR_CgaCtaId ;  /* 0x00000000000579c3 */ /* 0x000ea20000008800 */
[----:B------:R-:W-:Y:S01]  /*3300*/  UMOV UR4, 0x400 ;  /* 0x0000040000047882 */ /* 0x000fe20000000000 */
[----:B------:R-:W-:Y:S01]  /*3310*/  HFMA2 R2, -RZ, RZ, 0, 5.9604644775390625e-08 ;  /* 0x00000001ff027431 */ /* 0x000fe200000001ff */
[----:B------:R-:W-:Y:S01]  /*3320*/  ISETP.GE.U32.AND P0, PT, R3, 0x2, PT ;  /* 0x000000020300780c */ /* 0x000fe20003f06070 */
[----:B------:R-:W-:Y:S01]  /*3330*/  IMAD.MOV.U32 R8, RZ, RZ, RZ ;  /* 0x000000ffff087224 */ /* 0x000fe200078e00ff */
[----:B--2---:R-:W-:-:S04]  /*3340*/  ULEA UR4, UR5, UR4, 0x18 ;  /* 0x0000000405047291 */ /* 0x004fc8000f8ec0ff */
[----:B------:R-:W-:Y:S02]  /*3350*/  UIADD3 UR5, UPT, UPT, UR4, 0xd8, URZ ;  /* 0x000000d804057890 */ /* 0x000fe4000fffe0ff */
[----:B------:R-:W-:Y:S02]  /*3360*/  UIADD3 UR8, UPT, UPT, UR4, 0xd0, URZ ;  /* 0x000000d004087890 */ /* 0x000fe4000fffe0ff */
[----:B------:R-:W-:-:S12]  /*3370*/  UPRMT UR5, URZ, 0x654, UR5 ;  /* 0x00000654ff057896 */ /* 0x000fd80008000005 */
.L_x_51:
[----:B------:R-:W-:Y:S01]  /*3380*/  SHF.L.U32 R6, R2, 0x1f, RZ ;  /* 0x0000001f02067819 */ /* 0x000fe200000006ff */
[----:B------:R-:W-:Y:S02]  /*3390*/  IMAD.U32 R4, RZ, RZ, UR8 ;  /* 0x00000008ff047e24 */ /* 0x000fe4000f8e00ff */
[----:B------:R-:W-:Y:S01]  /*33a0*/  @!P0 IMAD.MOV.U32 R5, RZ, RZ, 0x10 ;  /* 0x00000010ff058424 */ /* 0x000fe200078e00ff */
[----:B------:R-:W2:Y:S02]  /*33b0*/  SYNCS.PHASECHK.TRANS64.TRYWAIT P1, [UR4+0xd8], R6 ;  /* 0x0000d806ff0075a7 */ /* 0x000ea40008021104 */
[----:B------:R-:W-:-:S04]  /*33c0*/  PRMT R4, R3, 0x654, R4 ;  /* 0x0000065403047816 */ /* 0x000fc80000000004 */
[----:B------:R-:W-:Y:S01]  /*33d0*/  SEL R0, R4, R0, !P0 ;  /* 0x0000000004007207 */ /* 0x000fe20004000000 */
[----:B--2---:R-:W-:Y:S06]  /*33e0*/  @!P1 BRA `(.L_x_49) ;  /* 0x0000009400509947 */ /* 0x004fec0003800000 */
.L_x_201:
[----:B------:R-:W-:Y:S01]  /*33f0*/  UIADD3 UR6, UPT, UPT, UR4, 0x110, URZ ;  /* 0x0000011004067890 */ /* 0x000fe2000fffe0ff */
[----:B------:R3:W-:Y:S01]  /*3400*/  @!P0 SYNCS.ARRIVE.TRANS64.RED RZ, [R0+URZ], R5 ;  /* 0x0000000500ff89a7 */ /* 0x0007e200080004ff */
[----:B------:R-:W-:Y:S01]  /*3410*/  UIADD3 UR7, UPT, UPT, UR4, 0xd0, URZ ;  /* 0x000000d004077890 */ /* 0x000fe2000fffe0ff */
[----:B------:R-:W-:-:S08]  /*3420*/  LOP3.LUT R2, R2, 0x1, RZ, 0x3c, !PT ;  /* 0x0000000102027812 */ /* 0x000fd000078e3cff */
[----:B------:R-:W-:Y:S06]  /*3430*/  UGETNEXTWORKID.BROADCAST [UR6], [UR7] ;  /* 0x00000000060073ca */ /* 0x000fec0008000100 */
[----:B---3--:R-:W-:-:S04]  /*3440*/  SHF.L.U32 R5, R8, 0x1f, RZ ;  /* 0x0000001f08057819 */ /* 0x008fc800000006ff */
[----:B------:R-:W3:Y:S02]  /*3450*/  SYNCS.PHASECHK.TRANS64.TRYWAIT P1, [UR4+0xd0], R5 ;  /* 0x0000d005ff0075a7 */ /* 0x000ee40008021104 */
[----:B---3--:R-:W-:Y:S05]  /*3460*/  @!P1 BRA `(.L_x_50) ;  /* 0x0000009400489947 */ /* 0x008fea0003800000 */
.L_x_203:
[----:B--2---:R-:W2:Y:S01]  /*3470*/  LDS.128 R4, [UR4+0x110] ;  /* 0x00011004ff047984 */ /* 0x004ea20008000c00 */
[----:B------:R-:W-:Y:S01]  /*3480*/  LOP3.LUT R8, R8, 0x1, RZ, 0x3c, !PT ;  /* 0x0000000108087812 */ /* 0x000fe200078e3cff */
[----:B------:R-:W-:Y:S01]  /*3490*/  @!PT LDS RZ, [RZ] ;  /* 0x00000000fffff984 */ /* 0x000fe20000000800 */
[----:B------:R-:W-:Y:S01]  /*34a0*/  @!PT LDS RZ, [RZ] ;  /* 0x00000000fffff984 */ /* 0x000fe20000000800 */
[----:B------:R-:W-:Y:S01]  /*34b0*/  @!PT LDS RZ, [RZ] ;  /* 0x00000000fffff984 */ /* 0x000fe20000000800 */
[----:B------:R-:W-:Y:S01]  /*34c0*/  @!PT LDS RZ, [RZ] ;  /* 0x00000000fffff984 */ /* 0x000fe20000000800 */
[----:B------:R3:W-:Y:S06]  /*34d0*/  MEMBAR.ALL.CTA ;  /* 0x0000000000007992 */ /* 0x0007ec0000008000 */
[----:B---3--:R-:W3:Y:S02]  /*34e0*/  FENCE.VIEW.ASYNC.S ;  /* 0x00000000000073c6 */ /* 0x008ee40000000000 */
[----:B---3--:R-:W-:Y:S01]  /*34f0*/  SYNCS.ARRIVE.TRANS64.RED.A1T0 RZ, [UR5], RZ ;  /* 0x000000ffffff79a7 */ /* 0x008fe20008100405 */
[----:B--2---:R-:W-:-:S13]  /*3500*/  LOP3.LUT P1, RZ, R6, 0x1, RZ, 0xc0, !PT ;  /* 0x0000000106ff7812 */ /* 0x004fda000782c0ff */
[----:B------:R-:W-:Y:S05]  /*3510*/  @P1 BRA `(.L_x_51) ;  /* 0xfffffffc00981947 */ /* 0x000fea000383ffff */
[----:B------:R-:W-:-:S04]  /*3520*/  SHF.L.U32 R0, R2, 0x1f, RZ ;  /* 0x0000001f02007819 */ /* 0x000fc800000006ff */
[----:B------:R-:W2:Y:S02]  /*3530*/  SYNCS.PHASECHK.TRANS64 P0, [UR4+0xd8], R0 ;  /* 0x0000d800ff0075a7 */ /* 0x000ea40008001004 */
[----:B-12---:R-:W-:Y:S05]  /*3540*/  @P0 EXIT ;  /* 0x000000000000094d */ /* 0x006fea0003800000 */
[----:B------:R-:W-:-:S07]  /*3550*/  MOV R0, UR4 ;  /* 0x0000000400007c02 */ /* 0x000fce0008000f00 */
.L_x_52:
[----:B-1----:R-:W-:-:S04]  /*3560*/  SHF.L.U32 R3, R2, 0x1f, RZ ;  /* 0x0000001f02037819 */ /* 0x002fc800000006ff */
[----:B------:R1:W2:Y:S03]  /*3570*/  SYNCS.PHASECHK.TRANS64.TRYWAIT P0, [R0+URZ+0xd8], R3 ;  /* 0x0000d803000075a7 */ /* 0x0002a600080011ff */
[----:B--2---:R-:W-:Y:S05]  /*3580*/  @!P0 NANOSLEEP.SYNCS 0x989680 ;  /* 0x009896800000895d */ /* 0x004fea0003900000 */
[----:B------:R-:W2:Y:S02]  /*3590*/  @!P0 SYNCS.PHASECHK.TRANS64 P0, [R0+URZ+0xd8], R3 ;  /* 0x0000d803000085a7 */ /* 0x000ea400080010ff */
[----:B--2---:R-:W-:Y:S05]  /*35a0*/  @P0 EXIT ;  /* 0x000000000000094d */ /* 0x004fea0003800000 */
[----:B------:R-:W-:Y:S05]  /*35b0*/  BRA `(.L_x_52) ;  /* 0xfffffffc00e87947 */ /* 0x000fea000383ffff */
.L_x_48:
[----:B------:R-:W-:Y:S05]  /*35c0*/  BRA.U UP4, `(.L_x_53) ;  /* 0x0000001104a87547 */ /* 0x000fea000b800000 */
[----:B------:R-:W2:Y:S01]  /*35d0*/  S2UR UR4, SR_CgaCtaId ;  /* 0x00000000000479c3 */ /* 0x000ea20000008800 */
[----:B------:R-:W-:Y:S01]  /*35e0*/  UMOV UR5, 0x40 ;  /* 0x0000004000057882 */ /* 0x000fe20000000000 */
[----:B------:R-:W-:Y:S01]  /*35f0*/  NOP ;  /* 0x0000000000007918 */ /* 0x000fe20000000000 */
[----:B------:R-:W-:Y:S01]  /*3600*/  UMOV UR6, 0x400 ;  /* 0x0000040000067882 */ /* 0x000fe20000000000 */
[----:B--2---:R-:W-:Y:S02]  /*3610*/  ULEA UR5, UR4, UR5, 0x18 ;  /* 0x0000000504057291 */ /* 0x004fe4000f8ec0ff */
[----:B------:R-:W-:-:S07]  /*3620*/  ULEA UR6, UR4, UR6, 0x18 ;  /* 0x0000000604067291 */ /* 0x000fce000f8ec0ff */
[----:B------:R-:W2:Y:S02]  /*3630*/  LDS.U8 R3, [UR5+0x1c] ;  /* 0x00001c05ff037984 */ /* 0x000ea40008000000 */
[----:B--2---:R-:W-:-:S13]  /*3640*/  ISETP.NE.AND P0, PT, R3, RZ, PT ;  /* 0x000000ff0300720c */ /* 0x004fda0003f05270 */
[----:B------:R-:W-:Y:S05]  /*3650*/  @P0 BRA `(.L_x_54) ;  /* 0x0000000400080947 */ /* 0x000fea0003800000 */
[----:B------:R-:W-:Y:S02]  /*3660*/  UISETP.NE.U32.AND UP1, UPT, UR38, 0x1, UPT ;  /* 0x000000012600788c */ /* 0x000fe4000bf25070 */
[----:B------:R-:W-:-:S07]  /*3670*/  UIADD3 UR7, UPT, UPT, UR5, 0x8, URZ ;  /* 0x0000000805077890 */ /* 0x000fce000fffe0ff */
[----:B------:R-:W-:Y:S05]  /*3680*/  BRA.U !UP1, `(.L_x_55) ;  /* 0x00000001099c7547 */ /* 0x000fea000b800000 */
[----:B------:R-:W-:Y:S01]  /*3690*/  ELECT P0, URZ, PT ;  /* 0x0000000000ff782f */ /* 0x000fe20003800000 */
[----:B------:R-:W-:-:S12]  /*36a0*/  BSSY B0, `(.L_x_55) ;  /* 0x0000025000007945 */ /* 0x000fd80003800000 */
[----:B------:R-:W-:Y:S05]  /*36b0*/  @!P0 BRA `(.L_x_56) ;  /* 0x00000000008c8947 */ /* 0x000fea0003800000 */
[----:B------:R-:W-:-:S05]  /*36c0*/  UMOV UR4, 0x10 ;  /* 0x0000001000047882 */ /* 0x000fca0000000000 */
[----:B------:R-:W-:Y:S04]  /*36d0*/  DEPBAR.LE SB2, 0x36 ;  /* 0x0000ad800000791a */ /* 0x000fe80000000000 */
[----:B------:R-:W2:Y:S02]  /*36e0*/  UTCATOMSWS.2CTA.FIND_AND_SET.ALIGN UP0, UR4, UR4 ;  /* 0x00000004000475e3 */ /* 0x000ea40008200800 */
[----:B--2---:R-:W-:Y:S01]  /*36f0*/  MOV R10, UR4 ;  /* 0x00000004000a7c02 */ /* 0x004fe20008000f00 */
[----:B------:R-:W-:Y:S06]  /*3700*/  BRA.U UP0, `(.L_x_57) ;  /* 0x0000000100187547 */ /* 0x000fec000b800000 */
.L_x_58:
[----:B------:R-:W-:Y:S05]  /*3710*/  NANOSLEEP 0x64 ;  /* 0x000000640000795d */ /* 0x000fea0003800000 */
[----:B------:R-:W-:-:S05]  /*3720*/  UMOV UR4, 0x10 ;  /* 0x0000001000047882 */ /* 0x000fca0000000000 */
[----:B------:R-:W-:Y:S04]  /*3730*/  DEPBAR.LE SB2, 0x36 ;  /* 0x0000ad800000791a */ /* 0x000fe80000000000 */
[----:B------:R-:W2:Y:S02]  /*3740*/  UTCATOMSWS.2CTA.FIND_AND_SET.ALIGN UP0, UR4, UR4 ;  /* 0x00000004000475e3 */ /* 0x000ea40008200800 */
[----:B--2---:R-:W-:Y:S01]  /*3750*/  MOV R10, UR4 ;  /* 0x00000004000a7c02 */ /* 0x004fe20008000f00 */
[----:B------:R-:W-:Y:S05]  /*3760*/  BRA.U !UP0, `(.L_x_58) ;  /* 0xfffffffd08e87547 */ /* 0x000fea000b83ffff */
.L_x_57:
[----:B------:R-:W2:Y:S01]  /*3770*/  LDS R6, [UR5+0x10] ;  /* 0x00001005ff067984 */ /* 0x000ea20008000800 */
[----:B------:R-:W-:Y:S01]  /*3780*/  IMAD.U32 R3, RZ, RZ, UR6 ;  /* 0x00000006ff037e24 */ /* 0x000fe2000f8e00ff */
[----:B------:R-:W-:-:S03]  /*3790*/  MOV R4, UR37 ;  /* 0x0000002500047c02 */ /* 0x000fc60008000f00 */
[----:B------:R-:W-:Y:S01]  /*37a0*/  VIADD R3, R3, 0x120 ;  /* 0x0000012003037836 */ /* 0x000fe20000000000 */
[----:B--2---:R-:W-:-:S04]  /*37b0*/  SHF.L.U32 R6, R6, 0x1f, RZ ;  /* 0x0000001f06067819 */ /* 0x004fc800000006ff */
[----:B------:R-:W2:Y:S02]  /*37c0*/  SYNCS.PHASECHK.TRANS64.TRYWAIT P0, [UR5+0x8], R6 ;  /* 0x00000806ff0075a7 */ /* 0x000ea40008001105 */
[----:B--2---:R-:W-:Y:S05]  /*37d0*/  @P0 BRA `(.L_x_59) ;  /* 0x0000000000080947 */ /* 0x004fea0003800000 */
[----:B------:R-:W2:Y:S02]  /*37e0*/  SYNCS.PHASECHK.TRANS64.TRYWAIT P0, [UR5+0x8], R6 ;  /* 0x00000806ff0075a7 */ /* 0x000ea40008001105 */
[----:B--2---:R-:W-:Y:S05]  /*37f0*/  @!P0 BRA `(.L_x_60) ;  /* 0x00000090007c8947 */ /* 0x004fea0003800000 */
.L_x_59:
[----:B------:R-:W-:Y:S01]  /*3800*/  PRMT R4, R4, 0x654, R3 ;  /* 0x0000065404047816 */ /* 0x000fe20000000003 */
[----:B------:R-:W-:Y:S01]  /*3810*/  HFMA2 R3, -RZ, RZ, 0, 5.9604644775390625e-08 ;  /* 0x00000001ff037431 */ /* 0x000fe200000001ff */
[----:B------:R-:W-:Y:S01]  /*3820*/  UPRMT UR4, UR37, 0x654, UR7 ;  /* 0x0000065425047896 */ /* 0x000fe20008000007 */
[----:B------:R-:W-:Y:S02]  /*3830*/  IMAD.MOV.U32 R8, RZ, RZ, 0xffff ;  /* 0x0000ffffff087424 */ /* 0x000fe400078e00ff */
[----:B--2---:R-:W-:Y:S02]  /*3840*/  IMAD.MOV.U32 R6, RZ, RZ, 0x4 ;  /* 0x00000004ff067424 */ /* 0x004fe400078e00ff */
[----:B------:R-:W-:Y:S01]  /*3850*/  IMAD.SHL.U32 R9, R10, 0x20, RZ ;  /* 0x000000200a097824 */ /* 0x000fe200078e00ff */
[----:B------:R-:W-:Y:S02]  /*3860*/  MOV R5, UR4 ;  /* 0x0000000400057c02 */ /* 0x000fe40008000f00 */
[-C--:B------:R-:W-:Y:S01]  /*3870*/  SHF.L.U32 R8, R8, R10.reuse, RZ ;  /* 0x0000000a08087219 */ /* 0x080fe200000006ff */
[----:B------:R2:W-:Y:S01]  /*3880*/  SYNCS.ARRIVE.TRANS64.RED RZ, [UR4], R6 ;  /* 0x00000006ffff79a7 */ /* 0x0005e20008000404 */
[----:B------:R-:W-:Y:S01]  /*3890*/  SHF.L.U32 R7, R3, R10, RZ ;  /* 0x0000000a03077219 */ /* 0x000fe200000006ff */
[----:B------:R2:W-:Y:S04]  /*38a0*/  STS [UR6+0x120], R9 ;  /* 0x00012009ff007988 */ /* 0x0005e80008000806 */
[----:B------:R2:W-:Y:S04]  /*38b0*/  STAS [R4.64], R10 ;  /* 0x0000000a04007dbd */ /* 0x0005e8000c0008ff */
[----:B------:R2:W-:Y:S04]  /*38c0*/  ATOMS.OR RZ, [UR5+0x14], R8 ;  /* 0x00001408ffff798c */ /* 0x0005e8000b000005 */
[----:B------:R2:W-:Y:S04]  /*38d0*/  ATOMS.OR RZ, [UR5+0x18], R7 ;  /* 0x00001807ffff798c */ /* 0x0005e8000b000005 */
[----:B------:R2:W-:Y:S02]  /*38e0*/  ATOMS.XOR RZ, [UR5+0x10], R3 ;  /* 0x00001003ffff798c */ /* 0x0005e4000b800005 */
.L_x_56:
[----:B-1----:R-:W-:Y:S05]  /*38f0*/  BSYNC B0 ;  /* 0x0000000000007941 */ /* 0x002fea0003800000 */
.L_x_55:
[----:B------:R-:W-:Y:S05]  /*3900*/  BRA.U UP1, `(.L_x_61) ;  /* 0x00000001016c7547 */ /* 0x000fea000b800000 */
[----:B------:R-:W-:-:S03]  /*3910*/  UMOV UR4, 0xffffffff ;  /* 0xffffffff00047882 */ /* 0x000fc60000000000 */
[----:B------:R-:W-:Y:S05]  /*3920*/  BRA.DIV UR4, `(.L_x_62) ;  /* 0x0000009204487947 */ /* 0x000fea000b800000 */
[----:B------:R-:W-:-:S13]  /*3930*/  ELECT P0, URZ, PT ;  /* 0x0000000000ff782f */ /* 0x000fda0003800000 */
.L_x_206:
[----:B------:R-:W-:Y:S05]  /*3940*/  @!P0 BRA `(.L_x_61) ;  /* 0x00000000005c8947 */ /* 0x000fea0003800000 */
[----:B--2---:R-:W2:Y:S02]  /*3950*/  LDS R4, [UR5+0x10] ;  /* 0x00001005ff047984 */ /* 0x004ea40008000800 */
[----:B--2---:R-:W-:-:S04]  /*3960*/  SHF.L.U32 R4, R4, 0x1f, RZ ;  /* 0x0000001f04047819 */ /* 0x004fc800000006ff */
[----:B------:R-:W2:Y:S02]  /*3970*/  SYNCS.PHASECHK.TRANS64.TRYWAIT P0, [UR5+0x8], R4 ;  /* 0x00000804ff0075a7 */ /* 0x000ea40008001105 */
[----:B--2---:R-:W-:Y:S05]  /*3980*/  @P0 BRA `(.L_x_63) ;  /* 0x0000000000080947 */ /* 0x004fea0003800000 */
[----:B------:R-:W2:Y:S02]  /*3990*/  SYNCS.PHASECHK.TRANS64.TRYWAIT P0, [UR5+0x8], R4 ;  /* 0x00000804ff0075a7 */ /* 0x000ea40008001105 */
[----:B--2---:R-:W-:Y:S05]  /*39a0*/  @!P0 BRA `(.L_x_64) ;  /* 0x00000090004c8947 */ /* 0x004fea0003800000 */
.L_x_63:
[----:B------:R-:W3:Y:S01]  /*39b0*/  LDS R6, [UR6+0x120] ;  /* 0x00012006ff067984 */ /* 0x000ee20008000800 */
[----:B--2---:R-:W-:Y:S02]  /*39c0*/  HFMA2 R3, -RZ, RZ, 0, 5.9604644775390625e-08 ;  /* 0x00000001ff037431 */ /* 0x004fe400000001ff */
[----:B------:R-:W-:Y:S01]  /*39d0*/  IMAD.MOV.U32 R4, RZ, RZ, 0xffff ;  /* 0x0000ffffff047424 */ /* 0x000fe200078e00ff */
[----:B------:R-:W-:Y:S01]  /*39e0*/  UPRMT UR4, UR37, 0x654, UR7 ;  /* 0x0000065425047896 */ /* 0x000fe20008000007 */
[----:B---3--:R-:W-:-:S03]  /*39f0*/  IMAD.SHL.U32 R5, R6, 0x20, RZ ;  /* 0x0000002006057824 */ /* 0x008fc600078e00ff */
[-C--:B------:R-:W-:Y:S02]  /*3a00*/  SHF.L.U32 R4, R4, R6.reuse, RZ ;  /* 0x0000000604047219 */ /* 0x080fe400000006ff */
[----:B------:R-:W-:Y:S01]  /*3a10*/  SHF.L.U32 R6, R3, R6, RZ ;  /* 0x0000000603067219 */ /* 0x000fe200000006ff */
[----:B------:R3:W-:Y:S04]  /*3a20*/  STS [UR6+0x120], R5 ;  /* 0x00012005ff007988 */ /* 0x0007e80008000806 */
[----:B------:R3:W-:Y:S04]  /*3a30*/  ATOMS.OR RZ, [UR5+0x14], R4 ;  /* 0x00001404ffff798c */ /* 0x0007e8000b000005 */
[----:B------:R3:W-:Y:S01]  /*3a40*/  ATOMS.OR RZ, [UR5+0x18], R6 ;  /* 0x00001806ffff798c */ /* 0x0007e2000b000005 */
[----:B------:R-:W-:Y:S03]  /*3a50*/  SYNCS.ARRIVE.TRANS64.RED.A1T0 RZ, [UR4], RZ ;  /* 0x000000ffffff79a7 */ /* 0x000fe60008100404 */
[----:B------:R3:W-:Y:S01]  /*3a60*/  ATOMS.XOR RZ, [UR5+0x10], R3 ;  /* 0x00001003ffff798c */ /* 0x0007e2000b800005 */
[----:B------:R-:W-:Y:S05]  /*3a70*/  BRA `(.L_x_61) ;  /* 0x0000000000107947 */ /* 0x000fea0003800000 */
.L_x_54:
[----:B------:R-:W-:Y:S02]  /*3a80*/  MOV R3, 0xffffffff ;  /* 0xffffffff00037802 */ /* 0x000fe40000000f00 */
[----:B------:R-:W-:-:S03]  /*3a90*/  MOV R4, 0x3ac0 ;  /* 0x00003ac000047802 */ /* 0x000fc60000000f00 */
[----:B------:R2:W-:Y:S04]  /*3aa0*/  STS [UR6+0x120], R3 ;  /* 0x00012003ff007988 */ /* 0x0005e80008000806 */
[----:B-12--5:R-:W-:Y:S05]  /*3ab0*/  CALL.REL.NOINC `($__internal_1_$__cuda_sm10x_tcgen05_guardrail_trap_phase_invalid_during_alloc) ;  /* 0x0000009800ac7944 */ /* 0x026fea0003c00000 */
.L_x_61:
[----:B------:R-:W-:Y:S05]  /*3ac0*/  WARPSYNC.ALL ;  /* 0x0000000000007948 */ /* 0x000fea0003800000 */
[----:B------:R-:W4:Y:S01]  /*3ad0*/  S2UR UR20, SR_CgaCtaId ;  /* 0x00000000001479c3 */ /* 0x000f220000008800 */
[----:B------:R-:W-:Y:S01]  /*3ae0*/  UMOV UR4, 0x400 ;  /* 0x0000040000047882 */ /* 0x000fe20000000000 */
[----:B------:R-:W-:-:S06]  /*3af0*/  NOP ;  /* 0x0000000000007918 */ /* 0x000fcc0000000000 */
[----:B------:R-:W-:Y:S06]  /*3b00*/  BAR.ARV 0x6, 0xa0 ;  /* 0x0182800000007b1d */ /* 0x000fec0000002000 */
[----:B------:R-:W1:Y:S01]  /*3b10*/  LDCU.64 UR6, c[0x0][0x388] ;  /* 0x00007100ff0677ac */ /* 0x000e620008000a00 */
[----:B------:R-:W-:Y:S01]  /*3b20*/  LOP3.LUT R2, R2, 0xffff, RZ, 0xc0, !PT ;  /* 0x0000ffff02027812 */ /* 0x000fe200078ec0ff */
[----:B--2---:R-:W-:Y:S01]  /*3b30*/  IMAD.MOV.U32 R8, RZ, RZ, 0x1 ;  /* 0x00000001ff087424 */ /* 0x004fe200078e00ff */
[----:B------:R-:W-:Y:S01]  /*3b40*/  LOP3.LUT R0, R0, 0xffff, RZ, 0xc0, !PT ;  /* 0x0000ffff00007812 */ /* 0x000fe200078ec0ff */
[----:B------:R-:W2:Y:S01]  /*3b50*/  LDCU.64 UR8, c[0x0][0x390] ;  /* 0x00007200ff0877ac */ /* 0x000ea20008000a00 */
[----:B------:R-:W-:Y:S01]  /*3b60*/  R2UR UR21, R2 ;  /* 0x00000000021572ca */ /* 0x000fe200000e0000 */
[----:B------:R-:W-:Y:S01]  /*3b70*/  IMAD.MOV.U32 R2, RZ, RZ, RZ ;  /* 0x000000ffff027224 */ /* 0x000fe200078e00ff */
[----:B------:R-:W-:Y:S01]  /*3b80*/  R2UR UR35, R0 ;  /* 0x00000000002372ca */ /* 0x000fe200000e0000 */
[----:B------:R-:W-:Y:S01]  /*3b90*/  IMAD.MOV.U32 R0, RZ, RZ, RZ ;  /* 0x000000ffff007224 */ /* 0x000fe200078e00ff */
[----:B------:R-:W-:Y:S01]  /*3ba0*/  UMOV UR24, URZ ;  /* 0x000000ff00187c82 */ /* 0x000fe20008000000 */
[----:B----4-:R-:W-:Y:S01]  /*3bb0*/  ULEA UR20, UR20, UR4, 0x18 ;  /* 0x0000000414147291 */ /* 0x010fe2000f8ec0ff */
[----:B------:R-:W-:Y:S01]  /*3bc0*/  UMOV UR19, URZ ;  /* 0x000000ff00137c82 */ /* 0x000fe20008000000 */
[----:B------:R-:W-:-:S02]  /*3bd0*/  UISETP.NE.AND UP3, UPT, UR38, URZ, UPT ;  /* 0x000000ff2600728c */ /* 0x000fc4000bf65270 */
[----:B------:R-:W-:Y:S01]  /*3be0*/  UIADD3 UR34, UPT, UPT, UR20, 0xd8, URZ ;  /* 0x000000d814227890 */ /* 0x000fe2000fffe0ff */
[----:B------:R-:W-:Y:S01]  /*3bf0*/  UMOV UR32, 0x0 ;  /* 0x0000000000207882 */ /* 0x000fe20000000000 */
[----:B-1----:R-:W-:-:S03]  /*3c00*/  UIADD3 UR4, UPT, UPT, UR6, 0x1f, URZ ;  /* 0x0000001f06047890 */ /* 0x002fc6000fffe0ff */
[----:B---3--:R-:W1:Y:S01]  /*3c10*/  LDS R3, [UR20+0x120] ;  /* 0x00012014ff037984 */ /* 0x008e620008000800 */
[----:B------:R-:W-:Y:S01]  /*3c20*/  UMOV UR33, 0x10200910 ;  /* 0x1020091000217882 */ /* 0x000fe20000000000 */
[----:B------:R-:W-:Y:S02]  /*3c30*/  UPRMT UR34, URZ, 0x654, UR34 ;  /* 0x00000654ff227896 */ /* 0x000fe40008000022 */
[----:B------:R-:W-:Y:S01]  /*3c40*/  USHF.R.S32.HI UR5, URZ, 0x1f, UR4 ;  /* 0x0000001fff057899 */ /* 0x000fe20008011404 */
[----:B------:R-:W-:Y:S01]  /*3c50*/  UMOV UR30, 0x0 ;  /* 0x00000000001e7882 */ /* 0x000fe20000000000 */
[----:B------:R-:W-:Y:S02]  /*3c60*/  UMOV UR31, 0x10200910 ;  /* 0x10200910001f7882 */ /* 0x000fe40000000000 */
[----:B------:R-:W-:Y:S02]  /*3c70*/  ULEA.HI UR4, UR5, UR4, URZ, 0x5 ;  /* 0x0000000405047291 */ /* 0x000fe4000f8f28ff */
[----:B------:R-:W-:-:S02]  /*3c80*/  UIADD3 UR5, UPT, UPT, UR20, 0x8400, URZ ;  /* 0x0000840014057890 */ /* 0x000fc4000fffe0ff */
[----:B------:R-:W-:Y:S02]  /*3c90*/  USHF.R.S32.HI UR4, URZ, 0x5, UR4 ;  /* 0x00000005ff047899 */ /* 0x000fe40008011404 */
[----:B------:R-:W-:Y:S02]  /*3ca0*/  USHF.R.U32.HI UR5, URZ, 0x4, UR5 ;  /* 0x00000004ff057899 */ /* 0x000fe40008011605 */
[----:B------:R-:W-:Y:S02]  /*3cb0*/  UIMAD UR4, UR4, UR7, URZ ;  /* 0x00000007040472a4 */ /* 0x000fe4000f8e02ff */
[----:B------:R-:W-:Y:S02]  /*3cc0*/  ULOP3.LUT UR5, UR5, 0x3fff, URZ, 0xc0, !UPT ;  /* 0x00003fff05057892 */ /* 0x000fe4000f8ec0ff */
[----:B--2---:R-:W-:Y:S02]  /*3cd0*/  UIMAD UR4, UR4, UR8, URZ ;  /* 0x00000008040472a4 */ /* 0x004fe4000f8e02ff */
[----:B------:R-:W-:-:S02]  /*3ce0*/  ULOP3.LUT UR22, UR5, 0x10000, URZ, 0xfc, !UPT ;  /* 0x0001000005167892 */ /* 0x000fc4000f8efcff */
[----:B------:R-:W-:Y:S02]  /*3cf0*/  UIMAD UR9, UR4, UR9, URZ ;  /* 0x00000009040972a4 */ /* 0x000fe4000f8e02ff */
[----:B------:R-:W-:Y:S02]  /*3d00*/  UIADD3 UR4, UPT, UPT, UR20, 0x28400, URZ ;  /* 0x0002840014047890 */ /* 0x000fe4000fffe0ff */
[----:B------:R-:W-:Y:S02]  /*3d10*/  UIADD3 UR36, UPT, UPT, UR9, -0x1, URZ ;  /* 0xffffffff09247890 */ /* 0x000fe4000fffe0ff */
[----:B------:R-:W-:Y:S02]  /*3d20*/  USHF.R.U32.HI UR4, URZ, 0x4, UR4 ;  /* 0x00000004ff047899 */ /* 0x000fe40008011604 */
[----:B------:R-:W-:Y:S02]  /*3d30*/  UISETP.GE.AND UP4, UPT, UR9, 0x1, UPT ;  /* 0x000000010900788c */ /* 0x000fe4000bf86270 */
[----:B------:R-:W-:Y:S01]  /*3d40*/  ULOP3.LUT UR4, UR4, 0x3fff, URZ, 0xc0, !UPT ;  /* 0x00003fff04047892 */ /* 0x000fe2000f8ec0ff */
[----:B------:R-:W-:Y:S01]  /*3d50*/  UMOV UR28, 0x0 ;  /* 0x00000000001c7882 */ /* 0x000fe20000000000 */
[----:B------:R-:W-:-:S02]  /*3d60*/  UMOV UR29, 0x10200910 ;  /* 0x10200910001d7882 */ /* 0x000fc40000000000 */
[----:B------:R-:W-:Y:S01]  /*3d70*/  ULOP3.LUT UR23, UR4, 0x10000, URZ, 0xfc, !UPT ;  /* 0x0001000004177892 */ /* 0x000fe2000f8efcff */
[C---:B-1----:R-:W-:Y:S01]  /*3d80*/  VIADD R5, R3.reuse, 0x80 ;  /* 0x0000008003057836 */ /* 0x042fe20000000000 */
[----:B------:R-:W-:Y:S01]  /*3d90*/  LOP3.LUT R4, R3, 0xffff, RZ, 0xc0, !PT ;  /* 0x0000ffff03047812 */ /* 0x000fe200078ec0ff */
[----:B------:R-:W-:Y:S01]  /*3da0*/  UMOV UR26, 0x0 ;  /* 0x00000000001a7882 */ /* 0x000fe20000000000 */
[----:B------:R-:W-:Y:S02]  /*3db0*/  UMOV UR27, 0x10200910 ;  /* 0x10200910001b7882 */ /* 0x000fe40000000000 */
[----:B------:R-:W-:-:S05]  /*3dc0*/  LOP3.LUT R5, R5, 0xffff, RZ, 0xc0, !PT ;  /* 0x0000ffff05057812 */ /* 0x000fca00078ec0ff */
[----:B------:R1:W-:Y:S02]  /*3dd0*/  STL.64 [R1], R4 ;  /* 0x0000000401007387 */ /* 0x0003e40000100a00 */
.L_x_73:
[----:B-1----:R-:W-:-:S04]  /*3de0*/  SHF.L.U32 R5, R2, 0x1f, RZ ;  /* 0x0000001f02057819 */ /* 0x002fc800000006ff */
[----:B------:R-:W1:Y:S02]  /*3df0*/  SYNCS.PHASECHK.TRANS64.TRYWAIT P0, [UR20+0xd0], R5 ;  /* 0x0000d005ff0075a7 */ /* 0x000e640008001114 */
[----:B-1-34-:R-:W-:Y:S05]  /*3e00*/  @!P0 BRA `(.L_x_65) ;  /* 0x0000008c004c8947 */ /* 0x01afea0003800000 */
.L_x_208:
[----:B-1----:R-:W1:Y:S01]  /*3e10*/  LDS.128 R4, [UR20+0x110] ;  /* 0x00011014ff047984 */ /* 0x002e620008000c00 */
[----:B------:R-:W-:Y:S01]  /*3e20*/  ULEA UR25, UR24, UR20, 0x3 ;  /* 0x0000001418197291 */ /* 0x000fe2000f8e18ff */
[----:B------:R-:W-:Y:S01]  /*3e30*/  @!PT LDS RZ, [RZ] ;  /* 0x00000000fffff984 */ /* 0x000fe20000000800 */
[----:B------:R-:W-:Y:S01]  /*3e40*/  @!PT LDS RZ, [RZ] ;  /* 0x00000000fffff984 */ /* 0x000fe20000000800 */
[----:B------:R-:W-:Y:S01]  /*3e50*/  @!PT LDS RZ, [RZ] ;  /* 0x00000000fffff984 */ /* 0x000fe20000000800 */
[----:B------:R-:W-:Y:S01]  /*3e60*/  @!PT LDS RZ, [RZ] ;  /* 0x00000000fffff984 */ /* 0x000fe20000000800 */
[----:B------:R2:W-:Y:S06]  /*3e70*/  MEMBAR.ALL.CTA ;  /* 0x0000000000007992 */ /* 0x0005ec0000008000 */
[----:B--2---:R-:W2:Y:S02]  /*3e80*/  FENCE.VIEW.ASYNC.S ;  /* 0x00000000000073c6 */ /* 0x004ea40000000000 */
[----:B--2---:R-:W-:Y:S01]  /*3e90*/  SYNCS.ARRIVE.TRANS64.RED.A1T0 RZ, [UR34], RZ ;  /* 0x000000ffffff79a7 */ /* 0x004fe20008100422 */
[----:B-1----:R-:W-:Y:S01]  /*3ea0*/  LOP3.LUT P3, RZ, R6, 0x1, RZ, 0xc0, !PT ;  /* 0x0000000106ff7812 */ /* 0x002fe2000786c0ff */
[----:B------:R-:W-:-:S12]  /*3eb0*/  BRA.U UP3, `(.L_x_66) ;  /* 0x00000001030c7547 */ /* 0x000fd8000b800000 */
[----:B------:R-:W-:-:S04]  /*3ec0*/  SHF.L.U32 R5, R8, 0x1f, RZ ;  /* 0x0000001f08057819 */ /* 0x000fc800000006ff */
[----:B------:R-:W1:Y:S02]  /*3ed0*/  SYNCS.PHASECHK.TRANS64.TRYWAIT P0, [UR25+0xf0], R5 ;  /* 0x0000f005ff0075a7 */ /* 0x000e640008001119 */
[----:B-1----:R-:W-:Y:S05]  /*3ee0*/  @!P0 BRA `(.L_x_67) ;  /* 0x0000008c002c8947 */ /* 0x002fea0003800000 */
.L_x_66:
[----:B------:R-:W-:Y:S05]  /*3ef0*/  BRA.U UP3, `(.L_x_68) ;  /* 0x0000000503047547 */ /* 0x000fea000b800000 */
[----:B------:R-:W-:Y:S05]  /*3f00*/  BRA.U !UP4, `(.L_x_69) ;  /* 0x000000010cf47547 */ /* 0x000fea000b800000 */
[----:B------:R-:W-:Y:S01]  /*3f10*/  ULEA UR4, UR24, UR49, 0x2 ;  /* 0x0000003118047291 */ /* 0x000fe2000f8e10ff */
[----:B-1----:R-:W-:-:S08]  /*3f20*/  SHF.L.U32 R4, R0, 0x1f, RZ ;  /* 0x0000001f00047819 */ /* 0x002fd000000006ff */
[----:B------:R-:W5:Y:S01]  /*3f30*/  LDL R5, [UR4] ;  /* 0x00000004ff057983 */ /* 0x000f620008100800 */
[----:B------:R-:W-:Y:S02]  /*3f40*/  ULEA UR4, UR19, UR20, 0x3 ;  /* 0x0000001413047291 */ /* 0x000fe4000f8e18ff */
[----:B------:R-:W-:Y:S01]  /*3f50*/  UPLOP3.LUT UP2, UPT, UPT, UPT, UPT, 0x40, 0x4 ;  /* 0x000000000004789c */ /* 0x000fe20003f4e870 */
[----:B------:R-:W-:-:S06]  /*3f60*/  UMOV UR17, UR36 ;  /* 0x0000002400117c82 */ /* 0x000fcc0008000000 */
[----:B------:R1:W2:Y:S01]  /*3f70*/  SYNCS.PHASECHK.TRANS64.TRYWAIT P2, [UR4], R4 ;  /* 0x00000004ff0075a7 */ /* 0x0002a20008041104 */
[----:B------:R-:W-:-:S05]  /*3f80*/  UMOV UR4, UR19 ;  /* 0x0000001300047c82 */ /* 0x000fca0008000000 */
.L_x_72:
[----:B------:R-:W-:Y:S01]  /*3f90*/  ULEA UR18, UR4, UR20, 0x3 ;  /* 0x0000001404127291 */ /* 0x000fe2000f8e18ff */
[----:B--234-:R-:W-:Y:S11]  /*3fa0*/  @P2 BRA `(.L_x_70) ;  /* 0x00000000000c2947 */ /* 0x01cff60003800000 */
[----:B------:R-:W-:Y:S04]  /*3fb0*/  SHF.L.U32 R6, R0, 0x1f, RZ ;  /* 0x0000001f00067819 */ /* 0x000fe800000006ff */
[----:B------:R-:W2:Y:S02]  /*3fc0*/  SYNCS.PHASECHK.TRANS64.TRYWAIT P0, [UR18], R6 ;  /* 0x00000006ff0075a7 */ /* 0x000ea40008001112 */
[----:B--2---:R-:W-:Y:S05]  /*3fd0*/  @!P0 BRA `(.L_x_71) ;  /* 0x0000008c00088947 */ /* 0x004fea0003800000 */
.L_x_70:
[----:B------:R-:W-:Y:S01]  /*3fe0*/  UISETP.NE.AND UP0, UPT, UR17, URZ, UPT ;  /* 0x000000ff1100728c */ /* 0x000fe2000bf05270 */
[----:B------:R-:W-:Y:S01]  /*3ff0*/  PLOP3.LUT P2, PT, PT, PT, PT, 0x80, 0x8 ;  /* 0x000000000008781c */ /* 0x000fe20003f4f070 */
[----:B------:R-:W-:Y:S02]  /*4000*/  UIADD3 UR5, UPT, UPT, UR4, 0x1, URZ ;  /* 0x0000000104057890 */ /* 0x000fe4000fffe0ff */
[----:B------:R-:W-:Y:S02]  /*4010*/  ULEA UR10, UR4, UR23, 0x9 ;  /* 0x00000017040a7291 */ /* 0x000fe4000f8e48ff */
[----:B------:R-:W-:Y:S01]  /*4020*/  UISETP.NE.AND UP1, UPT, UR5, 0x8, UPT ;  /* 0x000000080500788c */ /* 0x000fe2000bf25270 */
[----:B------:R-:W-:Y:S01]  /*4030*/  PLOP3.LUT P0, PT, PT, PT, UP0, 0x80, 0x8 ;  /* 0x000000000008781c */ /* 0x000fe20003f0f008 */
[----:B------:R-:W-:Y:S02]  /*4040*/  ULEA UR14, UR4, UR22, 0xa ;  /* 0x00000016040e7291 */ /* 0x000fe4000f8e50ff */
[----:B------:R-:W-:Y:S02]  /*4050*/  USEL UR6, URZ, 0x1, UP1 ;  /* 0x00000001ff067887 */ /* 0x000fe40008800000 */
[----:B------:R-:W-:Y:S01]  /*4060*/  USEL UR19, UR5, URZ, UP1 ;  /* 0x000000ff05137287 */ /* 0x000fe20008800000 */
[----:B------:R-:W-:Y:S11]  /*4070*/  ELECT P1, URZ, PT ;  /* 0x0000000000ff782f */ /* 0x000ff60003820000 */
[----:B------:R-:W-:Y:S02]  /*4080*/  @!UPT UIADD3 URZ, UPT, UPT, URZ, URZ, URZ ;  /* 0x000000fffffff290 */ /* 0x000fe4000fffe0ff */
[C---:B-----5:R-:W-:Y:S01]  /*4090*/  @P1 R2UR.BROADCAST UR4, R5.reuse ;  /* 0x00000000050412ca */ /* 0x060fe200008e0000 */
[----:B------:R-:W-:Y:S01]  /*40a0*/  @UP0 ULEA UR5, UR19, UR20, 0x3 ;  /* 0x0000001413050291 */ /* 0x000fe2000f8e18ff */
[----:B------:R-:W-:Y:S01]  /*40b0*/  LOP3.LUT R0, R0, UR6, RZ, 0x3c, !PT ;  /* 0x0000000600007c12 */ /* 0x000fe2000f8e3cff */
[----:B------:R-:W-:Y:S02]  /*40c0*/  UIADD3 UR8, UPT, UPT, UR10, 0x2, URZ ;  /* 0x000000020a087890 */ /* 0x000fe4000fffe0ff */
[----:B------:R-:W-:Y:S01]  /*40d0*/  UIADD3 UR6, UPT, UPT, UR14, 0x2, URZ ;  /* 0x000000020e067890 */ /* 0x000fe2000fffe0ff */
[----:B-1----:R-:W-:Y:S01]  /*40e0*/  @P0 SHF.L.U32 R4, R0, 0x1f, RZ ;  /* 0x0000001f00040819 */ /* 0x002fe200000006ff */
[----:B------:R-:W-:Y:S01]  /*40f0*/  UIADD3 UR12, UPT, UPT, UR10, 0x4, URZ ;  /* 0x000000040a0c7890 */ /* 0x000fe2000fffe0ff */
[----:B------:R-:W-:Y:S02]  /*4100*/  UMOV UR11, 0x40004040 ;  /* 0x40004040000b7882 */ /* 0x000fe40000000000 */
[----:B------:R3:W4:Y:S01]  /*4110*/  @P0 SYNCS.PHASECHK.TRANS64.TRYWAIT P2, [UR5], R4 ;  /* 0x00000004ff0005a7 */ /* 0x0007220008041105 */
[----:B------:R-:W-:Y:S11]  /*4120*/  ELECT P0, URZ, PT ;  /* 0x0000000000ff782f */ /* 0x000ff60003800000 */
[----:B------:R-:W-:Y:S02]  /*4130*/  @!UPT UIADD3 URZ, UPT, UPT, URZ, URZ, URZ ;  /* 0x000000fffffff290 */ /* 0x000fe4000fffe0ff */
[C---:B------:R-:W-:Y:S02]  /*4140*/  @P0 R2UR.BROADCAST UR16, R5.reuse ;  /* 0x00000000051002ca */ /* 0x040fe400008e0000 */
[----:B------:R-:W-:Y:S01]  /*4150*/  ELECT P0, URZ, PT ;  /* 0x0000000000ff782f */ /* 0x000fe20003800000 */
[----:B------:R-:W-:Y:S01]  /*4160*/  UMOV UR15, 0x40004040 ;  /* 0x40004040000f7882 */ /* 0x000fe20000000000 */
[----:B------:R-:W-:Y:S01]  /*4170*/  UMOV UR9, 0x40004040 ;  /* 0x4000404000097882 */ /* 0x000fe20000000000 */
[----:B------:R1:W-:Y:S01]  /*4180*/  UTCHMMA.2CTA gdesc[UR14], gdesc[UR10], tmem[UR4], tmem[UR32], idesc[UR33], UP2 ;  /* 0x00ff200a0e0075ea */ /* 0x0003e20009200004 */
[----:B------:R-:W-:Y:S01]  /*4190*/  UPLOP3.LUT UP2, UPT, UPT, UPT, UPT, 0x80, 0x8 ;  /* 0x000000000008789c */ /* 0x000fe20003f4f070 */
[----:B------:R-:W-:Y:S01]  /*41a0*/  UMOV UR7, 0x40004040 ;  /* 0x4000404000077882 */ /* 0x000fe20000000000 */
[----:B------:R-:W-:Y:S01]  /*41b0*/  UMOV UR13, 0x40004040 ;  /* 0x40004040000d7882 */ /* 0x000fe20000000000 */
[----:B------:R-:W-:Y:S04]  /*41c0*/  UMOV UR5, 0x40004040 ;  /* 0x4000404000057882 */ /* 0x000fe80000000000 */
[----:B------:R2:W-:Y:S01]  /*41d0*/  UTCHMMA.2CTA gdesc[UR6], gdesc[UR8], tmem[UR16], tmem[UR30], idesc[UR31], UPT ;  /* 0x00ff1e08060075ea */ /* 0x0005e2000ba00010 */
[----:B-1----:R-:W-:Y:S01]  /*41e0*/  UIADD3 UR4, UPT, UPT, UR14, 0x4, URZ ;  /* 0x000000040e047890 */ /* 0x002fe2000fffe0ff */
[C---:B------:R-:W-:Y:S02]  /*41f0*/  @P0 R2UR.BROADCAST UR15, R5.reuse ;  /* 0x00000000050f02ca */ /* 0x040fe400008e0000 */
[----:B------:R-:W-:Y:S01]  /*4200*/  ELECT P0, URZ, PT ;  /* 0x0000000000ff782f */ /* 0x000fe20003800000 */
[----:B------:R-:W-:Y:S02]  /*4210*/  UIADD3 UR10, UPT, UPT, UR10, 0x6, URZ ;  /* 0x000000060a0a7890 */ /* 0x000fe4000fffe0ff */
[----:B--2---:R-:W-:Y:S10]  /*4220*/  UIADD3 UR6, UPT, UPT, UR14, 0x6, URZ ;  /* 0x000000060e067890 */ /* 0x004ff4000fffe0ff */
[----:B------:R-:W-:Y:S01]  /*4230*/  @P0 R2UR.BROADCAST UR9, R5 ;  /* 0x00000000050902ca */ /* 0x000fe200008e0000 */
[----:B------:R-:W-:Y:S01]  /*4240*/  UIADD3 UR8, UPT, UPT, UR18, 0x40, URZ ;  /* 0x0000004012087890 */ /* 0x000fe2000fffe0ff */
[----:B------:R1:W-:Y:S11]  /*4250*/  UTCHMMA.2CTA gdesc[UR4], gdesc[UR12], tmem[UR15], tmem[UR28], idesc[UR29], UPT ;  /* 0x00ff1c0c040075ea */ /* 0x0003f6000ba0000f */
[----:B------:R3:W-:Y:S01]  /*4260*/  UTCHMMA.2CTA gdesc[UR6], gdesc[UR10], tmem[UR9], tmem[UR26], idesc[UR27], UPT ;  /* 0x00ff1a0a060075ea */ /* 0x0007e2000ba00009 */
[----:B------:R3:W-:Y:S01]  /*4270*/  UTCBAR.2CTA.MULTICAST [UR8], URZ, UR21 ;  /* 0x000000ff080073e9 */ /* 0x0007e20008200815 */
[----:B-1----:R-:W-:Y:S02]  /*4280*/  UIADD3 UR4, UPT, UPT, UR17, 0x1, URZ ;  /* 0x0000000111047890 */ /* 0x002fe4000fffe0ff */
[----:B------:R-:W-:Y:S02]  /*4290*/  UIADD3 UR5, UPT, UPT, UR17, -0x1, URZ ;  /* 0xffffffff11057890 */ /* 0x000fe4000fffe0ff */
[----:B------:R-:W-:Y:S03]  /*42a0*/  UISETP.GT.U32.AND UP0, UPT, UR4, 0x1, UPT ;  /* 0x000000010400788c */ /* 0x000fe6000bf04070 */
[----:B------:R-:W-:Y:S02]  /*42b0*/  UMOV UR4, UR19 ;  /* 0x0000001300047c82 */ /* 0x000fe40008000000 */
[----:B------:R-:W-:Y:S04]  /*42c0*/  UMOV UR17, UR5 ;  /* 0x0000000500117c82 */ /* 0x000fe80008000000 */
[----:B------:R-:W-:Y:S05]  /*42d0*/  BRA.U UP0, `(.L_x_72) ;  /* 0xfffffffd002c7547 */ /* 0x000fea000b83ffff */
.L_x_69:
[----:B------:R-:W-:-:S09]  /*42e0*/  UIADD3 UR4, UPT, UPT, UR25, 0xe0, URZ ;  /* 0x000000e019047890 */ /* 0x000fd2000fffe0ff */
[----:B------:R2:W-:Y:S01]  /*42f0*/  UTCBAR.2CTA.MULTICAST [UR4], URZ, UR35 ;  /* 0x000000ff040073e9 */ /* 0x0005e20008200823 */
[----:B------:R-:W-:Y:S02]  /*4300*/  NOP ;  /* 0x0000000000007918 */ /* 0x000fe40000000000 */
.L_x_68:
[----:B--2---:R-:W-:Y:S01]  /*4310*/  UIADD3 UR4, UPT, UPT, UR24, 0x1, URZ ;  /* 0x0000000118047890 */ /* 0x004fe2000fffe0ff */
[----:B------:R-:W-:-:S03]  /*4320*/  LOP3.LUT R2, R2, 0x1, RZ, 0x3c, !PT ;  /* 0x0000000102027812 */ /* 0x000fc600078e3cff */
[----:B------:R-:W-:-:S04]  /*4330*/  UISETP.NE.AND UP0, UPT, UR4, 0x2, UPT ;  /* 0x000000020400788c */ /* 0x000fc8000bf05270 */
[----:B------:R-:W-:Y:S02]  /*4340*/  USEL UR5, URZ, 0x1, UP0 ;  /* 0x00000001ff057887 */ /* 0x000fe40008000000 */
[----:B------:R-:W-:-:S04]  /*4350*/  USEL UR24, UR4, URZ, UP0 ;  /* 0x000000ff04187287 */ /* 0x000fc80008000000 */
[----:B------:R-:W-:Y:S01]  /*4360*/  LOP3.LUT R8, R8, UR5, RZ, 0x3c, !PT ;  /* 0x0000000508087c12 */ /* 0x000fe2000f8e3cff */
[----:B------:R-:W-:Y:S07]  /*4370*/  @P3 BRA `(.L_x_73) ;  /* 0xfffffff800983947 */ /* 0x000fee000383ffff */
[----:B---3--:R-:W2:Y:S01]  /*4380*/  S2UR UR8, SR_CgaCtaId ;  /* 0x00000000000879c3 */ /* 0x008ea20000008800 */
[----:B------:R-:W-:Y:S01]  /*4390*/  ELECT P0, URZ, PT ;  /* 0x0000000000ff782f */ /* 0x000fe20003800000 */
[----:B------:R-:W-:Y:S01]  /*43a0*/  HFMA2 R0, -RZ, RZ, 0, 5.9604644775390625e-08 ;  /* 0x00000001ff007431 */ /* 0x000fe200000001ff */
[----:B------:R-:W-:-:S05]  /*43b0*/  UMOV UR4, 0x40 ;  /* 0x0000004000047882 */ /* 0x000fca0000000000 */
[----:B------:R-:W-:Y:S01]  /*43c0*/  UVIRTCOUNT.DEALLOC.SMPOOL 0x80 ;  /* 0x000000800000784c */ /* 0x000fe20000000000 */
[----:B------:R-:W-:Y:S02]  /*43d0*/  UISETP.NE.AND UP0, UPT, UR38, URZ, UPT ;  /* 0x000000ff2600728c */ /* 0x000fe4000bf05270 */
[----:B--2---:R-:W-:-:S09]  /*43e0*/  ULEA UR8, UR8, UR4, 0x18 ;  /* 0x0000000408087291 */ /* 0x004fd2000f8ec0ff */
[----:B------:R2:W-:Y:S01]  /*43f0*/  @P0 STS.U8 [UR8+0x1c], R0 ;  /* 0x00001c00ff000988 */ /* 0x0005e20008000008 */
[----:B------:R-:W-:Y:S05]  /*4400*/  BRA.U UP0, `(.L_x_74) ;  /* 0x0000000100587547 */ /* 0x000fea000b800000 */
[----:B------:R-:W-:Y:S01]  /*4410*/  UIADD3 UR5, UPT, UPT, UR20, 0xf0, URZ ;  /* 0x000000f014057890 */ /* 0x000fe2000fffe0ff */
[----:B------:R-:W-:-:S03]  /*4420*/  SHF.L.U32 R2, R8, 0x1f, RZ ;  /* 0x0000001f08027819 */ /* 0x000fc600000006ff */
[----:B------:R-:W-:-:S09]  /*4430*/  ULEA UR4, UR24, UR5, 0x3 ;  /* 0x0000000518047291 */ /* 0x000fd2000f8e18ff */
[----:B------:R-:W3:Y:S02]  /*4440*/  SYNCS.PHASECHK.TRANS64.TRYWAIT P0, [UR4], R2 ;  /* 0x00000002ff0075a7 */ /* 0x000ee40008001104 */
[----:B---3--:R-:W-:Y:S05]  /*4450*/  @!P0 BRA `(.L_x_75) ;  /* 0x0000008800008947 */ /* 0x008fea0003800000 */
.L_x_212:
[----:B------:R-:W-:-:S04]  /*4460*/  UIADD3 UR4, UPT, UPT, UR24, 0x1, URZ ;  /* 0x0000000118047890 */ /* 0x000fc8000fffe0ff */
[----:B------:R-:W-:-:S04]  /*4470*/  UISETP.NE.AND UP1, UPT, UR4, 0x2, UPT ;  /* 0x000000020400788c */ /* 0x000fc8000bf25270 */
[----:B------:R-:W-:Y:S02]  /*4480*/  USEL UR6, URZ, 0x1, UP1 ;  /* 0x00000001ff067887 */ /* 0x000fe40008800000 */
[----:B------:R-:W-:-:S04]  /*4490*/  USEL UR4, UR4, URZ, UP1 ;  /* 0x000000ff04047287 */ /* 0x000fc80008800000 */
[----:B------:R-:W-:Y:S01]  /*44a0*/  ULEA UR4, UR4, UR5, 0x3 ;  /* 0x0000000504047291 */ /* 0x000fe2000f8e18ff */
[----:B--2---:R-:W-:-:S04]  /*44b0*/  LOP3.LUT R2, R8, UR6, RZ, 0x3c, !PT ;  /* 0x0000000608027c12 */ /* 0x004fc8000f8e3cff */
[----:B------:R-:W-:Y:S01]  /*44c0*/  SHF.L.U32 R2, R2, 0x1f, RZ ;  /* 0x0000001f02027819 */ /* 0x000fe200000006ff */
[----:B------:R-:W-:-:S04]  /*44d0*/  IMAD.U32 R0, RZ, RZ, UR4 ;  /* 0x00000004ff007e24 */ /* 0x000fc8000f8e00ff */
[----:B------:R2:W3:Y:S03]  /*44e0*/  SYNCS.PHASECHK.TRANS64.TRYWAIT P0, [R0+URZ], R2 ;  /* 0x00000002000075a7 */ /* 0x0004e600080011ff */
[----:B---3--:R-:W-:Y:S05]  /*44f0*/  @!P0 NANOSLEEP.SYNCS 0x989680 ;  /* 0x009896800000895d */ /* 0x008fea0003900000 */
[----:B------:R-:W3:Y:S02]  /*4500*/  @!P0 SYNCS.PHASECHK.TRANS64 P0, [R0+URZ], R2 ;  /* 0x00000002000085a7 */ /* 0x000ee400080010ff */
[----:B---3--:R-:W-:Y:S05]  /*4510*/  @P0 BRA `(.L_x_76) ;  /* 0x0000000000200947 */ /* 0x008fea0003800000 */
.L_x_77:
[----:B---3--:R3:W1:Y:S02]  /*4520*/  SYNCS.PHASECHK.TRANS64.TRYWAIT P0, [R0+URZ], R2 ;  /* 0x00000002000075a7 */ /* 0x00866400080011ff */
[----:B-1----:R-:W-:Y:S05]  /*4530*/  @!P0 NANOSLEEP.SYNCS 0x989680 ;  /* 0x009896800000895d */ /* 0x002fea0003900000 */
[----:B------:R-:W1:Y:S02]  /*4540*/  @!P0 SYNCS.PHASECHK.TRANS64 P0, [R0+URZ], R2 ;  /* 0x00000002000085a7 */ /* 0x000e6400080010ff */
[----:B-1----:R-:W-:Y:S05]  /*4550*/  @!P0 BRA `(.L_x_77) ;  /* 0xfffffffc00f08947 */ /* 0x002fea000383ffff */
[----:B------:R-:W-:Y:S05]  /*4560*/  BRA `(.L_x_76) ;  /* 0x00000000000c7947 */ /* 0x000fea0003800000 */
.L_x_74:
[----:B------:R-:W-:-:S04]  /*4570*/  UIADD3 UR4, UPT, UPT, UR20, 0x100, URZ ;  /* 0x0000010014047890 */ /* 0x000fc8000fffe0ff */
[----:B------:R-:W-:-:S09]  /*4580*/  UPRMT UR4, UR37, 0x654, UR4 ;  /* 0x0000065425047896 */ /* 0x000fd20008000004 */
[----:B------:R-:W-:Y:S03]  /*4590*/  SYNCS.ARRIVE.TRANS64.RED.A1T0 RZ, [UR4], RZ ;  /* 0x000000ffffff79a7 */ /* 0x000fe60008100404 */
.L_x_76:
[----:B--23--:R-:W-:Y:S01]  /*45a0*/  SHF.L.U32 R2, RZ, 0x1f, RZ ;  /* 0x0000001fff027819 */ /* 0x00cfe200000006ff */
[----:B------:R-:W-:Y:S01]  /*45b0*/  UIADD3 UR4, UPT, UPT, UR20, 0x100, URZ ;  /* 0x0000010014047890 */ /* 0x000fe2000fffe0ff */
[----:B------:R-:W-:Y:S02]  /*45c0*/  PLOP3.LUT P0, PT, PT, PT, UP0, 0x80, 0x8 ;  /* 0x000000000008781c */ /* 0x000fe40003f0f008 */
[----:B------:R-:W2:Y:S02]  /*45d0*/  SYNCS.PHASECHK.TRANS64.TRYWAIT P1, [UR20+0x100], R2 ;  /* 0x00010002ff0075a7 */ /* 0x000ea40008021114 */
[----:B--2---:R-:W-:Y:S09]  /*45e0*/  @!P1 BRA `(.L_x_78) ;  /* 0x0000008400b49947 */ /* 0x004ff20003800000 */
.L_x_214:
[----:B------:R-:W-:Y:S01]  /*45f0*/  @!UP0 UPRMT UR4, UR37, 0x654, UR4 ;  /* 0x0000065425048896 */ /* 0x000fe20008000004 */
[----:B------:R-:W-:Y:S01]  /*4600*/  LOP3.LUT R3, R3, 0xffff, RZ, 0xc0, !PT ;  /* 0x0000ffff03037812 */ /* 0x000fe200078ec0ff */
[----:B--2---:R-:W-:-:S03]  /*4610*/  IMAD.MOV.U32 R2, RZ, RZ, 0xffff ;  /* 0x0000ffffff027424 */ /* 0x004fc600078e00ff */
[----:B------:R-:W-:-:S04]  /*4620*/  SHF.R.U32.HI R3, RZ, 0x5, R3 ;  /* 0x00000005ff037819 */ /* 0x000fc80000011603 */
[----:B------:R-:W-:Y:S01]  /*4630*/  @!P0 SYNCS.ARRIVE.TRANS64.RED.A1T0 RZ, [UR4], RZ ;  /* 0x000000ffffff89a7 */ /* 0x000fe20008100404 */
[----:B------:R-:W-:Y:S01]  /*4640*/  NOP ;  /* 0x0000000000007918 */ /* 0x000fe20000000000 */
[----:B------:R-:W2:Y:S01]  /*4650*/  LDS R0, [UR8+0x14] ;  /* 0x00001408ff007984 */ /* 0x000ea20008000800 */
[----:B------:R-:W-:-:S04]  /*4660*/  SHF.L.U32 R2, R2, R3, RZ ;  /* 0x0000000302027219 */ /* 0x000fc800000006ff */
[----:B--2---:R-:W-:-:S04]  /*4670*/  LOP3.LUT R0, R0, R2, RZ, 0xc0, !PT ;  /* 0x0000000200007212 */ /* 0x004fc800078ec0ff */
[----:B------:R-:W-:Y:S01]  /*4680*/  ISETP.NE.AND P0, PT, R0, R2, PT ;  /* 0x000000020000720c */ /* 0x000fe20003f05270 */
[----:B------:R-:W-:-:S05]  /*4690*/  IMAD.MOV.U32 R0, RZ, RZ, 0x1 ;  /* 0x00000001ff007424 */ /* 0x000fca00078e00ff */
[----:B------:R-:W-:-:S07]  /*46a0*/  SHF.L.U32 R0, R0, R3, RZ ;  /* 0x0000000300007219 */ /* 0x000fce00000006ff */
[----:B------:R-:W-:Y:S05]  /*46b0*/  @P0 BRA `(.L_x_79) ;  /* 0x00000000005c0947 */ /* 0x000fea0003800000 */
[----:B------:R-:W2:Y:S02]  /*46c0*/  LDS R3, [UR8+0x18] ;  /* 0x00001808ff037984 */ /* 0x000ea40008000800 */
[----:B--2---:R-:W-:-:S04]  /*46d0*/  LOP3.LUT R3, R3, R0, RZ, 0xc0, !PT ;  /* 0x0000000003037212 */ /* 0x004fc800078ec0ff */
[----:B------:R-:W-:-:S13]  /*46e0*/  ISETP.NE.AND P0, PT, R3, R0, PT ;  /* 0x000000000300720c */ /* 0x000fda0003f05270 */
[----:B------:R-:W-:Y:S05]  /*46f0*/  @P0 BRA `(.L_x_80) ;  /* 0x0000000000400947 */ /* 0x000fea0003800000 */
[----:B------:R-:W-:Y:S01]  /*4700*/  R2UR UR4, R2 ;  /* 0x00000000020472ca */ /* 0x000fe200000e0000 */
[----:B------:R-:W2:Y:S01]  /*4710*/  S2R R3, SR_LANEID ;  /* 0x0000000000037919 */ /* 0x000ea20000000000 */
[----:B------:R-:W-:-:S04]  /*4720*/  LOP3.LUT R0, RZ, R0, RZ, 0x33, !PT ;  /* 0x00000000ff007212 */ /* 0x000fc800078e33ff */
[----:B------:R-:W3:Y:S07]  /*4730*/  REDUX UR6, R0 ;  /* 0x00000000000673c4 */ /* 0x000eee0000000000 */
[----:B------:R-:W-:-:S03]  /*4740*/  ULOP3.LUT UR5, URZ, UR4, URZ, 0x33, !UPT ;  /* 0x00000004ff057292 */ /* 0x000fc6000f8e33ff */
[----:B------:R-:W-:Y:S02]  /*4750*/  VOTEU.ANY UR4, UPT, PT ;  /* 0x0000000000047886 */ /* 0x000fe400038e0100 */
[----:B------:R-:W-:Y:S01]  /*4760*/  UFLO.U32 UR4, UR4 ;  /* 0x00000004000472bd */ /* 0x000fe200080e0000 */
[----:B------:R-:W-:-:S04]  /*4770*/  IMAD.U32 R2, RZ, RZ, UR5 ;  /* 0x00000005ff027e24 */ /* 0x000fc8000f8e00ff */
[----:B------:R-:W1:Y:S02]  /*4780*/  REDUX UR7, R2 ;  /* 0x00000000020773c4 */ /* 0x000e640000000000 */
[----:B------:R1:W-:Y:S01]  /*4790*/  UTCATOMSWS.AND URZ, UR5 ;  /* 0x0000000500ff79e3 */ /* 0x0003e20008000000 */
[----:B---3--:R-:W-:Y:S01]  /*47a0*/  IMAD.U32 R0, RZ, RZ, UR6 ;  /* 0x00000006ff007e24 */ /* 0x008fe2000f8e00ff */
[----:B--2---:R-:W-:Y:S01]  /*47b0*/  ISETP.EQ.U32.AND P0, PT, R3, UR4, PT ;  /* 0x0000000403007c0c */ /* 0x004fe2000bf02070 */
[----:B-1----:R-:W-:-:S12]  /*47c0*/  IMAD.U32 R2, RZ, RZ, UR7 ;  /* 0x00000007ff027e24 */ /* 0x002fd8000f8e00ff */
[----:B------:R1:W-:Y:S04]  /*47d0*/  @P0 ATOMS.AND RZ, [UR8+0x14], R2 ;  /* 0x00001402ffff098c */ /* 0x0003e8000a800008 */
[----:B------:R1:W-:Y:S01]  /*47e0*/  @P0 ATOMS.AND RZ, [UR8+0x18], R0 ;  /* 0x00001800ffff098c */ /* 0x0003e2000a800008 */
[----:B------:R-:W-:Y:S05]  /*47f0*/  BRA `(.L_x_81) ;  /* 0x0000000000147947 */ /* 0x000fea0003800000 */
.L_x_80:
[----:B------:R-:W-:Y:S02]  /*4800*/  MOV R2, 0x4820 ;  /* 0x0000482000027802 */ /* 0x000fe40000000f00 */
[----:B-1--45:R-:W-:Y:S05]  /*4810*/  CALL.REL.NOINC `($__internal_0_$__cuda_sm10x_tcgen05_guardrail_trap_col_being_dealloced_not_returned_by_alloc) ;  /* 0x0000008c00487944 */ /* 0x032fea0003c00000 */
[----:B------:R-:W-:Y:S05]  /*4820*/  BRA `(.L_x_81) ;  /* 0x0000000000087947 */ /* 0x000fea0003800000 */
.L_x_79:
[----:B------:R-:W-:Y:S02]  /*4830*/  MOV R2, 0x4850 ;  /* 0x0000485000027802 */ /* 0x000fe40000000f00 */
[----:B-1--45:R-:W-:Y:S05]  /*4840*/  CALL.REL.NOINC `($__internal_2_$__cuda_sm10x_tcgen05_guardrail_trap_unallocated_columns_being_dealloced) ;  /* 0x0000008c00547944 */ /* 0x032fea0003c00000 */
.L_x_81:
[----:B------:R-:W-:Y:S01]  /*4850*/  NOP ;  /* 0x0000000000007918 */ /* 0x000fe20000000000 */
[----:B------:R-:W-:Y:S05]  /*4860*/  EXIT ;  /* 0x000000000000794d */ /* 0x000fea0003800000 */
.L_x_53:
[----:B------:R-:W-:-:S09]  /*4870*/  UISETP.NE.OR UP0, UPT, UR18, 0x3, !UP3 ;  /* 0x000000031200788c */ /* 0x000fd2000df05670 */
[----:B------:R-:W-:Y:S05]  /*4880*/  BRA.U UP0, `(.L_x_82) ;  /* 0x0000001900807547 */ /* 0x000fea000b800000 */
[----:B------:R-:W2:Y:S01]  /*4890*/  LDCU.64 UR4, c[0x0][0x988] ;  /* 0x00013100ff0477ac */ /* 0x000ea20008000a00 */
[----:B------:R-:W3:Y:S01]  /*48a0*/  S2UR UR10, SR_CgaCtaId ;  /* 0x00000000000a79c3 */ /* 0x000ee20000008800 */
[----:B------:R-:W-:Y:S01]  /*48b0*/  HFMA2 R10, -RZ, RZ, 0, 0 ;  /* 0x00000000ff0a7431 */ /* 0x000fe200000001ff */
[----:B------:R-:W-:Y:S01]  /*48c0*/  MOV R3, 0x2000 ;  /* 0x0000200000037802 */ /* 0x000fe20000000f00 */
[----:B------:R-:W4:Y:S01]  /*48d0*/  LDCU UR54, c[0x0][0x370] ;  /* 0x00006e00ff3677ac */ /* 0x000f220008000800 */
[----:B------:R-:W4:Y:S04]  /*48e0*/  LDCU.128 UR56, c[0x0][0xc10] ;  /* 0x00018200ff3877ac */ /* 0x000f280008000c00 */
[----:B------:R-:W1:Y:S01]  /*48f0*/  LDC.64 R12, c[0x0][0x348] ;  /* 0x0000d200ff0c7b82 */ /* 0x000e620000000a00 */
[----:B------:R-:W3:Y:S01]  /*4900*/  LDCU UR49, c[0x0][0x374] ;  /* 0x00006e80ff3177ac */ /* 0x000ee20008000800 */
[----:B------:R-:W3:Y:S01]  /*4910*/  LDCU.64 UR50, c[0x0][0x990] ;  /* 0x00013200ff3277ac */ /* 0x000ee20008000a00 */
[----:B------:R-:W3:Y:S01]  /*4920*/  LDCU UR31, c[0x0][0xc0c] ;  /* 0x00018180ff1f77ac */ /* 0x000ee20008000800 */
[----:B--2---:R-:W-:Y:S01]  /*4930*/  UISETP.NE.U32.AND UP0, UPT, UR4, URZ, UPT ;  /* 0x000000ff0400728c */ /* 0x004fe2000bf05070 */
[----:B------:R-:W2:Y:S01]  /*4940*/  LDCU.128 UR60, c[0x0][0xa80] ;  /* 0x00015000ff3c77ac */ /* 0x000ea20008000c00 */
[----:B------:R-:W2:Y:S01]  /*4950*/  LDCU UR71, c[0x0][0xc20] ;  /* 0x00018400ff4777ac */ /* 0x000ea20008000800 */
[----:B------:R-:W1:Y:S01]  /*4960*/  LDCU UR4, c[0x0][0xc30] ;  /* 0x00018600ff0477ac */ /* 0x000e620008000800 */
[----:B------:R-:W1:Y:S01]  /*4970*/  LDCU.128 UR64, c[0x0][0xa90] ;  /* 0x00015200ff4077ac */ /* 0x000e620008000c00 */
[----:B------:R-:W-:Y:S01]  /*4980*/  UMOV UR42, 0x400 ;  /* 0x00000400002a7882 */ /* 0x000fe20000000000 */
[----:B----4-:R-:W-:-:S02]  /*4990*/  UIMAD.WIDE.U32 UR6, UR54, UR56, URZ ;  /* 0x00000038360672a5 */ /* 0x010fc4000f8e00ff */
[----:B---3--:R-:W-:Y:S02]  /*49a0*/  UIMAD.WIDE.U32 UR8, UR49, UR59, URZ ;  /* 0x0000003b310872a5 */ /* 0x008fe4000f8e00ff */
[----:B------:R-:W-:Y:S02]  /*49b0*/  UISETP.NE.AND.EX UP6, UPT, UR5, URZ, UPT, UP0 ;  /* 0x000000ff0500728c */ /* 0x000fe4000bfc5300 */
[----:B------:R-:W-:Y:S02]  /*49c0*/  ULEA UR42, UR10, UR42, 0x18 ;  /* 0x0000002a0a2a7291 */ /* 0x000fe4000f8ec0ff */
[----:B------:R-:W-:Y:S02]  /*49d0*/  UISETP.NE.AND UP0, UPT, UR39, 0x1, UPT ;  /* 0x000000012700788c */ /* 0x000fe4000bf05270 */
[----:B------:R-:W-:Y:S02]  /*49e0*/  UISETP.NE.U32.AND UP0, UPT, UR50, URZ, UPT ;  /* 0x000000ff3200728c */ /* 0x000fe4000bf05070 */
[----:B------:R-:W-:-:S02]  /*49f0*/  UIADD3 UR55, UPT, UPT, UR42, 0xd8, URZ ;  /* 0x000000d82a377890 */ /* 0x000fc4000fffe0ff */
[----:B------:R-:W-:Y:S02]  /*4a00*/  UIADD3 UR44, UPT, UPT, UR42, 0x80, URZ ;  /* 0x000000802a2c7890 */ /* 0x000fe4000fffe0ff */
[----:B------:R-:W-:Y:S02]  /*4a10*/  UIADD3 UR33, UPT, UPT, UR42, 0x88, URZ ;  /* 0x000000882a217890 */ /* 0x000fe4000fffe0ff */
[----:B------:R-:W-:Y:S02]  /*4a20*/  UIADD3 UR25, UPT, UPT, UR42, 0x90, URZ ;  /* 0x000000902a197890 */ /* 0x000fe4000fffe0ff */
[----:B------:R-:W-:Y:S02]  /*4a30*/  UIADD3 UR17, UPT, UPT, UR42, 0x98, URZ ;  /* 0x000000982a117890 */ /* 0x000fe4000fffe0ff */
[----:B------:R-:W-:Y:S02]  /*4a40*/  UISETP.GE.AND UP3, UPT, UR39, 0x1, UPT ;  /* 0x000000012700788c */ /* 0x000fe4000bf66270 */
[----:B------:R-:W-:-:S02]  /*4a50*/  UISETP.NE.AND UP3, UPT, UR31, 0x1, UPT ;  /* 0x000000011f00788c */ /* 0x000fc4000bf65270 */
[----:B------:R-:W-:Y:S01]  /*4a60*/  UISETP.NE.AND.EX UP5, UPT, UR51, URZ, UPT, UP0 ;  /* 0x000000ff3300728c */ /* 0x000fe2000bfa5300 */
[----:B------:R-:W-:Y:S01]  /*4a70*/  UMOV UR69, UR7 ;  /* 0x0000000700457c82 */ /* 0x000fe20008000000 */
[----:B------:R-:W-:Y:S01]  /*4a80*/  UMOV UR68, UR9 ;  /* 0x0000000900447c82 */ /* 0x000fe20008000000 */
[----:B------:R-:W-:Y:S02]  /*4a90*/  UISETP.NE.AND UP3, UPT, UR58, 0x1, UPT ;  /* 0x000000013a00788c */ /* 0x000fe4000bf65270 */
[----:B--2---:R-:W-:Y:S01]  /*4aa0*/  UISETP.NE.AND UP0, UPT, UR60, 0x1, UPT ;  /* 0x000000013c00788c */ /* 0x004fe2000bf05270 */
[----:B------:R-:W2:Y:S01]  /*4ab0*/  LDCU UR72, c[0x0][0xaa0] ;  /* 0x00015400ff4877ac */ /* 0x000ea20008000800 */
[----:B------:R-:W-:Y:S01]  /*4ac0*/  UPLOP3.LUT UP2, UPT, UPT, UPT, UPT, 0x40, 0x4 ;  /* 0x000000000004789c */ /* 0x000fe20003f4e870 */
[----:B------:R-:W3:Y:S01]  /*4ad0*/  LDCU.64 UR40, c[0x0][0xc28] ;  /* 0x00018500ff2877ac */ /* 0x000ee20008000a00 */
[----:B------:R-:W-:Y:S02]  /*4ae0*/  UPRMT UR55, URZ, 0x654, UR55 ;  /* 0x00000654ff377896 */ /* 0x000fe40008000037 */
[----:B------:R-:W-:-:S02]  /*4af0*/  UPRMT UR48, UR10, 0x654, UR44 ;  /* 0x000006540a307896 */ /* 0x000fc4000800002c */
[----:B------:R-:W-:Y:S02]  /*4b00*/  UPRMT UR47, UR10, 0x654, UR33 ;  /* 0x000006540a2f7896 */ /* 0x000fe40008000021 */
[----:B------:R-:W-:Y:S02]  /*4b10*/  UPRMT UR46, UR10, 0x654, UR25 ;  /* 0x000006540a2e7896 */ /* 0x000fe40008000019 */
[----:B------:R-:W-:Y:S02]  /*4b20*/  UPRMT UR45, UR10, 0x654, UR17 ;  /* 0x000006540a2d7896 */ /* 0x000fe40008000011 */
[----:B------:R-:W-:Y:S02]  /*4b30*/  USHF.R.U32.HI UR69, URZ, UR57, UR69 ;  /* 0x00000039ff457299 */ /* 0x000fe40008011645 */
[----:B------:R-:W-:Y:S02]  /*4b40*/  USHF.R.U32.HI UR68, URZ, UR71, UR68 ;  /* 0x00000047ff447299 */ /* 0x000fe40008011644 */
[----:B-1----:R-:W-:-:S02]  /*4b50*/  UISETP.NE.AND UP4, UPT, UR4, 0x1, UPT ;  /* 0x000000010400788c */ /* 0x002fc4000bf85270 */
[----:B------:R-:W-:Y:S02]  /*4b60*/  UISETP.NE.AND UP3, UPT, UR63, 0x1, UPT ;  /* 0x000000013f00788c */ /* 0x000fe4000bf65270 */
[----:B--23--:R-:W-:-:S11]  /*4b70*/  UISETP.NE.AND UP0, UPT, UR66, 0x1, UPT ;  /* 0x000000014200788c */ /* 0x00cfd6000bf05270 */
.L_x_97:
[----:B------:R-:W-:Y:S04]  /*4b80*/  SHF.L.U32 R2, R10, 0x1f, RZ ;  /* 0x0000001f0a027819 */ /* 0x000fe800000006ff */
[----:B-1----:R-:W1:Y:S02]  /*4b90*/  SYNCS.PHASECHK.TRANS64.TRYWAIT P0, [UR42+0xd0], R2 ;  /* 0x0000d002ff0075a7 */ /* 0x002e64000800112a */
[----:B-1----:R-:W-:Y:S05]  /*4ba0*/  @!P0 BRA `(.L_x_83) ;  /* 0x00000080005c8947 */ /* 0x002fea0003800000 */
.L_x_216:
[----:B------:R-:W2:Y:S01]  /*4bb0*/  LDS.128 R4, [UR42+0x110] ;  /* 0x0001102aff047984 */ /* 0x000ea20008000c00 */
[----:B------:R-:W-:Y:S01]  /*4bc0*/  UISETP.GE.AND UP0, UPT, UR39, 0x1, UPT ;  /* 0x000000012700788c */ /* 0x000fe2000bf06270 */
[----:B------:R-:W-:Y:S01]  /*4bd0*/  @!PT LDS RZ, [RZ] ;  /* 0x00000000fffff984 */ /* 0x000fe20000000800 */
[----:B------:R-:W-:Y:S01]  /*4be0*/  @!PT LDS RZ, [RZ] ;  /* 0x00000000fffff984 */ /* 0x000fe20000000800 */
[----:B------:R-:W-:Y:S01]  /*4bf0*/  @!PT LDS RZ, [RZ] ;  /* 0x00000000fffff984 */ /* 0x000fe20000000800 */
[----:B------:R-:W-:Y:S01]  /*4c00*/  @!PT LDS RZ, [RZ] ;  /* 0x00000000fffff984 */ /* 0x000fe20000000800 */
[----:B------:R3:W-:Y:S06]  /*4c10*/  MEMBAR.ALL.CTA ;  /* 0x0000000000007992 */ /* 0x0007ec0000008000 */
[----:B---3--:R-:W3:Y:S02]  /*4c20*/  FENCE.VIEW.ASYNC.S ;  /* 0x00000000000073c6 */ /* 0x008ee40000000000 */
[----:B---3--:R-:W-:Y:S01]  /*4c30*/  SYNCS.ARRIVE.TRANS64.RED.A1T0 RZ, [UR55], RZ ;  /* 0x000000ffffff79a7 */ /* 0x008fe20008100437 */
[----:B--2---:R-:W-:Y:S11]  /*4c40*/  LOP3.LUT P0, RZ, R6, 0x1, RZ, 0xc0, !PT ;  /* 0x0000000106ff7812 */ /* 0x004ff6000780c0ff */
[----:B------:R-:W-:Y:S02]  /*4c50*/  @!UPT UIADD3 URZ, UPT, UPT, URZ, URZ, URZ ;  /* 0x000000fffffff290 */ /* 0x000fe4000fffe0ff */
[----:B------:R-:W-:Y:S01]  /*4c60*/  VOTEU.ANY UP3, P0 ;  /* 0x0000000000ff7886 */ /* 0x000fe20000060100 */
[----:B------:R-:W-:Y:S11]  /*4c70*/  PLOP3.LUT P0, PT, PT, PT, UP3, 0x80, 0x8 ;  /* 0x000000000008781c */ /* 0x000ff60003f0f038 */
[----:B------:R-:W-:Y:S02]  /*4c80*/  @!UPT UIADD3 URZ, UPT, UPT, URZ, URZ, URZ ;  /* 0x000000fffffff290 */ /* 0x000fe4000fffe0ff */
[----:B-1----:R-:W-:Y:S02]  /*4c90*/  @P0 MOV R2, R4 ;  /* 0x0000000400020202 */ /* 0x002fe40000000f00 */
[----:B------:R-:W-:Y:S02]  /*4ca0*/  @P0 LOP3.LUT R0, R5, 0xffff, RZ, 0xc0, !PT ;  /* 0x0000ffff05000812 */ /* 0x000fe400078ec0ff */
[----:B------:R-:W-:Y:S02]  /*4cb0*/  @P0 R2UR UR5, R2 ;  /* 0x00000000020502ca */ /* 0x000fe400000e0000 */
[----:B------:R-:W-:Y:S11]  /*4cc0*/  @P0 R2UR UR4, R0 ;  /* 0x00000000000402ca */ /* 0x000ff600000e0000 */
[----:B------:R-:W-:Y:S02]  /*4cd0*/  @UP3 UMOV UR23, UR5 ;  /* 0x0000000500173c82 */ /* 0x000fe40008000000 */
[----:B------:R-:W-:Y:S01]  /*4ce0*/  @UP3 UMOV UR15, UR4 ;  /* 0x00000004000f3c82 */ /* 0x000fe20008000000 */
[----:B------:R-:W-:Y:S05]  /*4cf0*/  BRA.U !UP0, `(.L_x_84) ;  /* 0x0000000108c07547 */ /* 0x000fea000b800000 */
[----:B------:R-:W-:Y:S02]  /*4d00*/  UIMAD.WIDE.U32 UR8, UR15, UR59, URZ ;  /* 0x0000003b0f0872a5 */ /* 0x000fe4000f8e00ff */
[----:B------:R-:W-:Y:S02]  /*4d10*/  UP2UR UR14, UPR, URZ, 0x4 ;  /* 0x00000004ff0e7883 */ /* 0x000fe40008000000 */
[----:B------:R-:W-:Y:S02]  /*4d20*/  UISETP.NE.AND UP2, UPT, UR58, 0x1, UPT ;  /* 0x000000013a00788c */ /* 0x000fe4000bf45270 */
[----:B------:R-:W-:Y:S02]  /*4d30*/  UIMAD.WIDE.U32 UR10, UR23, UR56, URZ ;  /* 0x00000038170a72a5 */ /* 0x000fe4000f8e00ff */
[----:B------:R-:W-:Y:S02]  /*4d40*/  USEL UR4, UR49, UR68, !UP2 ;  /* 0x0000004431047287 */ /* 0x000fe4000d000000 */
[----:B------:R-:W-:Y:S02]  /*4d50*/  UISETP.NE.AND UP0, UPT, UR31, 0x1, UPT ;  /* 0x000000011f00788c */ /* 0x000fe4000bf05270 */
[----:B------:R-:W-:Y:S02]  /*4d60*/  UP2UR UR16, UPR, URZ, 0x2 ;  /* 0x00000002ff107883 */ /* 0x000fe40008000000 */
[----:B------:R-:W-:Y:S02]  /*4d70*/  UISETP.NE.AND UP1, UPT, UR39, 0x1, UPT ;  /* 0x000000012700788c */ /* 0x000fe4000bf25270 */
[----:B------:R-:W-:Y:S02]  /*4d80*/  UIMAD.WIDE.U32 UR12, UR4, UR40, URZ ;  /* 0x00000028040c72a5 */ /* 0x000fe4000f8e00ff */
[----:B------:R-:W-:Y:S01]  /*4d90*/  USEL UR7, UR54, UR69, !UP0 ;  /* 0x0000004536077287 */ /* 0x000fe2000c000000 */
[----:B------:R-:W-:Y:S02]  /*4da0*/  UMOV UR5, UR9 ;  /* 0x0000000900057c82 */ /* 0x000fe40008000000 */
[----:B------:R-:W-:Y:S02]  /*4db0*/  USHF.R.U32.HI UR6, URZ, UR71, UR5 ;  /* 0x00000047ff067299 */ /* 0x000fe40008011605 */
[----:B------:R-:W-:Y:S02]  /*4dc0*/  UIMAD.WIDE.U32 UR18, UR7, UR40, URZ ;  /* 0x00000028071272a5 */ /* 0x000fe4000f8e00ff */
[----:B------:R-:W-:Y:S02]  /*4dd0*/  USEL UR6, UR15, UR6, !UP2 ;  /* 0x000000060f067287 */ /* 0x000fe4000d000000 */
[----:B------:R-:W-:Y:S01]  /*4de0*/  UISETP.NE.AND UP2, UPT, UR14, URZ, UPT ;  /* 0x000000ff0e00728c */ /* 0x000fe2000bf45270 */
[----:B------:R-:W-:Y:S01]  /*4df0*/  UMOV UR5, UR11 ;  /* 0x0000000b00057c82 */ /* 0x000fe20008000000 */
[----:B------:R-:W-:Y:S02]  /*4e00*/  UIMAD.WIDE.U32 UR10, UR6, UR40, URZ ;  /* 0x00000028060a72a5 */ /* 0x000fe4000f8e00ff */
[----:B------:R-:W-:Y:S03]  /*4e10*/  USHF.R.U32.HI UR8, URZ, UR57, UR5 ;  /* 0x00000039ff087299 */ /* 0x000fe60008011605 */
[----:B------:R-:W-:Y:S02]  /*4e20*/  UMOV UR5, UR13 ;  /* 0x0000000d00057c82 */ /* 0x000fe40008000000 */
[----:B------:R-:W-:Y:S03]  /*4e30*/  @UP1 USHF.R.U32.HI UR4, URZ, UR41, UR5 ;  /* 0x00000029ff041299 */ /* 0x000fe60008011605 */
[----:B------:R-:W-:Y:S01]  /*4e40*/  UMOV UR5, UR19 ;  /* 0x0000001300057c82 */ /* 0x000fe20008000000 */
[----:B------:R-:W-:Y:S02]  /*4e50*/  UIMAD UR4, UR39, UR4, URZ ;  /* 0x00000004270472a4 */ /* 0x000fe4000f8e02ff */
[----:B------:R-:W-:Y:S02]  /*4e60*/  @UP1 USHF.R.U32.HI UR7, URZ, UR41, UR5 ;  /* 0x00000029ff071299 */ /* 0x000fe40008011605 */
[----:B------:R-:W-:Y:S02]  /*4e70*/  USEL UR5, UR23, UR8, !UP0 ;  /* 0x0000000817057287 */ /* 0x000fe4000c000000 */
[----:B------:R-:W-:Y:S02]  /*4e80*/  UIMAD UR8, UR39, UR7, URZ ;  /* 0x00000007270872a4 */ /* 0x000fe4000f8e02ff */
[----:B------:R-:W-:Y:S03]  /*4e90*/  UISETP.GE.AND UP0, UPT, UR6, UR4, UPT ;  /* 0x000000040600728c */ /* 0x000fe6000bf06270 */
[----:B------:R-:W-:Y:S01]  /*4ea0*/  UMOV UR4, UR11 ;  /* 0x0000000b00047c82 */ /* 0x000fe20008000000 */
[----:B------:R-:W-:Y:S02]  /*4eb0*/  UISETP.GE.OR UP0, UPT, UR5, UR8, UP0 ;  /* 0x000000080500728c */ /* 0x000fe40008706670 */
[----:B------:R-:W-:Y:S02]  /*4ec0*/  USHF.R.U32.HI UR4, URZ, UR41, UR4 ;  /* 0x00000029ff047299 */ /* 0x000fe40008011604 */
[----:B------:R-:W-:Y:S02]  /*4ed0*/  UIMAD.WIDE.U32 UR8, UR5, UR40, URZ ;  /* 0x00000028050872a5 */ /* 0x000fe4000f8e00ff */
[----:B------:R-:W-:Y:S04]  /*4ee0*/  USEL UR10, UR6, UR4, !UP1 ;  /* 0x00000004060a7287 */ /* 0x000fe8000c800000 */
[----:B------:R-:W-:Y:S01]  /*4ef0*/  UIADD3 UR11, UPT, UPT, -UR10, URZ, URZ ;  /* 0x000000ff0a0b7290 */ /* 0x000fe2000fffe1ff */
[----:B------:R-:W-:Y:S02]  /*4f00*/  @!UP0 UMOV UR4, UR9 ;  /* 0x0000000900048c82 */ /* 0x000fe40008000000 */
[----:B------:R-:W-:Y:S02]  /*4f10*/  @!UP0 USHF.R.U32.HI UR4, URZ, UR41, UR4 ;  /* 0x00000029ff048299 */ /* 0x000fe40008011604 */
[----:B------:R-:W-:Y:S02]  /*4f20*/  UIMAD UR8, UR39, UR11, UR6 ;  /* 0x0000000b270872a4 */ /* 0x000fe4000f8e0206 */
[----:B------:R-:W-:Y:S02]  /*4f30*/  @!UP0 USEL UR4, UR5, UR4, !UP1 ;  /* 0x0000000405048287 */ /* 0x000fe4000c800000 */
[----:B------:R-:W-:Y:S02]  /*4f40*/  UISETP.NE.AND UP1, UPT, UR16, URZ, UPT ;  /* 0x000000ff1000728c */ /* 0x000fe4000bf25270 */
[----:B------:R-:W-:Y:S02]  /*4f50*/  @!UP0 UIMAD UR7, UR7, UR8, UR4 ;  /* 0x00000008070782a4 */ /* 0x000fe4000f8e0204 */
[----:B------:R-:W-:Y:S02]  /*4f60*/  @!UP0 UIADD3 UR9, UPT, UPT, UR10, -UR4, URZ ;  /* 0x800000040a098290 */ /* 0x000fe4000fffe0ff */
[----:B------:R-:W-:Y:S02]  /*4f70*/  UIADD3 UR8, UPT, UPT, -UR6, URZ, URZ ;  /* 0x000000ff06087290 */ /* 0x000fe4000fffe1ff */
[----:B------:R-:W-:Y:S02]  /*4f80*/  UIADD3 UR4, UPT, UPT, -UR5, URZ, URZ ;  /* 0x000000ff05047290 */ /* 0x000fe4000fffe1ff */
[----:B------:R-:W-:Y:S03]  /*4f90*/  @!UP0 UIMAD UR6, UR9, UR39, UR5 ;  /* 0x00000027090682a4 */ /* 0x000fe6000f8e0205 */
[----:B------:R-:W-:Y:S01]  /*4fa0*/  @!UP0 UMOV UR5, UR7 ;  /* 0x0000000700058c82 */ /* 0x000fe20008000000 */
[----:B------:R-:W-:Y:S02]  /*4fb0*/  UIMAD UR7, UR31, UR4, UR23 ;  /* 0x000000041f0772a4 */ /* 0x000fe4000f8e0217 */
[----:B------:R-:W-:Y:S02]  /*4fc0*/  UIMAD UR4, UR58, UR8, UR15 ;  /* 0x000000083a0472a4 */ /* 0x000fe4000f8e020f */
[----:B------:R-:W-:Y:S02]  /*4fd0*/  UIMAD UR23, UR5, UR31, UR7 ;  /* 0x0000001f051772a4 */ /* 0x000fe4000f8e0207 */
[----:B------:R-:W-:Y:S11]  /*4fe0*/  UIMAD UR15, UR6, UR58, UR4 ;  /* 0x0000003a060f72a4 */ /* 0x000ff6000f8e0204 */
[----:B------:R-:W-:Y:S01]  /*4ff0*/  @!UPT UIADD3 URZ, UPT, UPT, URZ, URZ, URZ ;  /* 0x000000fffffff290 */ /* 0x000fe2000fffe0ff */
.L_x_84:
[----:B------:R-:W1:Y:S01]  /*5000*/  @!UP4 LDCU.128 UR8, c[0x0][0xc10] ;  /* 0x00018200ff08c7ac */ /* 0x000e620008000c00 */
[----:B------:R-:W-:Y:S01]  /*5010*/  IMAD.MOV.U32 R9, RZ, RZ, 0x1 ;  /* 0x00000001ff097424 */ /* 0x000fe200078e00ff */
[----:B------:R-:W-:Y:S04]  /*5020*/  ISETP.NE.U32.AND P1, PT, RZ, UR50, PT ;  /* 0x00000032ff007c0c */ /* 0x000fe8000bf25070 */
[----:B------:R-:W-:Y:S01]  /*5030*/  ISETP.NE.AND.EX P1, PT, RZ, UR51, PT, P1 ;  /* 0x00000033ff007c0c */ /* 0x000fe2000bf25310 */
[----:B------:R-:W2:Y:S01]  /*5040*/  @!UP4 LDCU UR5, c[0x0][0xc0c] ;  /* 0x00018180ff05c7ac */ /* 0x000ea20008000800 */
[----:B------:R-:W-:Y:S01]  /*5050*/  SHF.L.U32 R9, R9, 0x1f, RZ ;  /* 0x0000001f09097819 */ /* 0x000fe200000006ff */
[----:B------:R-:W3:Y:S01]  /*5060*/  @!UP4 LDCU UR4, c[0x0][0xc20] ;  /* 0x00018400ff04c7ac */ /* 0x000ee20008000800 */
[----:B------:R-:W-:Y:S02]  /*5070*/  USHF.L.U32 UR43, UR20, 0x7, URZ ;  /* 0x00000007142b7899 */ /* 0x000fe400080006ff */
[----:B-1----:R-:W-:Y:S04]  /*5080*/  UIMAD.WIDE.U32 UR6, UR23, UR8, URZ ;  /* 0x00000008170672a5 */ /* 0x002fe8000f8e00ff */
[----:B------:R-:W-:Y:S02]  /*5090*/  @!UP4 USHF.R.U32.HI UR7, URZ, UR9, UR7 ;  /* 0x00000009ff07c299 */ /* 0x000fe40008011607 */
[----:B------:R-:W-:Y:S02]  /*50a0*/  UIMAD.WIDE.U32 UR8, UR15, UR11, URZ ;  /* 0x0000000b0f0872a5 */ /* 0x000fe4000f8e00ff */
[----:B--2---:R-:W-:Y:S04]  /*50b0*/  @!UP4 UISETP.NE.AND UP0, UPT, UR5, 0x1, UPT ;  /* 0x000000010500c88c */ /* 0x004fe8000bf05270 */
[----:B------:R-:W-:Y:S02]  /*50c0*/  @!UP4 USEL UR7, UR23, UR7, !UP0 ;  /* 0x000000071707c287 */ /* 0x000fe4000c000000 */
[----:B------:R-:W-:Y:S01]  /*50d0*/  @!UP4 UISETP.NE.AND UP0, UPT, UR10, 0x1, UPT ;  /* 0x000000010a00c88c */ /* 0x000fe2000bf05270 */
[----:B------:R-:W-:Y:S02]  /*50e0*/  @!UP4 UMOV UR6, UR9 ;  /* 0x000000090006cc82 */ /* 0x000fe40008000000 */
[----:B---3--:R-:W-:Y:S04]  /*50f0*/  @!UP4 USHF.R.U32.HI UR6, URZ, UR4, UR6 ;  /* 0x00000004ff06c299 */ /* 0x008fe80008011606 */
[----:B------:R-:W-:Y:S04]  /*5100*/  @!UP4 USEL UR6, UR15, UR6, !UP0 ;  /* 0x000000060f06c287 */ /* 0x000fe8000c000000 */
[----:B------:R-:W-:Y:S02]  /*5110*/  @!UP4 UIADD3 UR4, UPT, UPT, -UR7, UR6, URZ ;  /* 0x000000060704c290 */ /* 0x000fe4000fffe1ff */
[----:B------:R-:W-:Y:S02]  /*5120*/  @!UP4 UIADD3 UR6, UPT, UPT, UR7, -UR6, URZ ;  /* 0x800000060706c290 */ /* 0x000fe4000fffe0ff */
[----:B------:R-:W-:Y:S02]  /*5130*/  @!UP4 UIMAD UR23, UR4, UR5, UR23 ;  /* 0x000000050417c2a4 */ /* 0x000fe4000f8e0217 */
[----:B------:R-:W-:Y:S01]  /*5140*/  @!UP4 UIMAD UR15, UR6, UR10, UR15 ;  /* 0x0000000a060fc2a4 */ /* 0x000fe2000f8e020f */
[----:B------:R-:W-:Y:S11]  /*5150*/  BRA.U UP2, `(.L_x_85) ;  /* 0x0000000102107547 */ /* 0x000ff6000b800000 */
[----:B------:R-:W-:Y:S04]  /*5160*/  MOV R2, UR70 ;  /* 0x0000004600027c02 */ /* 0x000fe80008000f00 */
[----:B------:R-:W-:Y:S04]  /*5170*/  SHF.L.U32 R2, R2, 0x1f, RZ ;  /* 0x0000001f02027819 */ /* 0x000fe800000006ff */
[----:B------:R-:W1:Y:S02]  /*5180*/  SYNCS.PHASECHK.TRANS64.TRYWAIT P2, [UR42+0xc8], R2 ;  /* 0x0000c802ff0075a7 */ /* 0x000e64000804112a */
[----:B-1----:R-:W-:Y:S05]  /*5190*/  @!P2 BRA `(.L_x_86) ;  /* 0x0000007800f8a947 */ /* 0x002fea0003800000 */
.L_x_85:
[----:B------:R-:W-:Y:S05]  /*51a0*/  BRA.U !UP5, `(.L_x_87) ;  /* 0x000000010d387547 */ /* 0x000fea000b800000 */
[----:B------:R-:W-:Y:S01]  /*51b0*/  UPLOP3.LUT UP1, UPT, UPT, UPT, UP6, 0x80, 0x8 ;  /* 0x000000000008789c */ /* 0x000fe20003f2f060 */
[----:B-1----:R-:W-:Y:S01]  /*51c0*/  HFMA2 R0, -RZ, RZ, 0, 5.9604644775390625e-08 ;  /* 0x00000001ff007431 */ /* 0x002fe200000001ff */
[----:B------:R-:W1:Y:S01]  /*51d0*/  LDCU.64 UR8, c[0x0][0x358] ;  /* 0x00006b00ff0877ac */ /* 0x000e620008000a00 */
[----:B------:R-:W-:Y:S03]  /*51e0*/  IMAD.MOV.U32 R58, RZ, RZ, 0x1 ;  /* 0x00000001ff3a7424 */ /* 0x000fe600078e00ff */
[----:B------:R-:W-:Y:S05]  /*51f0*/  PLOP3.LUT P2, PT, PT, PT, UP1, 0x80, 0x8 ;  /* 0x000000000008781c */ /* 0x000fea0003f4f018 */
[----:B------:R-:W2:Y:S01]  /*5200*/  @UP1 LDCU.64 UR4, c[0x0][0x988] ;  /* 0x00013100ff0417ac */ /* 0x000ea20008000a00 */
[----:B------:R-:W-:Y:S07]  /*5210*/  @UP1 UIMAD UR6, UR53, UR50, URZ ;  /* 0x00000032350612a4 */ /* 0x000fee000f8e02ff */
[----:B------:R-:W-:Y:S01]  /*5220*/  @!P2 PRMT R58, R0, 0x7610, R58 ;  /* 0x00007610003aa816 */ /* 0x000fe2000000003a */
[----:B--2---:R-:W-:Y:S06]  /*5230*/  @UP1 UIMAD.WIDE UR4, UR6, 0x4, UR4 ;  /* 0x00000004060418a5 */ /* 0x004fec000f8e0204 */
[----:B------:R-:W-:Y:S01]  /*5240*/  IMAD.U32 R14, RZ, RZ, UR4 ;  /* 0x00000004ff0e7e24 */ /* 0x000fe2000f8e00ff */
[----:B------:R-:W-:Y:S04]  /*5250*/  MOV R15, UR5 ;  /* 0x00000005000f7c02 */ /* 0x000fe80008000f00 */
[----:B------:R-:W2:Y:S01]  /*5260*/  @!UP1 LDCU UR4, c[0x0][0x980] ;  /* 0x00013000ff0497ac */ /* 0x000ea20008000800 */
[----:B-1---5:R3:W5:Y:S02]  /*5270*/  @P2 LDG.E R27, desc[UR8][R14.64] ;  /* 0x000000080e1b2981 */ /* 0x022764000c1e1900 */
[----:B--23--:R-:W-:Y:S07]  /*5280*/  @!P2 IMAD.U32 R27, RZ, RZ, UR4 ;  /* 0x00000004ff1bae24 */ /* 0x00cfee000f8e00ff */
.L_x_87:
[----:B-----5:R-:W-:Y:S01]  /*5290*/  @!P1 FSETP.EQ.AND P3, PT, R27, RZ, PT ;  /* 0x000000ff1b00920b */ /* 0x020fe20003f62000 */
[----:B------:R-:W-:Y:S01]  /*52a0*/  @!UPT UIADD3 URZ, UPT, UPT, URZ, URZ, URZ ;  /* 0x000000fffffff290 */ /* 0x000fe2000fffe0ff */
[----:B------:R-:W-:Y:S11]  /*52b0*/  @!P1 BRA `(.L_x_88) ;  /* 0x0000000000149947 */ /* 0x000ff60003800000 */
[----:B------:R-:W-:Y:S02]  /*52c0*/  LOP3.LUT P1, RZ, R58, 0xff, RZ, 0xc0, !PT ;  /* 0x000000ff3aff7812 */ /* 0x000fe4000782c0ff */
[----:B------:R-:W-:Y:S04]  /*52d0*/  PLOP3.LUT P3, PT, PT, PT, UP1, 0x80, 0x8 ;  /* 0x000000000008781c */ /* 0x000fe80003f6f018 */
[----:B------:R-:W-:Y:S07]  /*52e0*/  PLOP3.LUT P3, PT, P3, PT, PT, 0x8, 0x80 ;  /* 0x000000000080781c */ /* 0x000fee0001f6e170 */
[----:B------:R-:W-:Y:S11]  /*52f0*/  @P1 FSETP.EQ.AND P3, PT, R27, RZ, PT ;  /* 0x000000ff1b00120b */ /* 0x000ff60003f62000 */
[----:B------:R-:W-:Y:S02]  /*5300*/  @!UPT UIADD3 URZ, UPT, UPT, URZ, URZ, URZ ;  /* 0x000000fffffff290 */ /* 0x000fe4000fffe0ff */
.L_x_88:
[----:B------:R-:W-:Y:S01]  /*5310*/  USHF.L.U32 UR11, UR52, 0x7, URZ ;  /* 0x00000007340b7899 */ /* 0x000fe200080006ff */
[----:B------:R-:W2:Y:S01]  /*5320*/  SYNCS.PHASECHK.TRANS64.TRYWAIT P1, [UR42+0xa0], R9 ;  /* 0x0000a009ff0075a7 */ /* 0x000ea2000802112a */
[----:B------:R-:W-:Y:S02]  /*5330*/  UISETP.NE.AND UP0, UPT, UR60, 0x1, UPT ;  /* 0x000000013c00788c */ /* 0x000fe4000bf05270 */
[----:B------:R-:W-:Y:S01]  /*5340*/  UIMAD.WIDE.U32 UR4, UR11, UR61, URZ ;  /* 0x0000003d0b0472a5 */ /* 0x000fe2000f8e00ff */
[----:B------:R-:W-:Y:S04]  /*5350*/  ELECT P2, URZ, PT ;  /* 0x0000000000ff782f */ /* 0x000fe80003840000 */
[----:B------:R-:W-:Y:S02]  /*5360*/  PLOP3.LUT P2, PT, P3, P2, PT, 0xf2, 0x2f ;  /* 0x00000000002f781c */ /* 0x000fe40001f45e72 */
[----:B------:R-:W-:Y:S02]  /*5370*/  UMOV UR4, UR5 ;  /* 0x0000000500047c82 */ /* 0x000fe40008000000 */
[----:B------:R-:W-:Y:S04]  /*5380*/  USHF.R.U32.HI UR4, URZ, UR62, UR4 ;  /* 0x0000003eff047299 */ /* 0x000fe80008011604 */
[----:B------:R-:W-:Y:S02]  /*5390*/  USEL UR12, UR11, UR4, !UP0 ;  /* 0x000000040b0c7287 */ /* 0x000fe4000c000000 */
[----:B------:R-:W-:Y:S02]  /*53a0*/  UISETP.NE.AND UP0, UPT, UR63, 0x1, UPT ;  /* 0x000000013f00788c */ /* 0x000fe4000bf05270 */
[----:B------:R-:W-:Y:S02]  /*53b0*/  UIMAD.WIDE.U32 UR4, UR12, UR64, URZ ;  /* 0x000000400c0472a5 */ /* 0x000fe4000f8e00ff */
[----:B------:R-:W-:Y:S01]  /*53c0*/  UIADD3 UR6, UPT, UPT, -UR12, URZ, URZ ;  /* 0x000000ff0c067290 */ /* 0x000fe2000fffe1ff */
[----:B-1----:R-:W-:Y:S03]  /*53d0*/  @!P2 IMAD.MOV.U32 R0, RZ, 0x20, RZ ;  /* 0x00000020ff00a824 */ /* 0x002fe600078e00ff */
[----:B------:R-:W-:Y:S01]  /*53e0*/  UIMAD UR11, UR60, UR6, UR11 ;  /* 0x000000063c0b72a4 */ /* 0x000fe2000f8e020b */
[----:B------:R-:W-:Y:S01]  /*53f0*/  @!P2 IMAD.MOV.U32 R0, RZ, 0x400, R0 ;  /* 0x00000400ff00a824 */ /* 0x000fe200078e0000 */
[----:B------:R-:W-:Y:S02]  /*5400*/  UMOV UR4, UR5 ;  /* 0x0000000500047c82 */ /* 0x000fe40008000000 */
[----:B------:R-:W-:Y:S04]  /*5410*/  USHF.R.U32.HI UR4, URZ, UR65, UR4 ;  /* 0x00000041ff047299 */ /* 0x000fe80008011604 */
[----:B------:R-:W-:Y:S02]  /*5420*/  USEL UR13, UR12, UR4, !UP0 ;  /* 0x000000040c0d7287 */ /* 0x000fe4000c000000 */
[----:B------:R-:W-:Y:S02]  /*5430*/  UISETP.NE.AND UP0, UPT, UR66, 0x1, UPT ;  /* 0x000000014200788c */ /* 0x000fe4000bf05270 */
[----:B------:R-:W-:Y:S07]  /*5440*/  UIMAD.WIDE.U32 UR4, UR13, UR67, URZ ;  /* 0x000000430d0472a5 */ /* 0x000fee000f8e00ff */
[----:B------:R-:W-:Y:S02]  /*5450*/  UMOV UR4, UR5 ;  /* 0x0000000500047c82 */ /* 0x000fe40008000000 */
[----:B------:R-:W-:Y:S04]  /*5460*/  USHF.R.U32.HI UR4, URZ, UR72, UR4 ;  /* 0x00000048ff047299 */ /* 0x000fe80008011604 */
[----:B------:R-:W-:Y:S02]  /*5470*/  USEL UR14, UR13, UR4, !UP0 ;  /* 0x000000040d0e7287 */ /* 0x000fe4000c000000 */
[----:B------:R-:W-:Y:S02]  /*5480*/  UIADD3 UR4, UPT, UPT, -UR13, URZ, URZ ;  /* 0x000000ff0d047290 */ /* 0x000fe4000fffe1ff */
[----:B------:R-:W-:Y:S02]  /*5490*/  UIADD3 UR5, UPT, UPT, -UR14, URZ, URZ ;  /* 0x000000ff0e057290 */ /* 0x000fe4000fffe1ff */
[----:B------:R-:W-:Y:S02]  /*54a0*/  UIMAD UR12, UR63, UR4, UR12 ;  /* 0x000000043f0c72a4 */ /* 0x000fe4000f8e020c */
[----:B------:R-:W-:Y:S01]  /*54b0*/  UIMAD UR13, UR66, UR5, UR13 ;  /* 0x00000005420d72a4 */ /* 0x000fe2000f8e020d */
[----:B--2---:R-:W-:Y:S11]  /*54c0*/  @!P1 BRA `(.L_x_89) ;  /* 0x0000007800449947 */ /* 0x004ff60003800000 */
.L_x_219:
[----:B------:R-:W-:Y:S01]  /*54d0*/  @!P2 R2UR UR4, R0 ;  /* 0x000000000004a2ca */ /* 0x000fe200000e0000 */
[----:B------:R-:W-:Y:S01]  /*54e0*/  VOTEU.ALL UP0, P2 ;  /* 0x0000000000ff7886 */ /* 0x000fe20001000000 */
[----:B-1----:R-:W-:Y:S04]  /*54f0*/  @!P2 IADD3 R2, P1, PT, R12, 0x680, RZ ;  /* 0x000006800c02a810 */ /* 0x002fe80007f3e0ff */
[----:B------:R-:W-:Y:S01]  /*5500*/  @!P2 R2UR UR5, R2 ;  /* 0x000000000205a2ca */ /* 0x000fe200000e0000 */
[----:B------:R-:W-:Y:S01]  /*5510*/  @!P2 IMAD.X R0, RZ, RZ, R13, P1 ;  /* 0x000000ffff00a224 */ /* 0x000fe200008e060d */
[----:B------:R-:W-:Y:S05]  /*5520*/  @!UP0 UIADD3 UR8, UPT, UPT, UR42, 0x200, URZ ;  /* 0x000002002a088890 */ /* 0x000fea000fffe0ff */
[----:B------:R-:W-:Y:S01]  /*5530*/  @!UP0 UPRMT UR6, UR4, 0x5410, URZ ;  /* 0x0000541004068896 */ /* 0x000fe200080000ff */
[----:B------:R-:W-:Y:S01]  /*5540*/  @!P2 R2UR UR4, R0 ;  /* 0x000000000004a2ca */ /* 0x000fe200000e0000 */
[----:B------:R-:W-:Y:S01]  /*5550*/  VOTEU.ALL UP0, P2 ;  /* 0x0000000000ff7886 */ /* 0x000fe20001000000 */
[----:B------:R-:W-:Y:S03]  /*5560*/  @!P2 IMAD.MOV.U32 R0, RZ, RZ, 0x2000 ;  /* 0x00002000ff00a424 */ /* 0x000fe600078e00ff */
[----:B------:R-:W-:Y:S01]  /*5570*/  IMAD.U32 R14, RZ, RZ, UR5 ;  /* 0x00000005ff0e7e24 */ /* 0x000fe2000f8e00ff */
[----:B------:R-:W-:Y:S01]  /*5580*/  @!UP0 UMOV UR9, UR44 ;  /* 0x0000002c00098c82 */ /* 0x000fe20008000000 */
[----:B------:R-:W-:Y:S06]  /*5590*/  @!UP0 UMOV UR10, UR43 ;  /* 0x0000002b000a8c82 */ /* 0x000fec0008000000 */
[----:B------:R-:W-:Y:S01]  /*55a0*/  IMAD.U32 R15, RZ, RZ, UR4 ;  /* 0x00000004ff0f7e24 */ /* 0x000fe2000f8e00ff */
[----:B------:R-:W-:Y:S04]  /*55b0*/  @!P2 R2UR UR4, R14 ;  /* 0x000000000e04a2ca */ /* 0x000fe800000e0000 */
[----:B------:R-:W-:Y:S11]  /*55c0*/  @!P2 R2UR UR5, R15 ;  /* 0x000000000f05a2ca */ /* 0x000ff600000e0000 */
[----:B------:R-:W-:Y:S02]  /*55d0*/  @!UPT UIADD3 URZ, UPT, UPT, URZ, URZ, URZ ;  /* 0x000000fffffff290 */ /* 0x000fe4000fffe0ff */
[----:B------:R1:W-:Y:S01]  /*55e0*/  @!UP0 UTMALDG.5D.IM2COL [UR8], [UR4], UR6 ;  /* 0x00000008040083b4 */ /* 0x0003e20008060006 */
[----:B------:R2:W-:Y:S01]  /*55f0*/  @!P2 SYNCS.ARRIVE.TRANS64.RED.A0TR RZ, [UR42+0x80], R0 ;  /* 0x00008000ffffa9a7 */ /* 0x0005e2000830042a */
[----:B------:R-:W-:Y:S01]  /*5600*/  SYNCS.ARRIVE.TRANS64.RED.A1T0 RZ, [UR48], RZ ;  /* 0x000000ffffff79a7 */ /* 0x000fe20008100430 */
[----:B--2---:R-:W-:Y:S01]  /*5610*/  @!P2 IMAD.MOV.U32 R0, RZ, 0x20, RZ ;  /* 0x00000020ff00a824 */ /* 0x004fe200078e00ff */
[----:B------:R-:W2:Y:S03]  /*5620*/  SYNCS.PHASECHK.TRANS64.TRYWAIT P1, [UR42+0xa8], R9 ;  /* 0x0000a809ff0075a7 */ /* 0x000ea6000802112a */
[----:B------:R-:W-:Y:S01]  /*5630*/  @!P2 IMAD.MOV.U32 R0, RZ, 0x400, R0 ;  /* 0x00000400ff00a824 */ /* 0x000fe200078e0000 */
[----:B-12---:R-:W-:Y:S06]  /*5640*/  @!P1 BRA `(.L_x_90) ;  /* 0x0000007400fc9947 */ /* 0x006fec0003800000 */
.L_x_221:
[----:B------:R-:W-:Y:S01]  /*5650*/  @!P2 R2UR UR4, R0 ;  /* 0x000000000004a2ca */ /* 0x000fe200000e0000 */
[----:B------:R-:W-:Y:S01]  /*5660*/  VOTEU.ALL UP0, P2 ;  /* 0x0000000000ff7886 */ /* 0x000fe20001000000 */
[----:B-1----:R-:W-:Y:S01]  /*5670*/  @!P2 IADD3 R2, P1, PT, R12, 0x680, RZ ;  /* 0x000006800c02a810 */ /* 0x002fe20007f3e0ff */
[----:B------:R-:W-:Y:S01]  /*5680*/  UMOV UR35, UR11 ;  /* 0x0000000b00237c82 */ /* 0x000fe20008000000 */
[----:B------:R-:W-:Y:S01]  /*5690*/  UMOV UR36, UR12 ;  /* 0x0000000c00247c82 */ /* 0x000fe20008000000 */
[----:B------:R-:W-:Y:S01]  /*56a0*/  UMOV UR37, UR13 ;  /* 0x0000000d00257c82 */ /* 0x000fe20008000000 */
[----:B------:R-:W-:Y:S01]  /*56b0*/  @!P2 R2UR UR5, R2 ;  /* 0x000000000205a2ca */ /* 0x000fe200000e0000 */
[----:B------:R-:W-:Y:S01]  /*56c0*/  @!P2 IMAD.X R0, RZ, RZ, R13, P1 ;  /* 0x000000ffff00a224 */ /* 0x000fe200008e060d */
[----:B------:R-:W-:Y:S02]  /*56d0*/  @!UP0 UIADD3 UR34, UPT, UPT, UR43, 0x10, URZ ;  /* 0x000000102b228890 */ /* 0x000fe4000fffe0ff */
[----:B------:R-:W-:Y:S01]  /*56e0*/  @!UP0 UIADD3 UR32, UPT, UPT, UR42, 0x2200, URZ ;  /* 0x000022002a208890 */ /* 0x000fe2000fffe0ff */
[----:B------:R-:W-:Y:S02]  /*56f0*/  UMOV UR38, UR14 ;  /* 0x0000000e00267c82 */ /* 0x000fe40008000000 */
[----:B------:R-:W-:Y:S01]  /*5700*/  @!UP0 UPRMT UR6, UR4, 0x5410, URZ ;  /* 0x0000541004068896 */ /* 0x000fe200080000ff */
[----:B------:R-:W-:Y:S01]  /*5710*/  @!P2 R2UR UR4, R0 ;  /* 0x000000000004a2ca */ /* 0x000fe200000e0000 */
[----:B------:R-:W-:Y:S01]  /*5720*/  VOTEU.ALL UP0, P2 ;  /* 0x0000000000ff7886 */ /* 0x000fe20001000000 */
[----:B------:R-:W-:Y:S03]  /*5730*/  @!P2 IMAD.MOV.U32 R0, RZ, RZ, 0x2000 ;  /* 0x00002000ff00a424 */ /* 0x000fe600078e00ff */
[----:B------:R-:W-:Y:S08]  /*5740*/  IMAD.U32 R14, RZ, RZ, UR5 ;  /* 0x00000005ff0e7e24 */ /* 0x000ff0000f8e00ff */
        /* <DEDUP_REMOVED lines=11> */
.L_x_223:
        /* <DEDUP_REMOVED lines=27> */
.L_x_225:
        /* <DEDUP_REMOVED lines=8> */
[----:B------:R-:W-:Y:S01]  /*5a30*/  @!UP0 UIADD3 UR18, UPT, UPT, UR43, 0x30, URZ ;  /* 0x000000302b128890 */ /* 0x000fe2000fffe0ff */
[----:B------:R-:W-:Y:S01]  /*5a40*/  SHF.L.U32 R8, RZ, 0x1f, RZ ;  /* 0x0000001fff087819 */ /* 0x000fe200000006ff */
        /* <DEDUP_REMOVED lines=18> */
.L_x_227:
[----:B------:R-:W-:Y:S01]  /*5b70*/  @!P2 R2UR UR4, R0 ;  /* 0x000000000004a2ca */ /* 0x000fe200000e0000 */
[----:B------:R-:W-:Y:S01]  /*5b80*/  VOTEU.ALL UP0, P2 ;  /* 0x0000000000ff7886 */ /* 0x000fe20001000000 */
[----:B-1----:R-:W-:Y:S04]  /*5b90*/  @!P2 IADD3 R2, P1, PT, R12, 0x680, RZ ;  /* 0x000006800c02a810 */ /* 0x002fe80007f3e0ff */
[----:B------:R-:W-:Y:S01]  /*5ba0*/  @!P2 R2UR UR5, R2 ;  /* 0x000000000205a2ca */ /* 0x000fe200000e0000 */
[----:B------:R-:W-:Y:S01]  /*5bb0*/  @!P2 IMAD.X R0, RZ, RZ, R13, P1 ;  /* 0x000000ffff00a224 */ /* 0x000fe200008e060d */
[----:B------:R-:W-:Y:S02]  /*5bc0*/  @!UP0 UIADD3 UR10, UPT, UPT, UR43, 0x40, URZ ;  /* 0x000000402b0a8890 */ /* 0x000fe4000fffe0ff */
[----:B------:R-:W-:Y:S03]  /*5bd0*/  @!UP0 UIADD3 UR8, UPT, UPT, UR42, 0x200, URZ ;  /* 0x000002002a088890 */ /* 0x000fe6000fffe0ff */
[----:B------:R-:W-:Y:S01]  /*5be0*/  @!UP0 UPRMT UR6, UR4, 0x5410, URZ ;  /* 0x0000541004068896 */ /* 0x000fe200080000ff */
[----:B------:R-:W-:Y:S01]  /*5bf0*/  @!P2 R2UR UR4, R0 ;  /* 0x000000000004a2ca */ /* 0x000fe200000e0000 */
[----:B------:R-:W-:Y:S01]  /*5c00*/  VOTEU.ALL UP0, P2 ;  /* 0x0000000000ff7886 */ /* 0x000fe20001000000 */
[----:B------:R-:W-:Y:S03]  /*5c10*/  @!P2 IMAD.MOV.U32 R0, RZ, RZ, 0x2000 ;  /* 0x00002000ff00a424 */ /* 0x000fe600078e00ff */
[----:B------:R-:W-:Y:S01]  /*5c20*/  IMAD.U32 R14, RZ, RZ, UR5 ;  /* 0x00000005ff0e7e24 */ /* 0x000fe2000f8e00ff */
[----:B------:R-:W-:Y:S07]  /*5c30*/  @!UP0 UMOV UR9, UR44 ;  /* 0x0000002c00098c82 */ /* 0x000fee0008000000 */
        /* <DEDUP_REMOVED lines=11> */
.L_x_229:
[----:B------:R-:W-:Y:S01]  /*5cf0*/  @!P2 R2UR UR4, R0 ;  /* 0x000000000004a2ca */ /* 0x000fe200000e0000 */
[----:B------:R-:W-:Y:S01]  /*5d00*/  VOTEU.ALL UP0, P2 ;  /* 0x0000000000ff7886 */ /* 0x000fe20001000000 */
[----:B-1----:R-:W-:Y:S01]  /*5d10*/  @!P2 IADD3 R2, P1, PT, R12, 0x680, RZ ;  /* 0x000006800c02a810 */ /* 0x002fe20007f3e0ff */
[----:B------:R-:W-:Y:S03]  /*5d20*/  UMOV UR9, UR33 ;  /* 0x0000002100097c82 */ /* 0x000fe60008000000 */
        /* <DEDUP_REMOVED lines=20> */
.L_x_231:
[----:B------:R-:W-:Y:S01]  /*5e70*/  @!P2 R2UR UR4, R0 ;  /* 0x000000000004a2ca */ /* 0x000fe200000e0000 */
[----:B------:R-:W-:Y:S01]  /*5e80*/  VOTEU.ALL UP0, P2 ;  /* 0x0000000000ff7886 */ /* 0x000fe20001000000 */
[----:B-1----:R-:W-:Y:S01]  /*5e90*/  @!P2 IADD3 R2, P1, PT, R12, 0x680, RZ ;  /* 0x000006800c02a810 */ /* 0x002fe20007f3e0ff */
[----:B------:R-:W-:Y:S01]  /*5ea0*/  UMOV UR9, UR25 ;  /* 0x0000001900097c82 */ /* 0x000fe20008000000 */
[----:B------:R-:W-:Y:S02]  /*5eb0*/  @P0 SHF.R.U32.HI R4, RZ, 0x10, R5 ;  /* 0x00000010ff040819 */ /* 0x000fe40000011605 */
[----:B------:R-:W-:Y:S01]  /*5ec0*/  @!P2 R2UR UR5, R2 ;  /* 0x000000000205a2ca */ /* 0x000fe200000e0000 */
[----:B------:R-:W-:Y:S01]  /*5ed0*/  @!P2 IMAD.X R0, RZ, RZ, R13, P1 ;  /* 0x000000ffff00a224 */ /* 0x000fe200008e060d */
[----:B------:R-:W-:Y:S01]  /*5ee0*/  @!UP0 UIADD3 UR10, UPT, UPT, UR43, 0x60, URZ ;  /* 0x000000602b0a8890 */ /* 0x000fe2000fffe0ff */
[----:B------:R-:W-:Y:S01]  /*5ef0*/  @P0 R2UR UR53, R4 ;  /* 0x00000000043502ca */ /* 0x000fe200000e0000 */
        /* <DEDUP_REMOVED lines=13> */
[----:B------:R-:W2:Y:S02]  /*5fd0*/  SYNCS.PHASECHK.TRANS64.TRYWAIT P1, [UR42+0xb8], R8 ;  /* 0x0000b808ff0075a7 */ /* 0x000ea4000802112a */
[----:B-12---:R-:W-:Y:S05]  /*5fe0*/  @!P1 BRA `(.L_x_96) ;  /* 0x0000007000249947 */ /* 0x006fea0003800000 */
.L_x_233:
[----:B-1----:R-:W-:Y:S01]  /*5ff0*/  @!P2 IMAD.MOV.U32 R0, RZ, 0x20, RZ ;  /* 0x00000020ff00a824 */ /* 0x002fe200078e00ff */
[----:B------:R-:W-:Y:S01]  /*6000*/  @!P2 IADD3 R2, P0, PT, R12, 0x680, RZ ;  /* 0x000006800c02a810 */ /* 0x000fe20007f1e0ff */
[----:B------:R-:W-:Y:S01]  /*6010*/  VOTEU.ALL UP0, P2 ;  /* 0x0000000000ff7886 */ /* 0x000fe20001000000 */
[----:B------:R-:W-:Y:S01]  /*6020*/  UMOV UR9, UR17 ;  /* 0x0000001100097c82 */ /* 0x000fe20008000000 */
[----:B------:R-:W-:Y:S01]  /*6030*/  @!P2 IMAD.MOV.U32 R0, RZ, 0x400, R0 ;  /* 0x00000400ff00a824 */ /* 0x000fe200078e0000 */
[----:B------:R-:W-:Y:S01]  /*6040*/  @!P2 R2UR UR5, R2 ;  /* 0x000000000205a2ca */ /* 0x000fe200000e0000 */
[----:B------:R-:W-:Y:S01]  /*6050*/  UPLOP3.LUT UP2, UPT, UPT, UPT, UPT, 0x80, 0x8 ;  /* 0x000000000008789c */ /* 0x000fe20003f4f070 */
[----:B------:R-:W-:Y:S01]  /*6060*/  R2UR UR16, R67 ;  /* 0x00000000431072ca */ /* 0x000fe200000e0000 */
[----:B------:R-:W-:Y:S01]  /*6070*/  @!UP0 UIADD3 UR10, UPT, UPT, UR43, 0x70, URZ ;  /* 0x000000702b0a8890 */ /* 0x000fe2000fffe0ff */
[----:B------:R-:W-:Y:S01]  /*6080*/  @!P2 R2UR UR4, R0 ;  /* 0x000000000004a2ca */ /* 0x000fe200000e0000 */
[----:B------:R-:W-:Y:S01]  /*6090*/  @!P2 IMAD.X R0, RZ, RZ, R13, P0 ;  /* 0x000000ffff00a224 */ /* 0x000fe200000e060d */
[----:B------:R-:W-:Y:S01]  /*60a0*/  @!UP0 UIADD3 UR8, UPT, UPT, UR42, 0x6200, URZ ;  /* 0x000062002a088890 */ /* 0x000fe2000fffe0ff */
[----:B------:R-:W-:Y:S02]  /*60b0*/  R2UR UR7, R68 ;  /* 0x00000000440772ca */ /* 0x000fe400000e0000 */
[----:B------:R-:W-:Y:S04]  /*60c0*/  LOP3.LUT R10, R10, 0x1, RZ, 0x3c, !PT ;  /* 0x000000010a0a7812 */ /* 0x000fe800078e3cff */
[----:B------:R-:W-:Y:S02]  /*60d0*/  IMAD.U32 R4, RZ, RZ, UR5 ;  /* 0x00000005ff047e24 */ /* 0x000fe4000f8e00ff */
[----:B------:R-:W-:Y:S02]  /*60e0*/  UIADD3 UR20, UPT, UPT, UR15, UR16, URZ ;  /* 0x000000100f147290 */ /* 0x000fe4000fffe0ff */
[----:B------:R-:W-:Y:S01]  /*60f0*/  @!UP0 UPRMT UR6, UR4, 0x5410, URZ ;  /* 0x0000541004068896 */ /* 0x000fe200080000ff */
[----:B------:R-:W-:Y:S01]  /*6100*/  @!P2 R2UR UR4, R0 ;  /* 0x000000000004a2ca */ /* 0x000fe200000e0000 */
[----:B------:R-:W-:Y:S01]  /*6110*/  VOTEU.ALL UP0, P2 ;  /* 0x0000000000ff7886 */ /* 0x000fe20001000000 */
[----:B------:R-:W-:Y:S11]  /*6120*/  UIADD3 UR52, UPT, UPT, UR23, UR7, URZ ;  /* 0x0000000717347290 */ /* 0x000ff6000fffe0ff */
[----:B------:R-:W-:Y:S01]  /*6130*/  IMAD.U32 R5, RZ, RZ, UR4 ;  /* 0x00000004ff057e24 */ /* 0x000fe2000f8e00ff */
[----:B------:R-:W-:Y:S04]  /*6140*/  @!P2 R2UR UR4, R4 ;  /* 0x000000000404a2ca */ /* 0x000fe800000e0000 */
[----:B------:R-:W-:Y:S11]  /*6150*/  @!P2 R2UR UR5, R5 ;  /* 0x000000000505a2ca */ /* 0x000ff600000e0000 */
[----:B------:R-:W-:Y:S02]  /*6160*/  @!UPT UIADD3 URZ, UPT, UPT, URZ, URZ, URZ ;  /* 0x000000fffffff290 */ /* 0x000fe4000fffe0ff */
[----:B------:R1:W-:Y:S01]  /*6170*/  @!UP0 UTMALDG.5D.IM2COL [UR8], [UR4], UR6 ;  /* 0x00000008040083b4 */ /* 0x0003e20008060006 */
[----:B------:R1:W-:Y:S01]  /*6180*/  @!P2 SYNCS.ARRIVE.TRANS64.RED.A0TR RZ, [UR42+0x98], R3 ;  /* 0x00009803ffffa9a7 */ /* 0x0003e2000830042a */
[----:B------:R-:W-:Y:S01]  /*6190*/  SYNCS.ARRIVE.TRANS64.RED.A1T0 RZ, [UR45], RZ ;  /* 0x000000ffffff79a7 */ /* 0x000fe2000810042d */
[----:B------:R-:W-:Y:S05]  /*61a0*/  BRA.U UP3, `(.L_x_97) ;  /* 0xffffffe903747547 */ /* 0x000fea000b83ffff */
[----:B------:R-:W2:Y:S02]  /*61b0*/  SYNCS.PHASECHK.TRANS64.TRYWAIT P0, [UR42+0xa0], R9 ;  /* 0x0000a009ff0075a7 */ /* 0x000ea4000800112a */
[----:B--2---:R-:W-:Y:S05]  /*61c0*/  @!P0 BRA `(.L_x_98) ;  /* 0x0000006c00c48947 */ /* 0x004fea0003800000 */
.L_x_235:
[----:B------:R-:W3:Y:S02]  /*61d0*/  SYNCS.PHASECHK.TRANS64.TRYWAIT P0, [UR42+0xa8], R9 ;  /* 0x0000a809ff0075a7 */ /* 0x000ee4000800112a */
[----:B---3--:R-:W-:Y:S05]  /*61e0*/  @!P0 BRA `(.L_x_99) ;  /* 0x0000006c00d48947 */ /* 0x008fea0003800000 */
.L_x_237:
[----:B------:R-:W3:Y:S01]  /*61f0*/  SYNCS.PHASECHK.TRANS64.TRYWAIT P0, [UR42+0xb0], R9 ;  /* 0x0000b009ff0075a7 */ /* 0x000ee2000800112a */
[----:B--2---:R-:W-:Y:S01]  /*6200*/  HFMA2 R0, -RZ, RZ, 0, 5.9604644775390625e-08 ;  /* 0x00000001ff007431 */ /* 0x004fe200000001ff */
[----:B---3--:R-:W-:Y:S06]  /*6210*/  @!P0 BRA `(.L_x_100) ;  /* 0x0000006c00e08947 */ /* 0x008fec0003800000 */
.L_x_239:
[----:B--2---:R-:W-:Y:S02]  /*6220*/  MOV R2, UR42 ;  /* 0x0000002a00027c02 */ /* 0x004fe40008000f00 */
[----:B------:R-:W-:-:S07]  /*6230*/  SHF.L.U32 R0, R0, 0x1f, RZ ;  /* 0x0000001f00007819 */ /* 0x000fce00000006ff */
.L_x_101:
[----:B--2---:R2:W3:Y:S02]  /*6240*/  SYNCS.PHASECHK.TRANS64.TRYWAIT P0, [R2+URZ+0xb8], R0 ;  /* 0x0000b800020075a7 */ /* 0x0044e400080011ff */
[----:B---3--:R-:W-:Y:S05]  /*6250*/  @!P0 NANOSLEEP.SYNCS 0x989680 ;  /* 0x009896800000895d */ /* 0x008fea0003900000 */
[----:B------:R-:W3:Y:S02]  /*6260*/  @!P0 SYNCS.PHASECHK.TRANS64 P0, [R2+URZ+0xb8], R0 ;  /* 0x0000b800020085a7 */ /* 0x000ee400080010ff */
[----:B-1-3--:R-:W-:Y:S05]  /*6270*/  @P0 EXIT ;  /* 0x000000000000094d */ /* 0x00afea0003800000 */
[----:B------:R-:W-:Y:S05]  /*6280*/  BRA `(.L_x_101) ;  /* 0xfffffffc00ec7947 */ /* 0x000fea000383ffff */
.L_x_82:
[----:B------:R-:W-:-:S06]  /*6290*/  UISETP.GE.AND UP0, UPT, UR18, 0x4, UPT ;  /* 0x000000041200788c */ /* 0x000fcc000bf06270 */
[----:B------:R-:W-:-:S13]  /*62a0*/  PLOP3.LUT P0, PT, PT, PT, UP0, 0x80, 0x8 ;  /* 0x000000000008781c */ /* 0x000fda0003f0f008 */
[----:B-1----:R-:W-:Y:S05]  /*62b0*/  @!P0 EXIT ;  /* 0x000000000000894d */ /* 0x002fea0003800000 */
[----:B------:R-:W1:Y:S08]  /*62c0*/  S2UR UR4, SR_CgaCtaId ;  /* 0x00000000000479c3 */ /* 0x000e700000008800 */
[----:B------:R-:W-:Y:S01]  /*62d0*/  BAR.SYNC.DEFER_BLOCKING 0x6, 0xa0 ;  /* 0x0182800000007b1d */ /* 0x000fe20000010000 */
[C---:B------:R-:W-:Y:S01]  /*62e0*/  IMAD.SHL.U32 R0, R56.reuse, 0x10, RZ ;  /* 0x0000001038007824 */ /* 0x040fe200078e00ff */
[C---:B------:R-:W-:Y:S01]  /*62f0*/  SHF.L.U32 R55, R56.reuse, 0x1, RZ ;  /* 0x0000000138377819 */ /* 0x040fe200000006ff */
[C---:B------:R-:W-:Y:S01]  /*6300*/  IMAD.U32 R23, R56.reuse, 0x10000, RZ ;  /* 0x0001000038177824 */ /* 0x040fe200078e00ff */
[----:B------:R-:W-:Y:S01]  /*6310*/  LOP3.LUT R57, R56, 0x60, RZ, 0xc0, !PT ;  /* 0x0000006038397812 */ /* 0x000fe200078ec0ff */
[----:B------:R-:W-:Y:S01]  /*6320*/  HFMA2 R53, -RZ, RZ, 0, 0 ;  /* 0x00000000ff357431 */ /* 0x000fe200000001ff */
[----:B------:R-:W-:-:S02]  /*6330*/  UMOV UR50, 0x400 ;  /* 0x0000040000327882 */ /* 0x000fc40000000000 */
[----:B------:R-:W2:Y:S01]  /*6340*/  LDC.64 R50, c[0x0][0x9b0] ;  /* 0x00026c00ff327b82 */ /* 0x000ea20000000a00 */
[----:B------:R-:W3:Y:S01]  /*6350*/  LDCU.128 UR8, c[0x0][0xb80] ;  /* 0x00017000ff0877ac */ /* 0x000ee20008000c00 */
[----:B------:R-:W-:Y:S01]  /*6360*/  LOP3.LUT R4, R0, 0x60, RZ, 0xc0, !PT ;  /* 0x0000006000047812 */ /* 0x000fe200078ec0ff */
[----:B------:R-:W-:Y:S01]  /*6370*/  IMAD.MOV.U32 R54, RZ, RZ, RZ ;  /* 0x000000ffff367224 */ /* 0x000fe200078e00ff */
[----:B------:R-:W-:Y:S01]  /*6380*/  LOP3.LUT R71, R56, 0x2, RZ, 0xc0, !PT ;  /* 0x0000000238477812 */ /* 0x000fe200078ec0ff */
[----:B------:R-:W4:Y:S01]  /*6390*/  LDCU.64 UR56, c[0x0][0x348] ;  /* 0x00006900ff3877ac */ /* 0x000f220008000a00 */
[----:B------:R-:W-:Y:S02]  /*63a0*/  LOP3.LUT R55, R4, 0xc, R55, 0xf8, !PT ;  /* 0x0000000c04377812 */ /* 0x000fe400078ef837 */
[----:B------:R-:W2:Y:S01]  /*63b0*/  LDC.64 R48, c[0x0][0x9a8] ;  /* 0x00026a00ff307b82 */ /* 0x000ea20000000a00 */
[----:B------:R-:W-:Y:S01]  /*63c0*/  LOP3.LUT R56, R56, 0x4, RZ, 0xc0, !PT ;  /* 0x0000000438387812 */ /* 0x000fe200078ec0ff */
[----:B------:R-:W2:Y:S01]  /*63d0*/  LDCU UR48, c[0x0][0xc0c] ;  /* 0x00018180ff3077ac */ /* 0x000ea20008000800 */
[----:B------:R-:W-:-:S02]  /*63e0*/  LOP3.LUT R55, R55, 0x790, R0, 0xf8, !PT ;  /* 0x0000079037377812 */ /* 0x000fc400078ef800 */
[----:B------:R-:W-:Y:S01]  /*63f0*/  MOV R22, RZ ;  /* 0x000000ff00167202 */ /* 0x000fe20000000f00 */
[----:B------:R-:W2:Y:S01]  /*6400*/  LDCU UR38, c[0x0][0xc30] ;  /* 0x00018600ff2677ac */ /* 0x000ea20008000800 */
[----:B------:R-:W-:Y:S01]  /*6410*/  LOP3.LUT R23, R23, 0x600000, RZ, 0xc0, !PT ;  /* 0x0060000017177812 */ /* 0x000fe200078ec0ff */
[----:B-1----:R-:W-:Y:S01]  /*6420*/  ULEA UR50, UR4, UR50, 0x18 ;  /* 0x0000003204327291 */ /* 0x002fe2000f8ec0ff */
[----:B---3--:R-:W-:Y:S01]  /*6430*/  IMAD.U32 R65, RZ, RZ, UR8 ;  /* 0x00000008ff417e24 */ /* 0x008fe2000f8e00ff */
[----:B------:R-:W1:Y:S01]  /*6440*/  LDCU UR4, c[0x0][0x370] ;  /* 0x00006e00ff0477ac */ /* 0x000e620008000800 */
[----:B------:R-:W-:Y:S01]  /*6450*/  IMAD.U32 R64, RZ, RZ, UR9 ;  /* 0x00000009ff407e24 */ /* 0x000fe2000f8e00ff */
[----:B------:R-:W-:Y:S01]  /*6460*/  MOV R63, UR10 ;  /* 0x0000000a003f7c02 */ /* 0x000fe20008000f00 */
[----:B------:R-:W-:Y:S01]  /*6470*/  IMAD.U32 R62, RZ, RZ, UR11 ;  /* 0x0000000bff3e7e24 */ /* 0x000fe2000f8e00ff */
[----:B------:R-:W3:Y:S03]  /*6480*/  LDCU.64 UR58, c[0x0][0x988] ;  /* 0x00013100ff3a77ac */ /* 0x000ee60008000a00 */
[----:B------:R-:W4:Y:S01]  /*6490*/  LDS R2, [UR50+0x120] ;  /* 0x00012032ff027984 */ /* 0x000f220008000800 */
[----:B------:R-:W2:Y:S01]  /*64a0*/  LDCU.64 UR46, c[0x0][0xc28] ;  /* 0x00018500ff2e77ac */ /* 0x000ea20008000a00 */
[----:B------:R-:W2:Y:S01]  /*64b0*/  LDCU.128 UR60, c[0x0][0xc10] ;  /* 0x00018200ff3c77ac */ /* 0x000ea20008000c00 */
[----:B------:R-:W2:Y:S01]  /*64c0*/  LDCU UR55, c[0x0][0x374] ;  /* 0x00006e80ff3777ac */ /* 0x000ea20008000800 */
[----:B-1----:R-:W-:Y:S01]  /*64d0*/  IMAD.U32 R66, RZ, RZ, UR4 ;  /* 0x00000004ff427e24 */ /* 0x002fe2000f8e00ff */
[----:B------:R-:W1:Y:S01]  /*64e0*/  LDCU.64 UR4, c[0x0][0x990] ;  /* 0x00013200ff0477ac */ /* 0x000e620008000a00 */
[----:B------:R-:W-:Y:S01]  /*64f0*/  UMOV UR54, URZ ;  /* 0x000000ff00367c82 */ /* 0x000fe20008000000 */
[----:B------:R-:W-:Y:S01]  /*6500*/  UMOV UR51, URZ ;  /* 0x000000ff00337c82 */ /* 0x000fe20008000000 */
[----:B-1----:R-:W-:Y:S01]  /*6510*/  IMAD.U32 R61, RZ, RZ, UR4 ;  /* 0x00000004ff3d7e24 */ /* 0x002fe2000f8e00ff */
[----:B------:R-:W-:Y:S01]  /*6520*/  UIADD3 UR4, UPT, UPT, UR50, 0x200, URZ ;  /* 0x0000020032047890 */ /* 0x000fe2000fffe0ff */
[----:B------:R-:W-:-:S05]  /*6530*/  MOV R60, UR5 ;  /* 0x00000005003c7c02 */ /* 0x000fca0008000f00 */
[----:B------:R-:W-:Y:S01]  /*6540*/  MOV R52, UR4 ;  /* 0x0000000400347c02 */ /* 0x000fe20008000f00 */
[C---:B----4-:R-:W-:Y:S01]  /*6550*/  VIADD R3, R2.reuse, 0x80 ;  /* 0x0000008002037836 */ /* 0x050fe20000000000 */
[----:B------:R-:W-:-:S03]  /*6560*/  LOP3.LUT R2, R2, 0xffff, RZ, 0xc0, !PT ;  /* 0x0000ffff02027812 */ /* 0x000fc600078ec0ff */
[----:B------:R-:W-:Y:S01]  /*6570*/  IMAD R55, R55, 0x4, R52 ;  /* 0x0000000437377824 */ /* 0x000fe200078e0234 */
[----:B------:R-:W-:-:S03]  /*6580*/  LOP3.LUT R3, R3, 0xffff, RZ, 0xc0, !PT ;  /* 0x0000ffff03037812 */ /* 0x000fc600078ec0ff */
[--C-:B------:R-:W-:Y:S02]  /*6590*/  IMAD R71, R71, -0x10, R55.reuse ;  /* 0xfffffff047477824 */ /* 0x100fe400078e0237 */
[----:B------:R-:W-:Y:S01]  /*65a0*/  IMAD R70, R56, -0x10, R55 ;  /* 0xfffffff038467824 */ /* 0x000fe200078e0237 */
[----:B--23--:R1:W-:Y:S06]  /*65b0*/  STL.64 [R1], R2 ;  /* 0x0000000201007387 */ /* 0x00c3ec0000100a00 */
.L_x_177:
[----:B-1----:R-:W-:Y:S04]  /*65c0*/  SHF.L.U32 R2, R53, 0x1f, RZ ;  /* 0x0000001f35027819 */ /* 0x002fe800000006ff */
[----:B------:R-:W1:Y:S02]  /*65d0*/  SYNCS.PHASECHK.TRANS64.TRYWAIT P0, [UR50+0xd0], R2 ;  /* 0x0000d002ff0075a7 */ /* 0x000e640008001132 */
[----:B-12---:R-:W-:Y:S05]  /*65e0*/  @!P0 BRA `(.L_x_102) ;  /* 0x0000006c00048947 */ /* 0x006fea0003800000 */
.L_x_241:
[----:B-1----:R-:W-:Y:S01]  /*65f0*/  LEA R2, R22, UR49, 0x2 ;  /* 0x0000003116027c11 */ /* 0x002fe2000f8e10ff */
[----:B------:R-:W1:Y:S01]  /*6600*/  LDS.128 R4, [UR50+0x110] ;  /* 0x00011032ff047984 */ /* 0x000e620008000c00 */
[----:B------:R-:W-:Y:S02]  /*6610*/  UIADD3 UR4, UPT, UPT, UR50, 0xd8, URZ ;  /* 0x000000d832047890 */ /* 0x000fe4000fffe0ff */
[----:B------:R-:W-:Y:S01]  /*6620*/  UISETP.GE.AND UP0, UPT, UR39, 0x1, UPT ;  /* 0x000000012700788c */ /* 0x000fe2000bf06270 */
[----:B------:R-:W-:Y:S01]  /*6630*/  @!PT LDS RZ, [RZ] ;  /* 0x00000000fffff984 */ /* 0x000fe20000000800 */
[----:B------:R-:W-:Y:S01]  /*6640*/  @!PT LDS RZ, [RZ] ;  /* 0x00000000fffff984 */ /* 0x000fe20000000800 */
[----:B------:R-:W-:Y:S01]  /*6650*/  @!PT LDS RZ, [RZ] ;  /* 0x00000000fffff984 */ /* 0x000fe20000000800 */
[----:B------:R-:W-:Y:S01]  /*6660*/  @!PT LDS RZ, [RZ] ;  /* 0x00000000fffff984 */ /* 0x000fe20000000800 */
[----:B------:R2:W-:Y:S06]  /*6670*/  MEMBAR.ALL.CTA ;  /* 0x0000000000007992 */ /* 0x0005ec0000008000 */
[----:B--2---:R-:W2:Y:S01]  /*6680*/  FENCE.VIEW.ASYNC.S ;  /* 0x00000000000073c6 */ /* 0x004ea20000000000 */
[----:B------:R-:W-:Y:S09]  /*6690*/  UPRMT UR4, URZ, 0x654, UR4 ;  /* 0x00000654ff047896 */ /* 0x000ff20008000004 */
[----:B--2---:R-:W-:Y:S01]  /*66a0*/  SYNCS.ARRIVE.TRANS64.RED.A1T0 RZ, [UR4], RZ ;  /* 0x000000ffffff79a7 */ /* 0x004fe20008100404 */
[----:B------:R-:W5:Y:S01]  /*66b0*/  LDL R2, [R2] ;  /* 0x0000000002027983 */ /* 0x000f620000100800 */
[----:B-1----:R-:W-:Y:S11]  /*66c0*/  LOP3.LUT P0, RZ, R6, 0x1, RZ, 0xc0, !PT ;  /* 0x0000000106ff7812 */ /* 0x002ff6000780c0ff */
[----:B------:R-:W-:Y:S02]  /*66d0*/  @!UPT UIADD3 URZ, UPT, UPT, URZ, URZ, URZ ;  /* 0x000000fffffff290 */ /* 0x000fe4000fffe0ff */
[----:B------:R-:W-:Y:S01]  /*66e0*/  VOTEU.ANY UP1, P0 ;  /* 0x0000000000ff7886 */ /* 0x000fe20000020100 */
[----:B------:R-:W-:Y:S01]  /*66f0*/  PLOP3.LUT P0, PT, PT, PT, UP1, 0x80, 0x8 ;  /* 0x000000000008781c */ /* 0x000fe20003f0f018 */
[----:B------:R-:W-:Y:S06]  /*6700*/  UP2UR UR4, UPR, URZ, 0x2 ;  /* 0x00000002ff047883 */ /* 0x000fec0008000000 */
[----:B------:R-:W-:Y:S06]  /*6710*/  IMAD.U32 R78, RZ, RZ, UR4 ;  /* 0x00000004ff4e7e24 */ /* 0x000fec000f8e00ff */
[----:B------:R-:W-:Y:S02]  /*6720*/  @P0 MOV R3, R4 ;  /* 0x0000000400030202 */ /* 0x000fe40000000f00 */
[----:B------:R-:W-:Y:S02]  /*6730*/  @P0 LOP3.LUT R0, R5, 0xffff, RZ, 0xc0, !PT ;  /* 0x0000ffff05000812 */ /* 0x000fe400078ec0ff */
[----:B------:R-:W-:Y:S02]  /*6740*/  @P0 R2UR UR5, R3 ;  /* 0x00000000030502ca */ /* 0x000fe400000e0000 */
[----:B------:R-:W-:Y:S11]  /*6750*/  @P0 R2UR UR4, R0 ;  /* 0x00000000000402ca */ /* 0x000ff600000e0000 */
[----:B------:R-:W-:Y:S02]  /*6760*/  @UP1 UMOV UR37, UR5 ;  /* 0x0000000500251c82 */ /* 0x000fe40008000000 */
[----:B------:R-:W-:Y:S01]  /*6770*/  @UP1 UMOV UR36, UR4 ;  /* 0x0000000400241c82 */ /* 0x000fe20008000000 */
[----:B------:R-:W-:Y:S05]  /*6780*/  BRA.U !UP0, `(.L_x_103) ;  /* 0x0000000108d07547 */ /* 0x000fea000b800000 */
[----:B------:R-:W1:Y:S01]  /*6790*/  LDCU UR14, c[0x0][0xc20] ;  /* 0x00018400ff0e77ac */ /* 0x000e620008000800 */
[----:B------:R-:W-:Y:S01]  /*67a0*/  R2UR UR9, R66 ;  /* 0x00000000420972ca */ /* 0x000fe200000e0000 */
[----:B------:R-:W-:Y:S02]  /*67b0*/  UIMAD.WIDE.U32 UR4, UR55, UR63, URZ ;  /* 0x0000003f370472a5 */ /* 0x000fe4000f8e00ff */
[----:B------:R-:W-:Y:S02]  /*67c0*/  UIMAD.WIDE.U32 UR10, UR36, UR63, URZ ;  /* 0x0000003f240a72a5 */ /* 0x000fe4000f8e00ff */
[----:B------:R-:W-:Y:S02]  /*67d0*/  UISETP.NE.AND UP0, UPT, UR62, 0x1, UPT ;  /* 0x000000013e00788c */ /* 0x000fe4000bf05270 */
[----:B------:R-:W-:Y:S02]  /*67e0*/  UISETP.NE.AND UP1, UPT, UR48, 0x1, UPT ;  /* 0x000000013000788c */ /* 0x000fe4000bf25270 */
[----:B------:R-:W-:Y:S04]  /*67f0*/  UISETP.NE.AND UP2, UPT, UR39, 0x1, UPT ;  /* 0x000000012700788c */ /* 0x000fe8000bf45270 */
[----:B------:R-:W-:Y:S02]  /*6800*/  UIMAD.WIDE.U32 UR6, UR9, UR60, URZ ;  /* 0x0000003c090672a5 */ /* 0x000fe4000f8e00ff */
[----:B------:R-:W-:Y:S01]  /*6810*/  UIMAD.WIDE.U32 UR12, UR37, UR60, URZ ;  /* 0x0000003c250c72a5 */ /* 0x000fe2000f8e00ff */
[----:B------:R-:W-:Y:S02]  /*6820*/  UMOV UR4, UR5 ;  /* 0x0000000500047c82 */ /* 0x000fe40008000000 */
[----:B-1----:R-:W-:Y:S02]  /*6830*/  USHF.R.U32.HI UR8, URZ, UR14, UR4 ;  /* 0x0000000eff087299 */ /* 0x002fe40008011604 */
[----:B------:R-:W-:Y:S01]  /*6840*/  UMOV UR6, UR11 ;  /* 0x0000000b00067c82 */ /* 0x000fe20008000000 */
[----:B------:R-:W-:Y:S02]  /*6850*/  UMOV UR4, UR7 ;  /* 0x0000000700047c82 */ /* 0x000fe40008000000 */
[----:B------:R-:W-:Y:S02]  /*6860*/  USHF.R.U32.HI UR5, URZ, UR61, UR4 ;  /* 0x0000003dff057299 */ /* 0x000fe40008011604 */
[----:B------:R-:W-:Y:S02]  /*6870*/  USEL UR4, UR55, UR8, !UP0 ;  /* 0x0000000837047287 */ /* 0x000fe4000c000000 */
[----:B------:R-:W-:Y:S02]  /*6880*/  USHF.R.U32.HI UR8, URZ, UR14, UR6 ;  /* 0x0000000eff087299 */ /* 0x000fe40008011606 */
[----:B------:R-:W-:Y:S02]  /*6890*/  UIMAD.WIDE.U32 UR6, UR4, UR46, URZ ;  /* 0x0000002e040672a5 */ /* 0x000fe4000f8e00ff */
[----:B------:R-:W-:Y:S02]  /*68a0*/  USEL UR9, UR9, UR5, !UP1 ;  /* 0x0000000509097287 */ /* 0x000fe4000c800000 */
[----:B------:R-:W-:Y:S02]  /*68b0*/  USEL UR8, UR36, UR8, !UP0 ;  /* 0x0000000824087287 */ /* 0x000fe4000c000000 */
[----:B------:R-:W-:Y:S01]  /*68c0*/  UIMAD.WIDE.U32 UR10, UR9, UR46, URZ ;  /* 0x0000002e090a72a5 */ /* 0x000fe2000f8e00ff */
[----:B------:R-:W-:Y:S01]  /*68d0*/  UMOV UR6, UR7 ;  /* 0x0000000700067c82 */ /* 0x000fe20008000000 */
[----:B------:R-:W-:Y:S01]  /*68e0*/  UMOV UR5, UR13 ;  /* 0x0000000d00057c82 */ /* 0x000fe20008000000 */
[----:B------:R-:W-:Y:S02]  /*68f0*/  @UP2 USHF.R.U32.HI UR4, URZ, UR47, UR6 ;  /* 0x0000002fff042299 */ /* 0x000fe40008011606 */
[----:B------:R-:W-:Y:S02]  /*6900*/  USHF.R.U32.HI UR5, URZ, UR61, UR5 ;  /* 0x0000003dff057299 */ /* 0x000fe40008011605 */
[----:B------:R-:W-:Y:S02]  /*6910*/  UIMAD UR4, UR39, UR4, URZ ;  /* 0x00000004270472a4 */ /* 0x000fe4000f8e02ff */
[----:B------:R-:W-:Y:S02]  /*6920*/  USEL UR5, UR37, UR5, !UP1 ;  /* 0x0000000525057287 */ /* 0x000fe4000c800000 */
[----:B------:R-:W-:Y:S01]  /*6930*/  UISETP.GE.AND UP0, UPT, UR8, UR4, UPT ;  /* 0x000000040800728c */ /* 0x000fe2000bf06270 */
[----:B------:R-:W-:Y:S01]  /*6940*/  UMOV UR6, UR11 ;  /* 0x0000000b00067c82 */ /* 0x000fe20008000000 */
[----:B------:R-:W-:Y:S02]  /*6950*/  UIMAD.WIDE.U32 UR10, UR8, UR46, URZ ;  /* 0x0000002e080a72a5 */ /* 0x000fe4000f8e00ff */
[----:B------:R-:W-:Y:S04]  /*6960*/  @UP2 USHF.R.U32.HI UR9, URZ, UR47, UR6 ;  /* 0x0000002fff092299 */ /* 0x000fe80008011606 */
[----:B------:R-:W-:Y:S01]  /*6970*/  UIMAD UR6, UR39, UR9, URZ ;  /* 0x00000009270672a4 */ /* 0x000fe2000f8e02ff */
[----:B------:R-:W-:Y:S03]  /*6980*/  UMOV UR4, UR11 ;  /* 0x0000000b00047c82 */ /* 0x000fe60008000000 */
[----:B------:R-:W-:Y:S02]  /*6990*/  UISETP.GE.OR UP0, UPT, UR5, UR6, UP0 ;  /* 0x000000060500728c */ /* 0x000fe40008706670 */
[----:B------:R-:W-:Y:S02]  /*69a0*/  USHF.R.U32.HI UR4, URZ, UR47, UR4 ;  /* 0x0000002fff047299 */ /* 0x000fe40008011604 */
[----:B------:R-:W-:Y:S02]  /*69b0*/  UIMAD.WIDE.U32 UR6, UR5, UR46, URZ ;  /* 0x0000002e050672a5 */ /* 0x000fe4000f8e00ff */
[----:B------:R-:W-:Y:S02]  /*69c0*/  USEL UR11, UR8, UR4, !UP2 ;  /* 0x00000004080b7287 */ /* 0x000fe4000d000000 */
[----:B------:R-:W-:Y:S02]  /*69d0*/  UIADD3 UR6, UPT, UPT, -UR5, URZ, URZ ;  /* 0x000000ff05067290 */ /* 0x000fe4000fffe1ff */
[----:B------:R-:W-:Y:S02]  /*69e0*/  UIADD3 UR10, UPT, UPT, -UR11, URZ, URZ ;  /* 0x000000ff0b0a7290 */ /* 0x000fe4000fffe1ff */
[----:B------:R-:W-:Y:S02]  /*69f0*/  UIMAD UR6, UR48, UR6, UR37 ;  /* 0x00000006300672a4 */ /* 0x000fe4000f8e0225 */
[----:B------:R-:W-:Y:S01]  /*6a00*/  UIMAD UR10, UR39, UR10, UR8 ;  /* 0x0000000a270a72a4 */ /* 0x000fe2000f8e0208 */
[----:B------:R-:W-:Y:S01]  /*6a10*/  @!UP0 UMOV UR4, UR7 ;  /* 0x0000000700048c82 */ /* 0x000fe20008000000 */
[----:B------:R-:W-:Y:S02]  /*6a20*/  UIADD3 UR7, UPT, UPT, -UR8, URZ, URZ ;  /* 0x000000ff08077290 */ /* 0x000fe4000fffe1ff */
[----:B------:R-:W-:Y:S04]  /*6a30*/  @!UP0 USHF.R.U32.HI UR4, URZ, UR47, UR4 ;  /* 0x0000002fff048299 */ /* 0x000fe80008011604 */
[----:B------:R-:W-:Y:S04]  /*6a40*/  @!UP0 USEL UR4, UR5, UR4, !UP2 ;  /* 0x0000000405048287 */ /* 0x000fe8000d000000 */
[----:B------:R-:W-:Y:S02]  /*6a50*/  @!UP0 UIMAD UR9, UR9, UR10, UR4 ;  /* 0x0000000a090982a4 */ /* 0x000fe4000f8e0204 */
[----:B------:R-:W-:Y:S02]  /*6a60*/  @!UP0 UIADD3 UR10, UPT, UPT, UR11, -UR4, URZ ;  /* 0x800000040b0a8290 */ /* 0x000fe4000fffe0ff */
[----:B------:R-:W-:Y:S02]  /*6a70*/  UIMAD UR4, UR62, UR7, UR36 ;  /* 0x000000073e0472a4 */ /* 0x000fe4000f8e0224 */
[----:B------:R-:W-:Y:S03]  /*6a80*/  @!UP0 UIMAD UR8, UR10, UR39, UR5 ;  /* 0x000000270a0882a4 */ /* 0x000fe6000f8e0205 */
[----:B------:R-:W-:Y:S02]  /*6a90*/  @!UP0 UMOV UR5, UR9 ;  /* 0x0000000900058c82 */ /* 0x000fe40008000000 */
[----:B------:R-:W-:Y:S02]  /*6aa0*/  UIMAD UR37, UR5, UR48, UR6 ;  /* 0x00000030052572a4 */ /* 0x000fe4000f8e0206 */
[----:B------:R-:W-:Y:S11]  /*6ab0*/  UIMAD UR36, UR8, UR62, UR4 ;  /* 0x0000003e082472a4 */ /* 0x000ff6000f8e0204 */
[----:B------:R-:W-:Y:S01]  /*6ac0*/  @!UPT UIADD3 URZ, UPT, UPT, URZ, URZ, URZ ;  /* 0x000000fffffff290 */ /* 0x000fe2000fffe0ff */
.L_x_103:
[----:B------:R-:W-:Y:S01]  /*6ad0*/  UISETP.NE.AND UP0, UPT, UR38, 0x1, UPT ;  /* 0x000000012600788c */ /* 0x000fe2000bf05270 */
[----:B------:R-:W-:Y:S01]  /*6ae0*/  @P0 SHF.R.U32.HI R4, RZ, 0x10, R5 ;  /* 0x00000010ff040819 */ /* 0x000fe20000011605 */
[----:B------:R-:W-:Y:S01]  /*6af0*/  USHF.L.U32 UR41, UR20, 0x7, URZ ;  /* 0x0000000714297899 */ /* 0x000fe200080006ff */
[----:B------:R-:W-:Y:S01]  /*6b00*/  R2UR UR11, R72 ;  /* 0x00000000480b72ca */ /* 0x000fe200000e0000 */
[----:B------:R-:W-:Y:S01]  /*6b10*/  BSSY.RECONVERGENT B6, `(.L_x_104) ;  /* 0x0000035000067945 */ /* 0x000fe20003800200 */
[----:B------:R-:W-:Y:S02]  /*6b20*/  @P0 R2UR UR11, R4 ;  /* 0x00000000040b02ca */ /* 0x000fe400000e0000 */
[----:B------:R-:W-:Y:S04]  /*6b30*/  LOP3.LUT P0, RZ, R52, 0x1b0, RZ, 0xc0, !PT ;  /* 0x000001b034ff7812 */ /* 0x000fe8000780c0ff */
[----:B------:R-:W1:Y:S07]  /*6b40*/  @!UP0 LDCU.128 UR12, c[0x0][0xc10] ;  /* 0x00018200ff0c87ac */ /* 0x000e6e0008000c00 */
[----:B------:R-:W-:Y:S01]  /*6b50*/  IMAD.U32 R72, RZ, RZ, UR11 ;  /* 0x0000000bff487e24 */ /* 0x000fe2000f8e00ff */
[----:B------:R-:W2:Y:S01]  /*6b60*/  @!UP0 LDCU UR5, c[0x0][0xc0c] ;  /* 0x00018180ff0587ac */ /* 0x000ea20008000800 */
[----:B------:R-:W3:Y:S01]  /*6b70*/  @!UP0 LDCU UR10, c[0x0][0xc20] ;  /* 0x00018400ff0a87ac */ /* 0x000ee20008000800 */
[----:B-1----:R-:W-:Y:S02]  /*6b80*/  UIMAD.WIDE.U32 UR8, UR37, UR12, URZ ;  /* 0x0000000c250872a5 */ /* 0x002fe4000f8e00ff */
[----:B------:R-:W-:Y:S02]  /*6b90*/  UIMAD.WIDE.U32 UR6, UR36, UR15, URZ ;  /* 0x0000000f240672a5 */ /* 0x000fe4000f8e00ff */
[----:B------:R-:W-:Y:S03]  /*6ba0*/  @!UP0 UISETP.NE.AND UP1, UPT, UR14, 0x1, UPT ;  /* 0x000000010e00888c */ /* 0x000fe6000bf25270 */
[----:B------:R-:W-:Y:S01]  /*6bb0*/  @!UP0 UMOV UR4, UR9 ;  /* 0x0000000900048c82 */ /* 0x000fe20008000000 */
[----:B--2---:R-:W-:Y:S02]  /*6bc0*/  @!UP0 UISETP.NE.AND UP2, UPT, UR5, 0x1, UPT ;  /* 0x000000010500888c */ /* 0x004fe4000bf45270 */
[----:B------:R-:W-:Y:S01]  /*6bd0*/  @!UP0 USHF.R.U32.HI UR4, URZ, UR13, UR4 ;  /* 0x0000000dff048299 */ /* 0x000fe20008011604 */
[----:B------:R-:W-:Y:S02]  /*6be0*/  @!UP0 UMOV UR6, UR7 ;  /* 0x0000000700068c82 */ /* 0x000fe40008000000 */
[----:B---3--:R-:W-:Y:S02]  /*6bf0*/  @!UP0 USHF.R.U32.HI UR6, URZ, UR10, UR6 ;  /* 0x0000000aff068299 */ /* 0x008fe40008011606 */
[----:B------:R-:W-:Y:S02]  /*6c00*/  @!UP0 USEL UR7, UR37, UR4, !UP2 ;  /* 0x0000000425078287 */ /* 0x000fe4000d000000 */
[----:B------:R-:W-:Y:S04]  /*6c10*/  @!UP0 USEL UR6, UR36, UR6, !UP1 ;  /* 0x0000000624068287 */ /* 0x000fe8000c800000 */
[----:B------:R-:W-:Y:S02]  /*6c20*/  @!UP0 UIADD3 UR4, UPT, UPT, -UR7, UR6, URZ ;  /* 0x0000000607048290 */ /* 0x000fe4000fffe1ff */
[----:B------:R-:W-:Y:S02]  /*6c30*/  @!UP0 UIADD3 UR6, UPT, UPT, UR7, -UR6, URZ ;  /* 0x8000000607068290 */ /* 0x000fe4000fffe0ff */
[----:B------:R-:W-:Y:S02]  /*6c40*/  @!UP0 UIMAD UR37, UR4, UR5, UR37 ;  /* 0x00000005042582a4 */ /* 0x000fe4000f8e0225 */
[----:B------:R-:W-:Y:S01]  /*6c50*/  @!UP0 UIMAD UR36, UR6, UR14, UR36 ;  /* 0x0000000e062482a4 */ /* 0x000fe2000f8e0224 */
[----:B------:R-:W-:Y:S11]  /*6c60*/  @!P0 BRA `(.L_x_105) ;  /* 0x00000000007c8947 */ /* 0x000ff60003800000 */
[----:B------:R-:W1:Y:S01]  /*6c70*/  LDCU.64 UR8, c[0x4][0x80] ;  /* 0x01001000ff0877ac */ /* 0x000e620008000a00 */
[----:B------:R-:W-:Y:S01]  /*6c80*/  MOV R16, 0x0 ;  /* 0x0000000000107802 */ /* 0x000fe20000000f00 */
[----:B------:R-:W-:Y:S02]  /*6c90*/  HFMA2 R12, -RZ, RZ, 0, 5.9604644775390625e-08 ;  /* 0x00000001ff0c7431 */ /* 0x000fe400000001ff */
[----:B------:R-:W-:Y:S01]  /*6ca0*/  IMAD.MOV.U32 R8, RZ, RZ, 0x70 ;  /* 0x00000070ff087424 */ /* 0x000fe200078e00ff */
[----:B------:R2:W3:Y:S01]  /*6cb0*/  LDC.64 R14, c[0x4][R16] ;  /* 0x01000000100e7b82 */ /* 0x0004e20000000a00 */
[----:B------:R-:W4:Y:S01]  /*6cc0*/  LDCU.64 UR6, c[0x4][0x88] ;  /* 0x01001100ff0677ac */ /* 0x000f220008000a00 */
[----:B------:R-:W-:Y:S01]  /*6cd0*/  IMAD.MOV.U32 R13, RZ, RZ, RZ ;  /* 0x000000ffff0d7224 */ /* 0x000fe200078e00ff */
[----:B------:R-:W2:Y:S01]  /*6ce0*/  LDCU.64 UR4, c[0x4][0x8] ;  /* 0x01000100ff0477ac */ /* 0x000ea20008000a00 */
[----:B-1----:R-:W-:Y:S01]  /*6cf0*/  MOV R5, UR9 ;  /* 0x0000000900057c02 */ /* 0x002fe20008000f00 */
[----:B------:R-:W-:Y:S01]  /*6d00*/  IMAD.U32 R4, RZ, RZ, UR8 ;  /* 0x00000008ff047e24 */ /* 0x000fe2000f8e00ff */
[----:B----4-:R-:W-:Y:S01]  /*6d10*/  MOV R7, UR7 ;  /* 0x0000000700077c02 */ /* 0x010fe20008000f00 */
[----:B------:R-:W-:Y:S01]  /*6d20*/  IMAD.U32 R6, RZ, RZ, UR6 ;  /* 0x00000006ff067e24 */ /* 0x000fe2000f8e00ff */
[----:B--2---:R-:W-:Y:S01]  /*6d30*/  MOV R11, UR5 ;  /* 0x00000005000b7c02 */ /* 0x004fe20008000f00 */
[----:B------:R-:W-:Y:S02]  /*6d40*/  IMAD.U32 R10, RZ, RZ, UR4 ;  /* 0x00000004ff0a7e24 */ /* 0x000fe4000f8e00ff */
[----:B------:R-:W-:Y:S07]  /*6d50*/  LEPC R20, `(.L_x_106) ;  /* 0x000000001014794e */ /* 0x000fee0000000000 */
[----:B---3-5:R-:W-:Y:S05]  /*6d60*/  CALL.ABS.NOINC R14 ;  /* 0x000000000e007343 */ /* 0x028fea0003c00000 */
.L_x_106:
[----:B------:R-:W1:Y:S01]  /*6d70*/  LDCU.64 UR8, c[0x4][0x80] ;  /* 0x01001000ff0877ac */ /* 0x000e620008000a00 */
[----:B------:R-:W2:Y:S01]  /*6d80*/  LDC.64 R16, c[0x4][R16] ;  /* 0x0100000010107b82 */ /* 0x000ea20000000a00 */
[----:B------:R-:W-:Y:S02]  /*6d90*/  HFMA2 R12, -RZ, RZ, 0, 5.9604644775390625e-08 ;  /* 0x00000001ff0c7431 */ /* 0x000fe400000001ff */
[----:B------:R-:W-:Y:S02]  /*6da0*/  IMAD.MOV.U32 R8, RZ, RZ, 0x70 ;  /* 0x00000070ff087424 */ /* 0x000fe400078e00ff */
[----:B------:R-:W-:Y:S01]  /*6db0*/  IMAD.MOV.U32 R13, RZ, RZ, RZ ;  /* 0x000000ffff0d7224 */ /* 0x000fe200078e00ff */
[----:B------:R-:W3:Y:S01]  /*6dc0*/  LDCU.64 UR6, c[0x4][0x88] ;  /* 0x01001100ff0677ac */ /* 0x000ee20008000a00 */
[----:B------:R-:W4:Y:S01]  /*6dd0*/  LDCU.64 UR4, c[0x4][0x8] ;  /* 0x01000100ff0477ac */ /* 0x000f220008000a00 */
[----:B-1----:R-:W-:Y:S02]  /*6de0*/  MOV R4, UR8 ;  /* 0x0000000800047c02 */ /* 0x002fe40008000f00 */
[----:B------:R-:W-:Y:S02]  /*6df0*/  MOV R5, UR9 ;  /* 0x0000000900057c02 */ /* 0x000fe40008000f00 */
[----:B---3--:R-:W-:Y:S01]  /*6e00*/  MOV R7, UR7 ;  /* 0x0000000700077c02 */ /* 0x008fe20008000f00 */
[----:B------:R-:W-:Y:S01]  /*6e10*/  IMAD.U32 R6, RZ, RZ, UR6 ;  /* 0x00000006ff067e24 */ /* 0x000fe2000f8e00ff */
[----:B----4-:R-:W-:Y:S01]  /*6e20*/  MOV R11, UR5 ;  /* 0x00000005000b7c02 */ /* 0x010fe20008000f00 */
[----:B------:R-:W-:Y:S02]  /*6e30*/  IMAD.U32 R10, RZ, RZ, UR4 ;  /* 0x00000004ff0a7e24 */ /* 0x000fe4000f8e00ff */
[----:B------:R-:W-:Y:S07]  /*6e40*/  LEPC R20, `(.L_x_105) ;  /* 0x000000001014794e */ /* 0x000fee0000000000 */
[----:B--2---:R-:W-:Y:S05]  /*6e50*/  CALL.ABS.NOINC R16 ;  /* 0x0000000010007343 */ /* 0x004fea0003c00000 */
.L_x_105:
[----:B------:R-:W-:Y:S05]  /*6e60*/  BSYNC.RECONVERGENT B6 ;  /* 0x0000000000067941 */ /* 0x000fea0003800200 */
.L_x_104:
[----:B------:R-:W-:Y:S02]  /*6e70*/  R2UR UR6, R69 ;  /* 0x00000000450672ca */ /* 0x000fe400000e0000 */
[----:B------:R-:W-:Y:S02]  /*6e80*/  R2UR UR5, R61 ;  /* 0x000000003d0572ca */ /* 0x000fe400000e0000 */
[----:B------:R-:W-:Y:S02]  /*6e90*/  R2UR UR4, R60 ;  /* 0x000000003c0472ca */ /* 0x000fe400000e0000 */
[----:B------:R-:W-:Y:S02]  /*6ea0*/  ISETP.NE.U32.AND P4, PT, R50, RZ, PT ;  /* 0x000000ff3200720c */ /* 0x000fe40003f85070 */
[----:B------:R-:W-:Y:S02]  /*6eb0*/  ISETP.NE.U32.AND P2, PT, RZ, UR58, PT ;  /* 0x0000003aff007c0c */ /* 0x000fe4000bf45070 */
[----:B------:R-:W-:Y:S02]  /*6ec0*/  ISETP.NE.AND.EX P4, PT, R51, RZ, PT, P4 ;  /* 0x000000ff3300720c */ /* 0x000fe40003f85340 */
[----:B------:R-:W-:Y:S01]  /*6ed0*/  ISETP.NE.AND.EX P2, PT, RZ, UR59, PT, P2 ;  /* 0x0000003bff007c0c */ /* 0x000fe2000bf45320 */
[----:B------:R-:W-:Y:S02]  /*6ee0*/  UISETP.NE.AND UP2, UPT, UR6, URZ, UPT ;  /* 0x000000ff0600728c */ /* 0x000fe4000bf45270 */
[----:B------:R-:W-:Y:S04]  /*6ef0*/  UISETP.NE.U32.AND UP0, UPT, UR5, URZ, UPT ;  /* 0x000000ff0500728c */ /* 0x000fe8000bf05070 */
[----:B------:R-:W-:Y:S01]  /*6f00*/  UISETP.NE.AND.EX UP1, UPT, UR4, URZ, UPT, UP0 ;  /* 0x000000ff0400728c */ /* 0x000fe2000bf25300 */
[----:B------:R-:W-:Y:S01]  /*6f10*/  PLOP3.LUT P1, PT, PT, PT, UP2, 0x80, 0x8 ;  /* 0x000000000008781c */ /* 0x000fe20003f2f028 */
[----:B------:R-:W-:Y:S03]  /*6f20*/  UPLOP3.LUT UP0, UPT, UPT, UPT, UPT, 0x40, 0x4 ;  /* 0x000000000004789c */ /* 0x000fe60003f0e870 */
[----:B------:R-:W-:Y:S06]  /*6f30*/  @UP2 UPLOP3.LUT UP0, UPT, UPT, UPT, UP1, 0x80, 0x8 ;  /* 0x000000000008289c */ /* 0x000fec0003f0f010 */
[----:B------:R-:W-:Y:S01]  /*6f40*/  PLOP3.LUT P0, PT, PT, PT, UP0, 0x80, 0x8 ;  /* 0x000000000008781c */ /* 0x000fe20003f0f008 */
[----:B------:R-:W-:Y:S01]  /*6f50*/  @!UPT UIADD3 URZ, UPT, UPT, URZ, URZ, URZ ;  /* 0x000000fffffff290 */ /* 0x000fe2000fffe0ff */
[----:B------:R-:W-:Y:S11]  /*6f60*/  BRA.U !UP1, `(.L_x_107) ;  /* 0x0000000109407547 */ /* 0x000ff6000b800000 */
[----:B------:R-:W-:Y:S01]  /*6f70*/  UISETP.NE.U32.AND UP0, UPT, UR58, URZ, UPT ;  /* 0x000000ff3a00728c */ /* 0x000fe2000bf05070 */
[----:B------:R-:W-:Y:S01]  /*6f80*/  R2UR UR6, R61 ;  /* 0x000000003d0672ca */ /* 0x000fe200000e0000 */
[----:B------:R-:W1:Y:S01]  /*6f90*/  LDCU.64 UR8, c[0x0][0x358] ;  /* 0x00006b00ff0877ac */ /* 0x000e620008000a00 */
[----:B------:R-:W-:Y:S02]  /*6fa0*/  HFMA2 R58, -RZ, RZ, 0, 5.9604644775390625e-08 ;  /* 0x00000001ff3a7431 */ /* 0x000fe400000001ff */
[----:B------:R-:W-:Y:S01]  /*6fb0*/  IMAD.MOV.U32 R0, RZ, RZ, 0x1 ;  /* 0x00000001ff007424 */ /* 0x000fe200078e00ff */
[----:B------:R-:W-:Y:S06]  /*6fc0*/  UISETP.NE.AND.EX UP0, UPT, UR59, URZ, UPT, UP0 ;  /* 0x000000ff3b00728c */ /* 0x000fec000bf05300 */
[----:B------:R-:W-:Y:S05]  /*6fd0*/  PLOP3.LUT P3, PT, PT, PT, UP0, 0x80, 0x8 ;  /* 0x000000000008781c */ /* 0x000fea0003f6f008 */
[----:B------:R-:W2:Y:S01]  /*6fe0*/  @UP0 LDCU.64 UR4, c[0x0][0x988] ;  /* 0x00013100ff0407ac */ /* 0x000ea20008000a00 */
[----:B------:R-:W-:Y:S07]  /*6ff0*/  @UP0 UIMAD UR6, UR53, UR6, URZ ;  /* 0x00000006350602a4 */ /* 0x000fee000f8e02ff */
[----:B------:R-:W-:Y:S01]  /*7000*/  @!P3 PRMT R58, R0, 0x7610, R58 ;  /* 0x00007610003ab816 */ /* 0x000fe2000000003a */
[----:B--2---:R-:W-:Y:S06]  /*7010*/  @UP0 UIMAD.WIDE UR4, UR6, 0x4, UR4 ;  /* 0x00000004060408a5 */ /* 0x004fec000f8e0204 */
[----:B------:R-:W-:Y:S02]  /*7020*/  IMAD.U32 R4, RZ, RZ, UR4 ;  /* 0x00000004ff047e24 */ /* 0x000fe4000f8e00ff */
[----:B------:R-:W-:Y:S03]  /*7030*/  IMAD.U32 R5, RZ, RZ, UR5 ;  /* 0x00000005ff057e24 */ /* 0x000fe6000f8e00ff */
[----:B------:R-:W2:Y:S02]  /*7040*/  @!UP0 LDCU UR4, c[0x0][0x980] ;  /* 0x00013000ff0487ac */ /* 0x000ea40008000800 */
[----:B-1---5:R1:W5:Y:S02]  /*7050*/  @P3 LDG.E R27, desc[UR8][R4.64] ;  /* 0x00000008041b3981 */ /* 0x022364000c1e1900 */
[----:B-12---:R-:W-:Y:S02]  /*7060*/  @!P3 MOV R27, UR4 ;  /* 0x00000004001bbc02 */ /* 0x006fe40008000f00 */
.L_x_107:
[----:B------:R-:W-:Y:S05]  /*7070*/  @!P4 BRA `(.L_x_108) ;  /* 0x000000000024c947 */ /* 0x000fea0003800000 */
[----:B------:R-:W-:Y:S01]  /*7080*/  ISETP.NE.U32.AND P3, PT, R48, RZ, PT ;  /* 0x000000ff3000720c */ /* 0x000fe20003f65070 */
[----:B------:R-:W1:Y:S03]  /*7090*/  LDCU.64 UR4, c[0x0][0x358] ;  /* 0x00006b00ff0477ac */ /* 0x000e660008000a00 */
[----:B------:R-:W-:Y:S11]  /*70a0*/  ISETP.NE.AND.EX P3, PT, R49, RZ, PT, P3 ;  /* 0x000000ff3100720c */ /* 0x000ff60003f65330 */
[----:B------:R-:W-:Y:S02]  /*70b0*/  @!UPT UIADD3 URZ, UPT, UPT, URZ, URZ, URZ ;  /* 0x000000fffffff290 */ /* 0x000fe4000fffe0ff */
[----:B------:R-:W2:Y:S01]  /*70c0*/  @P3 LDC.64 R4, c[0x0][0x9a8] ;  /* 0x00026a00ff043b82 */ /* 0x000ea20000000a00 */
[----:B------:R-:W-:Y:S04]  /*70d0*/  @P3 IMAD R0, R50, UR53, RZ ;  /* 0x0000003532003c24 */ /* 0x000fe8000f8e02ff */
[----:B--2---:R-:W-:Y:S05]  /*70e0*/  @P3 IMAD.WIDE R4, R0, 0x4, R4 ;  /* 0x0000000400043825 */ /* 0x004fea00078e0204 */
[----:B-1---5:R1:W5:Y:S02]  /*70f0*/  @P3 LDG.E R24, desc[UR4][R4.64] ;  /* 0x0000000404183981 */ /* 0x022364000c1e1900 */
[----:B-1----:R-:W2:Y:S02]  /*7100*/  @!P3 LDC R24, c[0x0][0x9a0] ;  /* 0x00026800ff18bb82 */ /* 0x002ea40000000800 */
.L_x_108:
[----:B-----5:R-:W-:Y:S01]  /*7110*/  FSETP.NEU.AND P3, PT, R27, RZ, PT ;  /* 0x000000ff1b00720b */ /* 0x020fe20003f6d000 */
[----:B------:R-:W1:Y:S01]  /*7120*/  LDCU.128 UR12, c[0x0][0xb90] ;  /* 0x00017200ff0c77ac */ /* 0x000e620008000c00 */
[----:B------:R-:W-:Y:S01]  /*7130*/  SEL R3, RZ, 0xffffffff, P2 ;  /* 0xffffffffff037807 */ /* 0x000fe20001000000 */
[----:B------:R-:W-:Y:S01]  /*7140*/  BSSY B1, `(.L_x_109) ;  /* 0x0000056000017945 */ /* 0x000fe20003800000 */
[----:B------:R-:W-:Y:S01]  /*7150*/  @P1 LOP3.LUT P2, RZ, R58, 0xff, RZ, 0xc0, !PT ;  /* 0x000000ff3aff1812 */ /* 0x000fe2000784c0ff */
[----:B------:R-:W-:Y:S01]  /*7160*/  IMAD.MOV.U32 R83, RZ, RZ, 0x1 ;  /* 0x00000001ff537424 */ /* 0x000fe200078e00ff */
[----:B------:R-:W-:Y:S01]  /*7170*/  @P1 SEL R0, RZ, 0xffffffff, P3 ;  /* 0xffffffffff001807 */ /* 0x000fe20001800000 */
[----:B------:R-:W-:Y:S01]  /*7180*/  IMAD.IADD R25, R23, 0x1, R2 ;  /* 0x0000000117197824 */ /* 0x000fe200078e0202 */
[----:B------:R-:W-:Y:S01]  /*7190*/  LEA R81, R22, UR50, 0x3 ;  /* 0x0000003216517c11 */ /* 0x000fe2000f8e18ff */
[----:B------:R-:W3:Y:S01]  /*71a0*/  LDCU UR11, c[0x0][0xba0] ;  /* 0x00017400ff0b77ac */ /* 0x000ee20008000800 */
[----:B------:R-:W-:Y:S01]  /*71b0*/  @P0 SEL R0, R3, R0, !P2 ;  /* 0x0000000003000207 */ /* 0x000fe20005000000 */
[----:B------:R-:W-:Y:S01]  /*71c0*/  IMAD R80, R56, -0x10, R71 ;  /* 0xfffffff038507824 */ /* 0x000fe200078e0247 */
[----:B------:R-:W-:Y:S01]  /*71d0*/  R2UR UR4, R64 ;  /* 0x00000000400472ca */ /* 0x000fe200000e0000 */
[----:B------:R-:W-:Y:S01]  /*71e0*/  USHF.L.U32 UR8, UR52, 0x7, URZ ;  /* 0x0000000734087899 */ /* 0x000fe200080006ff */
[----:B------:R-:W-:Y:S01]  /*71f0*/  @P1 LOP3.LUT R0, R0, 0x1, RZ, 0xc0, !PT ;  /* 0x0000000100001812 */ /* 0x000fe200078ec0ff */
[----:B------:R-:W-:Y:S01]  /*7200*/  IMAD.MOV.U32 R82, RZ, RZ, RZ ;  /* 0x000000ffff527224 */ /* 0x000fe200078e00ff */
[----:B------:R-:W-:Y:S02]  /*7210*/  R2UR UR6, R63 ;  /* 0x000000003f0672ca */ /* 0x000fe400000e0000 */
[----:B------:R-:W-:Y:S02]  /*7220*/  CS2R R38, SRZ ;  /* 0x0000000000267805 */ /* 0x000fe4000001ff00 */
[----:B------:R-:W-:Y:S01]  /*7230*/  ISETP.NE.U32.OR P5, PT, R0, 0x1, !P1 ;  /* 0x000000010000780c */ /* 0x000fe20004fa5470 */
[----:B------:R-:W-:Y:S01]  /*7240*/  IMAD.U32 R76, RZ, RZ, UR8 ;  /* 0x00000008ff4c7e24 */ /* 0x000fe2000f8e00ff */
[----:B------:R-:W-:Y:S02]  /*7250*/  R2UR UR10, R65 ;  /* 0x00000000410a72ca */ /* 0x000fe400000e0000 */
[----:B------:R-:W-:Y:S02]  /*7260*/  CS2R R36, SRZ ;  /* 0x0000000000247805 */ /* 0x000fe4000001ff00 */
[----:B------:R-:W-:Y:S02]  /*7270*/  R2UR UR9, R62 ;  /* 0x000000003e0972ca */ /* 0x000fe400000e0000 */
[----:B------:R-:W-:Y:S02]  /*7280*/  CS2R R34, SRZ ;  /* 0x0000000000227805 */ /* 0x000fe4000001ff00 */
[----:B------:R-:W-:Y:S01]  /*7290*/  PLOP3.LUT P2, PT, PT, PT, UP1, 0x80, 0x8 ;  /* 0x000000000008781c */ /* 0x000fe20003f4f018 */
[----:B------:R-:W-:Y:S01]  /*72a0*/  UIMAD.WIDE.U32 UR4, UR8, UR4, URZ ;  /* 0x00000004080472a5 */ /* 0x000fe2000f8e00ff */
[----:B------:R-:W-:Y:S02]  /*72b0*/  LOP3.LUT P4, R77, R58, 0xff, RZ, 0xc0, !PT ;  /* 0x000000ff3a4d7812 */ /* 0x000fe4000788c0ff */
[----:B------:R-:W-:Y:S02]  /*72c0*/  CS2R R32, SRZ ;  /* 0x0000000000207805 */ /* 0x000fe4000001ff00 */
[----:B------:R-:W-:Y:S01]  /*72d0*/  SEL R4, RZ, 0xffffffff, P3 ;  /* 0xffffffffff047807 */ /* 0x000fe20001800000 */
[----:B------:R-:W-:Y:S01]  /*72e0*/  USHF.R.U32.HI UR5, URZ, UR6, UR5 ;  /* 0x00000006ff057299 */ /* 0x000fe20008011605 */
[----:B------:R-:W-:Y:S02]  /*72f0*/  P2R R79, PR, RZ, 0x20 ;  /* 0x00000020ff4f7803 */ /* 0x000fe40000000000 */
[----:B------:R-:W-:Y:S02]  /*7300*/  CS2R R42, SRZ ;  /* 0x00000000002a7805 */ /* 0x000fe4000001ff00 */
[----:B------:R-:W-:Y:S01]  /*7310*/  @P5 SHF.L.U32 R0, RZ, 0x1f, RZ ;  /* 0x0000001fff005819 */ /* 0x000fe200000006ff */
[----:B------:R-:W-:Y:S01]  /*7320*/  UISETP.NE.AND UP0, UPT, UR10, 0x1, UPT ;  /* 0x000000010a00788c */ /* 0x000fe2000bf05270 */
[----:B------:R-:W-:Y:S02]  /*7330*/  CS2R R40, SRZ ;  /* 0x0000000000287805 */ /* 0x000fe4000001ff00 */
[----:B------:R-:W-:Y:S01]  /*7340*/  CS2R R46, SRZ ;  /* 0x00000000002e7805 */ /* 0x000fe2000001ff00 */
[----:B------:R4:W2:Y:S01]  /*7350*/  @P5 SYNCS.PHASECHK.TRANS64.TRYWAIT P1, [UR50+0x80], R0 ;  /* 0x00008000ff0055a7 */ /* 0x0008a20008021132 */
[----:B------:R-:W-:Y:S01]  /*7360*/  USEL UR5, UR8, UR5, !UP0 ;  /* 0x0000000508057287 */ /* 0x000fe2000c000000 */
[----:B------:R-:W-:Y:S01]  /*7370*/  @P2 SEL R4, R3, R4, !P4 ;  /* 0x0000000403042207 */ /* 0x000fe20006000000 */
[----:B------:R-:W-:Y:S01]  /*7380*/  UISETP.NE.AND UP0, UPT, UR9, 0x1, UPT ;  /* 0x000000010900788c */ /* 0x000fe2000bf05270 */
[----:B------:R-:W-:Y:S02]  /*7390*/  CS2R R44, SRZ ;  /* 0x00000000002c7805 */ /* 0x000fe4000001ff00 */
[----:B------:R-:W-:Y:S01]  /*73a0*/  LOP3.LUT R4, R4, 0x1, RZ, 0xc0, !PT ;  /* 0x0000000104047812 */ /* 0x000fe200078ec0ff */
[----:B------:R-:W-:Y:S02]  /*73b0*/  IMAD R6, RZ, RZ, -UR5 ;  /* 0x80000005ff067e24 */ /* 0x000fe4000f8e02ff */
[----:B------:R-:W-:Y:S02]  /*73c0*/  IMAD.U32 R75, RZ, RZ, UR5 ;  /* 0x00000005ff4b7e24 */ /* 0x000fe4000f8e00ff */
[----:B------:R-:W-:Y:S01]  /*73d0*/  IMAD R76, R6, UR10, R76 ;  /* 0x0000000a064c7c24 */ /* 0x000fe2000f8e024c */
[----:B----4-:R-:W-:Y:S04]  /*73e0*/  SHF.L.U32 R0, R54, 0x1f, RZ ;  /* 0x0000001f36007819 */ /* 0x010fe800000006ff */
[----:B------:R4:W4:Y:S01]  /*73f0*/  SYNCS.PHASECHK.TRANS64.TRYWAIT P0, [R81+URZ+0xe0], R0 ;  /* 0x0000e000510075a7 */ /* 0x00092200080011ff */
[----:B-1----:R-:W-:Y:S07]  /*7400*/  UIMAD.WIDE.U32 UR6, UR5, UR12, URZ ;  /* 0x0000000c050672a5 */ /* 0x002fee000f8e00ff */
[----:B------:R-:W-:Y:S02]  /*7410*/  UMOV UR4, UR7 ;  /* 0x0000000700047c82 */ /* 0x000fe40008000000 */
[----:B------:R-:W-:Y:S04]  /*7420*/  USHF.R.U32.HI UR4, URZ, UR13, UR4 ;  /* 0x0000000dff047299 */ /* 0x000fe80008011604 */
[----:B------:R-:W-:Y:S02]  /*7430*/  USEL UR4, UR5, UR4, !UP0 ;  /* 0x0000000405047287 */ /* 0x000fe4000c000000 */
[----:B------:R-:W-:Y:S02]  /*7440*/  UISETP.NE.AND UP0, UPT, UR14, 0x1, UPT ;  /* 0x000000010e00788c */ /* 0x000fe4000bf05270 */
[----:B------:R-:W-:Y:S02]  /*7450*/  UIMAD.WIDE.U32 UR6, UR4, UR15, URZ ;  /* 0x0000000f040672a5 */ /* 0x000fe4000f8e00ff */
[----:B------:R-:W-:Y:S02]  /*7460*/  IMAD.U32 R74, RZ, RZ, UR4 ;  /* 0x00000004ff4a7e24 */ /* 0x000fe4000f8e00ff */
[----:B------:R-:W-:Y:S01]  /*7470*/  PLOP3.LUT P2, PT, PT, PT, UP0, 0x80, 0x8 ;  /* 0x000000000008781c */ /* 0x000fe20003f4f008 */
[----:B------:R-:W-:Y:S02]  /*7480*/  IMAD R5, RZ, RZ, -UR4 ;  /* 0x80000004ff057e24 */ /* 0x000fe4000f8e02ff */
[----:B------:R-:W-:Y:S01]  /*7490*/  UMOV UR6, UR7 ;  /* 0x0000000700067c82 */ /* 0x000fe20008000000 */
[----:B------:R-:W-:Y:S01]  /*74a0*/  IMAD.U32 R73, RZ, RZ, UR4 ;  /* 0x00000004ff497e24 */ /* 0x000fe2000f8e00ff */
[----:B---3--:R-:W-:Y:S01]  /*74b0*/  USHF.R.U32.HI UR6, URZ, UR11, UR6 ;  /* 0x0000000bff067299 */ /* 0x008fe20008011606 */
[----:B------:R-:W-:Y:S05]  /*74c0*/  IMAD R75, R5, UR9, R75 ;  /* 0x00000009054b7c24 */ /* 0x000fea000f8e024b */
[----:B------:R-:W-:Y:S02]  /*74d0*/  SEL R74, R74, UR6, !P2 ;  /* 0x000000064a4a7c07 */ /* 0x000fe4000d000000 */
[----:B------:R-:W-:Y:S03]  /*74e0*/  ISETP.NE.U32.AND P2, PT, R4, 0x1, PT ;  /* 0x000000010400780c */ /* 0x000fe60003f45070 */
[----:B------:R-:W-:Y:S01]  /*74f0*/  IMAD.MOV R3, RZ, RZ, -R74 ;  /* 0x000000ffff037224 */ /* 0x000fe200078e0a4a */
[----:B------:R-:W-:Y:S03]  /*7500*/  P2R R84, PR, RZ, 0x4 ;  /* 0x00000004ff547803 */ /* 0x000fe60000000000 */
[----:B------:R-:W-:Y:S01]  /*7510*/  IMAD R73, R3, UR14, R73 ;  /* 0x0000000e03497c24 */ /* 0x000fe2000f8e0249 */
[----:B--2---:R-:W-:Y:S01]  /*7520*/  @P5 SEL R83, RZ, 0x1, !P1 ;  /* 0x00000001ff535807 */ /* 0x004fe20004800000 */
[----:B------:R-:W-:Y:S06]  /*7530*/  @!P5 BRA `(.L_x_110) ;  /* 0x000000000058d947 */ /* 0x000fec0003800000 */
[----:B------:R-:W-:Y:S01]  /*7540*/  IMAD.MOV.U32 R39, RZ, RZ, RZ ;  /* 0x000000ffff277224 */ /* 0x000fe200078e00ff */
[----:B------:R-:W-:Y:S01]  /*7550*/  ISETP.NE.AND P1, PT, R83, RZ, PT ;  /* 0x000000ff5300720c */ /* 0x000fe20003f25270 */
[----:B------:R-:W-:Y:S01]  /*7560*/  BSSY B0, `(.L_x_111) ;  /* 0x000000c000007945 */ /* 0x000fe20003800000 */
[----:B------:R-:W-:Y:S02]  /*7570*/  CS2R R46, SRZ ;  /* 0x00000000002e7805 */ /* 0x000fe4000001ff00 */
[----:B------:R-:W-:Y:S02]  /*7580*/  CS2R R44, SRZ ;  /* 0x00000000002c7805 */ /* 0x000fe4000001ff00 */
[----:B------:R-:W-:Y:S02]  /*7590*/  CS2R R42, SRZ ;  /* 0x00000000002a7805 */ /* 0x000fe4000001ff00 */
[----:B------:R-:W-:Y:S02]  /*75a0*/  CS2R R40, SRZ ;  /* 0x0000000000287805 */ /* 0x000fe4000001ff00 */
[----:B------:R-:W-:Y:S02]  /*75b0*/  CS2R R34, SRZ ;  /* 0x0000000000227805 */ /* 0x000fe4000001ff00 */
[----:B------:R-:W-:Y:S02]  /*75c0*/  CS2R R32, SRZ ;  /* 0x0000000000207805 */ /* 0x000fe4000001ff00 */
[----:B------:R-:W-:Y:S01]  /*75d0*/  CS2R R36, SRZ ;  /* 0x0000000000247805 */ /* 0x000fe2000001ff00 */
[----:B------:R-:W-:Y:S06]  /*75e0*/  @P1 BRA `(.L_x_112) ;  /* 0x00000000000c1947 */ /* 0x000fec0003800000 */
[----:B------:R-:W-:Y:S04]  /*75f0*/  SHF.L.U32 R3, RZ, 0x1f, RZ ;  /* 0x0000001fff037819 */ /* 0x000fe800000006ff */
[----:B------:R-:W1:Y:S02]  /*7600*/  SYNCS.PHASECHK.TRANS64.TRYWAIT P1, [UR50+0x80], R3 ;  /* 0x00008003ff0075a7 */ /* 0x000e640008021132 */
[----:B-1----:R-:W-:Y:S05]  /*7610*/  @!P1 BRA `(.L_x_113) ;  /* 0x0000005c00109947 */ /* 0x002fea0003800000 */
.L_x_112:
[----:B------:R-:W-:Y:S05]  /*7620*/  BSYNC B0 ;  /* 0x0000000000007941 */ /* 0x000fea0003800000 */
.L_x_111:
[----:B------:R-:W-:Y:S01]  /*7630*/  ISETP.NE.AND P1, PT, R84, RZ, PT ;  /* 0x000000ff5400720c */ /* 0x000fe20003f25270 */
[----:B------:R-:W-:Y:S11]  /*7640*/  HFMA2 R82, -RZ, RZ, 0, 5.9604644775390625e-08 ;  /* 0x00000001ff527431 */ /* 0x000ff600000001ff */
[----:B------:R-:W-:Y:S01]  /*7650*/  @!UPT UIADD3 URZ, UPT, UPT, URZ, URZ, URZ ;  /* 0x000000fffffff290 */ /* 0x000fe2000fffe0ff */
[----:B------:R2:W3:Y:S04]  /*7660*/  @P1 LDS.128 R44, [R55] ;  /* 0x00000000372c1984 */ /* 0x0004e80000000c00 */
[----:B------:R2:W1:Y:S04]  /*7670*/  @P1 LDS.128 R40, [R71+0x10] ;  /* 0x0000100047281984 */ /* 0x0004680000000c00 */
[----:B------:R2:W1:Y:S04]  /*7680*/  @P1 LDS.128 R32, [R70+0x20] ;  /* 0x0000200046201984 */ /* 0x0004680000000c00 */
[----:B------:R2:W1:Y:S02]  /*7690*/  @P1 LDS.128 R36, [R80+0x30] ;  /* 0x0000300050241984 */ /* 0x0004640000000c00 */
.L_x_110:
[----:B------:R-:W-:Y:S05]  /*76a0*/  BSYNC B1 ;  /* 0x0000000000017941 */ /* 0x000fea0003800000 */
.L_x_109:
[----:B-1----:R-:W-:Y:S04]  /*76b0*/  SHF.R.U32.HI R2, RZ, 0x15, R25 ;  /* 0x00000015ff027819 */ /* 0x002fe80000011619 */
[----:B------:R-:W-:Y:S01]  /*76c0*/  LOP3.LUT P1, RZ, R2, 0x3, R59, 0x48, !PT ;  /* 0x0000000302ff7812 */ /* 0x000fe2000782483b */
[----:B------:R-:W-:Y:S01]  /*76d0*/  @!UPT UIADD3 URZ, UPT, UPT, URZ, URZ, URZ ;  /* 0x000000fffffff290 */ /* 0x000fe2000fffe0ff */
[----:B----4-:R-:W-:Y:S11]  /*76e0*/  @P0 BRA `(.L_x_114) ;  /* 0x0000000000080947 */ /* 0x010ff60003800000 */
[----:B------:R-:W1:Y:S02]  /*76f0*/  SYNCS.PHASECHK.TRANS64.TRYWAIT P0, [R81+URZ+0xe0], R0 ;  /* 0x0000e000510075a7 */ /* 0x000e6400080011ff */
[----:B-1----:R-:W-:Y:S05]  /*7700*/  @!P0 BRA `(.L_x_115) ;  /* 0x0000005800ec8947 */ /* 0x002fea0003800000 */
.L_x_114:
[----:B------:R-:W-:Y:S05]  /*7710*/  @!P1 BRA `(.L_x_116) ;  /* 0x0000000000409947 */ /* 0x000fea0003800000 */
[----:B------:R-:W4:Y:S01]  /*7720*/  LDCU.64 UR8, c[0x4][0x70] ;  /* 0x01000e00ff0877ac */ /* 0x000f220008000a00 */
[----:B------:R-:W-:Y:S01]  /*7730*/  MOV R3, 0x0 ;  /* 0x0000000000037802 */ /* 0x000fe20000000f00 */
[----:B------:R-:W-:Y:S02]  /*7740*/  HFMA2 R12, -RZ, RZ, 0, 5.9604644775390625e-08 ;  /* 0x00000001ff0c7431 */ /* 0x000fe400000001ff */
[----:B------:R-:W-:Y:S02]  /*7750*/  IMAD.MOV.U32 R8, RZ, RZ, 0x192 ;  /* 0x00000192ff087424 */ /* 0x000fe400078e00ff */
[----:B------:R-:W-:Y:S01]  /*7760*/  IMAD.MOV.U32 R13, RZ, RZ, RZ ;  /* 0x000000ffff0d7224 */ /* 0x000fe200078e00ff */
[----:B------:R-:W5:Y:S01]  /*7770*/  LDCU.64 UR6, c[0x4][0x78] ;  /* 0x01000f00ff0677ac */ /* 0x000f620008000a00 */
[----:B------:R-:W1:Y:S01]  /*7780*/  LDC.64 R2, c[0x4][R3] ;  /* 0x0100000003027b82 */ /* 0x000e620000000a00 */
[----:B------:R-:W2:Y:S01]  /*7790*/  LDCU.64 UR4, c[0x4][0x10] ;  /* 0x01000200ff0477ac */ /* 0x000ea20008000a00 */
[----:B----4-:R-:W-:Y:S01]  /*77a0*/  MOV R5, UR9 ;  /* 0x0000000900057c02 */ /* 0x010fe20008000f00 */
[----:B------:R-:W-:Y:S01]  /*77b0*/  IMAD.U32 R4, RZ, RZ, UR8 ;  /* 0x00000008ff047e24 */ /* 0x000fe2000f8e00ff */
[----:B-----5:R-:W-:Y:S01]  /*77c0*/  MOV R7, UR7 ;  /* 0x0000000700077c02 */ /* 0x020fe20008000f00 */
[----:B------:R-:W-:Y:S01]  /*77d0*/  IMAD.U32 R6, RZ, RZ, UR6 ;  /* 0x00000006ff067e24 */ /* 0x000fe2000f8e00ff */
[----:B--2---:R-:W-:Y:S01]  /*77e0*/  MOV R11, UR5 ;  /* 0x00000005000b7c02 */ /* 0x004fe20008000f00 */
[----:B------:R-:W-:Y:S02]  /*77f0*/  IMAD.U32 R10, RZ, RZ, UR4 ;  /* 0x00000004ff0a7e24 */ /* 0x000fe4000f8e00ff */
[----:B------:R-:W-:Y:S07]  /*7800*/  LEPC R20, `(.L_x_116) ;  /* 0x000000001014794e */ /* 0x000fee0000000000 */
[----:B-1-3--:R-:W-:Y:S05]  /*7810*/  CALL.ABS.NOINC R2 ;  /* 0x0000000002007343 */ /* 0x00afea0003c00000 */
.L_x_116:
[----:B---3--:R-:W-:Y:S01]  /*7820*/  LOP3.LUT R20, R44, 0xffffe000, RZ, 0xc0, !PT ;  /* 0xffffe0002c147812 */ /* 0x008fe200078ec0ff */
[----:B------:R-:W-:Y:S05]  /*7830*/  WARPSYNC.ALL ;  /* 0x0000000000007948 */ /* 0x000fea0003800000 */
[----:B------:R-:W-:Y:S01]  /*7840*/  R2UR UR4, R25 ;  /* 0x00000000190472ca */ /* 0x000fe200000e0000 */
[----:B------:R-:W-:Y:S01]  /*7850*/  BSSY.RECONVERGENT B0, `(.L_x_117) ;  /* 0x000005b000007945 */ /* 0x000fe20003800200 */
[----:B------:R-:W-:Y:S11]  /*7860*/  ISETP.NE.AND P0, PT, R57, RZ, PT ;  /* 0x000000ff3900720c */ /* 0x000ff60003f05270 */
[----:B------:R-:W1:Y:S02]  /*7870*/  LDTM.x16 R4, tmem[UR4] ;  /* 0x00000004000479ee */ /* 0x000e640008240000 */
[C---:B-1----:R-:W-:Y:S01]  /*7880*/  FMUL R0, R24.reuse, R4 ;  /* 0x0000000418007220 */ /* 0x042fe20000400000 */
[C---:B------:R-:W-:Y:S01]  /*7890*/  FMUL R2, R24.reuse, R5 ;  /* 0x0000000518027220 */ /* 0x040fe20000400000 */
[C---:B------:R-:W-:Y:S01]  /*78a0*/  FMUL R4, R24.reuse, R8 ;  /* 0x0000000818047220 */ /* 0x040fe20000400000 */
[C---:B------:R-:W-:Y:S01]  /*78b0*/  FMUL R5, R24.reuse, R9 ;  /* 0x0000000918057220 */ /* 0x040fe20000400000 */
[C---:B------:R-:W-:Y:S01]  /*78c0*/  FMUL R8, R24.reuse, R12 ;  /* 0x0000000c18087220 */ /* 0x040fe20000400000 */
[C---:B------:R-:W-:Y:S01]  /*78d0*/  FMUL R9, R24.reuse, R13 ;  /* 0x0000000d18097220 */ /* 0x040fe20000400000 */
[C---:B------:R-:W-:Y:S01]  /*78e0*/  FMUL R12, R24.reuse, R16 ;  /* 0x00000010180c7220 */ /* 0x040fe20000400000 */
[----:B------:R-:W-:Y:S01]  /*78f0*/  LOP3.LUT R16, R45, 0xffffe000, RZ, 0xc0, !PT ;  /* 0xffffe0002d107812 */ /* 0x000fe200078ec0ff */
[----:B------:R-:W-:Y:S01]  /*7900*/  FMUL R13, R24, R17 ;  /* 0x00000011180d7220 */ /* 0x000fe20000400000 */
[----:B------:R-:W-:Y:S01]  /*7910*/  LOP3.LUT R17, R46, 0xffffe000, RZ, 0xc0, !PT ;  /* 0xffffe0002e117812 */ /* 0x000fe200078ec0ff */
[----:B------:R-:W-:Y:S01]  /*7920*/  FFMA R28, R27, R20, R0 ;  /* 0x000000141b1c7223 */ /* 0x000fe20000000000 */
[----:B------:R-:W-:Y:S01]  /*7930*/  LOP3.LUT R0, R47, 0xffffe000, RZ, 0xc0, !PT ;  /* 0xffffe0002f007812 */ /* 0x000fe200078ec0ff */
[C---:B------:R-:W-:Y:S01]  /*7940*/  FMUL R3, R24.reuse, R6 ;  /* 0x0000000618037220 */ /* 0x040fe20000400000 */
[C---:B------:R-:W-:Y:S01]  /*7950*/  FMUL R6, R24.reuse, R10 ;  /* 0x0000000a18067220 */ /* 0x040fe20000400000 */
[C---:B------:R-:W-:Y:S01]  /*7960*/  FMUL R7, R24.reuse, R7 ;  /* 0x0000000718077220 */ /* 0x040fe20000400000 */
[----:B------:R-:W-:Y:S01]  /*7970*/  F2FP.TF32.F32.PACK_B R28, R28 ;  /* 0x0000001cff1c723e */ /* 0x000fe200024050ff */
[C---:B------:R-:W-:Y:S01]  /*7980*/  FMUL R10, R24.reuse, R14 ;  /* 0x0000000e180a7220 */ /* 0x040fe20000400000 */
[----:B------:R-:W-:Y:S01]  /*7990*/  FMUL R14, R24, R18 ;  /* 0x00000012180e7220 */ /* 0x000fe20000400000 */
[----:B------:R-:W-:Y:S01]  /*79a0*/  LOP3.LUT R18, R40, 0xffffe000, RZ, 0xc0, !PT ;  /* 0xffffe00028127812 */ /* 0x000fe200078ec0ff */
[----:B------:R-:W-:Y:S01]  /*79b0*/  FFMA R29, R27, R16, R2 ;  /* 0x000000101b1d7223 */ /* 0x000fe20000000002 */
[----:B------:R-:W-:Y:S01]  /*79c0*/  LOP3.LUT R2, R41, 0xffffe000, RZ, 0xc0, !PT ;  /* 0xffffe00029027812 */ /* 0x000fe200078ec0ff */
[----:B------:R-:W-:Y:S01]  /*79d0*/  FFMA R30, R27, R17, R3 ;  /* 0x000000111b1e7223 */ /* 0x000fe20000000003 */
[----:B------:R-:W-:Y:S01]  /*79e0*/  LOP3.LUT R3, R43, 0xffffe000, RZ, 0xc0, !PT ;  /* 0xffffe0002b037812 */ /* 0x000fe200078ec0ff */
[C---:B------:R-:W-:Y:S01]  /*79f0*/  FFMA R31, R27.reuse, R0, R7 ;  /* 0x000000001b1f7223 */ /* 0x040fe20000000007 */
[----:B------:R-:W-:Y:S01]  /*7a00*/  LOP3.LUT R0, R42, 0xffffe000, RZ, 0xc0, !PT ;  /* 0xffffe0002a007812 */ /* 0x000fe200078ec0ff */
[C---:B------:R-:W-:Y:S01]  /*7a10*/  FFMA R4, R27.reuse, R18, R4 ;  /* 0x000000121b047223 */ /* 0x040fe20000000004 */
[----:B------:R-:W-:Y:S01]  /*7a20*/  F2FP.TF32.F32.PACK_B R29, R29 ;  /* 0x0000001dff1d723e */ /* 0x000fe200024050ff */
[C---:B------:R-:W-:Y:S01]  /*7a30*/  FFMA R5, R27.reuse, R2, R5 ;  /* 0x000000021b057223 */ /* 0x040fe20000000005 */
[----:B------:R-:W-:Y:S01]  /*7a40*/  FMUL R11, R24, R11 ;  /* 0x0000000b180b7220 */ /* 0x000fe20000400000 */
[----:B------:R-:W-:Y:S01]  /*7a50*/  F2FP.TF32.F32.PACK_B R30, R30 ;  /* 0x0000001eff1e723e */ /* 0x000fe200024050ff */
[C---:B------:R-:W-:Y:S01]  /*7a60*/  FFMA R6, R27.reuse, R0, R6 ;  /* 0x000000001b067223 */ /* 0x040fe20000000006 */
[----:B------:R-:W-:Y:S01]  /*7a70*/  F2FP.TF32.F32.PACK_B R31, R31 ;  /* 0x0000001fff1f723e */ /* 0x000fe200024050ff */
[----:B------:R-:W-:Y:S01]  /*7a80*/  FFMA R7, R27, R3, R11 ;  /* 0x000000031b077223 */ /* 0x000fe2000000000b */
[----:B------:R-:W-:Y:S01]  /*7a90*/  LOP3.LUT R2, R32, 0xffffe000, RZ, 0xc0, !PT ;  /* 0xffffe00020027812 */ /* 0x000fe200078ec0ff */
[----:B------:R-:W-:Y:S01]  /*7aa0*/  FMUL R15, R24, R15 ;  /* 0x0000000f180f7220 */ /* 0x000fe20000400000 */
[----:B------:R-:W-:Y:S01]  /*7ab0*/  LOP3.LUT R16, R33, 0xffffe000, RZ, 0xc0, !PT ;  /* 0xffffe00021107812 */ /* 0x000fe200078ec0ff */
[----:B------:R1:W-:Y:S01]  /*7ac0*/  STS.128 [R55], R28 ;  /* 0x0000001c37007388 */ /* 0x0003e20000000c00 */
[----:B------:R-:W-:Y:S01]  /*7ad0*/  LOP3.LUT R0, R34, 0xffffe000, RZ, 0xc0, !PT ;  /* 0xffffe00022007812 */ /* 0x000fe200078ec0ff */
[----:B------:R-:W-:Y:S01]  /*7ae0*/  FFMA R8, R27, R2, R8 ;  /* 0x000000021b087223 */ /* 0x000fe20000000008 */
[----:B------:R-:W-:Y:S01]  /*7af0*/  LOP3.LUT R2, R35, 0xffffe000, RZ, 0xc0, !PT ;  /* 0xffffe00023027812 */ /* 0x000fe200078ec0ff */
[C---:B------:R-:W-:Y:S01]  /*7b00*/  FFMA R9, R27.reuse, R16, R9 ;  /* 0x000000101b097223 */ /* 0x040fe20000000009 */
[----:B------:R-:W-:Y:S01]  /*7b10*/  F2FP.TF32.F32.PACK_B R4, R4 ;  /* 0x00000004ff04723e */ /* 0x000fe200024050ff */
[C---:B------:R-:W-:Y:S01]  /*7b20*/  FFMA R10, R27.reuse, R0, R10 ;  /* 0x000000001b0a7223 */ /* 0x040fe2000000000a */
[----:B------:R-:W-:Y:S01]  /*7b30*/  F2FP.TF32.F32.PACK_B R5, R5 ;  /* 0x00000005ff05723e */ /* 0x000fe200024050ff */
[----:B------:R-:W-:Y:S01]  /*7b40*/  FFMA R11, R27, R2, R15 ;  /* 0x000000021b0b7223 */ /* 0x000fe2000000000f */
[----:B------:R-:W-:Y:S01]  /*7b50*/  F2FP.TF32.F32.PACK_B R6, R6 ;  /* 0x00000006ff06723e */ /* 0x000fe200024050ff */
[----:B------:R-:W-:Y:S01]  /*7b60*/  FMUL R19, R24, R19 ;  /* 0x0000001318137220 */ /* 0x000fe20000400000 */
[----:B------:R-:W-:Y:S02]  /*7b70*/  F2FP.TF32.F32.PACK_B R7, R7 ;  /* 0x00000007ff07723e */ /* 0x000fe400024050ff */
[----:B------:R-:W-:Y:S02]  /*7b80*/  LOP3.LUT R3, R36, 0xffffe000, RZ, 0xc0, !PT ;  /* 0xffffe00024037812 */ /* 0x000fe400078ec0ff */
[----:B------:R-:W-:Y:S01]  /*7b90*/  LOP3.LUT R0, R37, 0xffffe000, RZ, 0xc0, !PT ;  /* 0xffffe00025007812 */ /* 0x000fe200078ec0ff */
[----:B------:R1:W-:Y:S01]  /*7ba0*/  STS.128 [R71+0x10], R4 ;  /* 0x0000100447007388 */ /* 0x0003e20000000c00 */
        /* <DEDUP_REMOVED lines=8> */
[----:B------:R-:W-:Y:S02]  /*7c30*/  F2FP.TF32.F32.PACK_B R10, R10 ;  /* 0x0000000aff0a723e */ /* 0x000fe400024050ff */
[----:B------:R-:W-:Y:S02]  /*7c40*/  F2FP.TF32.F32.PACK_B R11, R11 ;  /* 0x0000000bff0b723e */ /* 0x000fe400024050ff */
[----:B------:R-:W-:Y:S02]  /*7c50*/  F2FP.TF32.F32.PACK_B R12, R12 ;  /* 0x0000000cff0c723e */ /* 0x000fe400024050ff */
[----:B------:R-:W-:Y:S01]  /*7c60*/  F2FP.TF32.F32.PACK_B R13, R13 ;  /* 0x0000000dff0d723e */ /* 0x000fe200024050ff */
[----:B------:R1:W-:Y:S01]  /*7c70*/  STS.128 [R70+0x20], R8 ;  /* 0x0000200846007388 */ /* 0x0003e20000000c00 */
[----:B------:R-:W-:Y:S02]  /*7c80*/  F2FP.TF32.F32.PACK_B R14, R14 ;  /* 0x0000000eff0e723e */ /* 0x000fe400024050ff */
[----:B------:R-:W-:Y:S05]  /*7c90*/  F2FP.TF32.F32.PACK_B R15, R15 ;  /* 0x0000000fff0f723e */ /* 0x000fea00024050ff */
[----:B------:R1:W-:Y:S01]  /*7ca0*/  STS.128 [R80+0x30], R12 ;  /* 0x0000300c50007388 */ /* 0x0003e20000000c00 */
[----:B------:R-:W-:Y:S01]  /*7cb0*/  @!PT LDS RZ, [RZ] ;  /* 0x00000000fffff984 */ /* 0x000fe20000000800 */
[----:B------:R-:W-:Y:S01]  /*7cc0*/  @!PT LDS RZ, [RZ] ;  /* 0x00000000fffff984 */ /* 0x000fe20000000800 */
[----:B------:R-:W-:Y:S01]  /*7cd0*/  @!PT LDS RZ, [RZ] ;  /* 0x00000000fffff984 */ /* 0x000fe20000000800 */
[----:B------:R-:W-:Y:S01]  /*7ce0*/  @!PT LDS RZ, [RZ] ;  /* 0x00000000fffff984 */ /* 0x000fe20000000800 */
[----:B------:R3:W-:Y:S07]  /*7cf0*/  MEMBAR.ALL.CTA ;  /* 0x0000000000007992 */ /* 0x0007ee0000008000 */
[----:B---3--:R-:W3:Y:S02]  /*7d00*/  FENCE.VIEW.ASYNC.S ;  /* 0x00000000000073c6 */ /* 0x008ee40000000000 */
[----:B---3--:R-:W-:Y:S06]  /*7d10*/  BAR.SYNC.DEFER_BLOCKING 0x1, 0x80 ;  /* 0x0042000000007b1d */ /* 0x008fec0000010000 */
[----:B------:R-:W-:Y:S05]  /*7d20*/  @P0 BRA `(.L_x_118) ;  /* 0x0000000000340947 */ /* 0x000fea0003800000 */
[----:B------:R-:W-:Y:S01]  /*7d30*/  UIADD3 UR4, UPT, UPT, UR50, 0x200, URZ ;  /* 0x0000020032047890 */ /* 0x000fe2000fffe0ff */
[----:B------:R-:W-:Y:S02]  /*7d40*/  R2UR UR42, R76 ;  /* 0x000000004c2a72ca */ /* 0x000fe400000e0000 */
[----:B------:R-:W-:Y:S02]  /*7d50*/  R2UR UR43, R75 ;  /* 0x000000004b2b72ca */ /* 0x000fe400000e0000 */
[----:B------:R-:W-:Y:S01]  /*7d60*/  R2UR UR44, R73 ;  /* 0x00000000492c72ca */ /* 0x000fe200000e0000 */
[----:B------:R-:W-:Y:S01]  /*7d70*/  IMAD.U32 R52, RZ, RZ, UR4 ;  /* 0x00000004ff347e24 */ /* 0x000fe2000f8e00ff */
[----:B------:R-:W-:Y:S01]  /*7d80*/  R2UR UR45, R74 ;  /* 0x000000004a2d72ca */ /* 0x000fe200000e0000 */
[----:B------:R-:W-:Y:S03]  /*7d90*/  UIADD3 UR4, UP0, UPT, UR56, 0x780, URZ ;  /* 0x0000078038047890 */ /* 0x000fe6000ff1e0ff */
[----:B------:R-:W-:Y:S01]  /*7da0*/  R2UR UR40, R52 ;  /* 0x00000000342872ca */ /* 0x000fe200000e0000 */
[----:B------:R-:W-:Y:S11]  /*7db0*/  UIADD3.X UR5, UPT, UPT, URZ, UR57, URZ, UP0, !UPT ;  /* 0x00000039ff057290 */ /* 0x000ff600087fe4ff */
[----:B------:R-:W-:Y:S01]  /*7dc0*/  @!UPT UIADD3 URZ, UPT, UPT, URZ, URZ, URZ ;  /* 0x000000fffffff290 */ /* 0x000fe2000fffe0ff */
[----:B------:R3:W-:Y:S01]  /*7dd0*/  UTMASTG.5D.IM2COL [UR40], [UR4] ;  /* 0x00000028040073b5 */ /* 0x0007e20008060000 */
[----:B------:R0:W-:Y:S01]  /*7de0*/  UTMACMDFLUSH ;  /* 0x00000000000079b7 */ /* 0x0001e20000000000 */
[----:B---3--:R-:W-:Y:S04]  /*7df0*/  DEPBAR.LE SB0, 0x1 ;  /* 0x000080400000791a */ /* 0x008fe80000000000 */
.L_x_118:
[----:B------:R-:W-:Y:S05]  /*7e00*/  BSYNC.RECONVERGENT B0 ;  /* 0x0000000000007941 */ /* 0x000fea0003800200 */
.L_x_117:
[----:B------:R-:W-:Y:S01]  /*7e10*/  BAR.SYNC.DEFER_BLOCKING 0x1, 0x80 ;  /* 0x0042000000007b1d */ /* 0x000fe20000010000 */
[----:B------:R-:W-:Y:S01]  /*7e20*/  ISETP.NE.AND P1, PT, R79, RZ, PT ;  /* 0x000000ff4f00720c */ /* 0x000fe20003f25270 */
[----:B------:R-:W-:Y:S01]  /*7e30*/  UISETP.NE.AND UP0, UPT, UR54, URZ, UPT ;  /* 0x000000ff3600728c */ /* 0x000fe2000bf05270 */
[----:B------:R-:W-:Y:S11]  /*7e40*/  LEA R2, R82, UR50, 0x3 ;  /* 0x0000003252027c11 */ /* 0x000ff6000f8e18ff */
[----:B-1----:R-:W-:Y:S01]  /*7e50*/  @P1 SHF.L.U32 R4, RZ, 0x1f, RZ ;  /* 0x0000001fff041819 */ /* 0x002fe200000006ff */
[----:B------:R-:W-:Y:S06]  /*7e60*/  BRA.U !UP0, `(.L_x_119) ;  /* 0x0000000108247547 */ /* 0x000fec000b800000 */
[----:B------:R-:W1:Y:S01]  /*7e70*/  S2R R0, SR_CgaCtaId ;  /* 0x0000000000007919 */ /* 0x000e620000008800 */
[----:B------:R-:W-:Y:S01]  /*7e80*/  IMAD.U32 R3, RZ, RZ, UR51 ;  /* 0x00000033ff037e24 */ /* 0x000fe2000f8e00ff */
[----:B------:R-:W-:Y:S04]  /*7e90*/  UIADD3 UR4, UPT, UPT, UR51, 0x1, URZ ;  /* 0x0000000133047890 */ /* 0x000fe8000fffe0ff */
[----:B------:R-:W-:Y:S01]  /*7ea0*/  @P1 LEA R3, R3, UR50, 0x3 ;  /* 0x0000003203031c11 */ /* 0x000fe2000f8e18ff */
[----:B------:R-:W-:Y:S04]  /*7eb0*/  UISETP.NE.AND UP0, UPT, UR4, 0x4, UPT ;  /* 0x000000040400788c */ /* 0x000fe8000bf05270 */
[----:B------:R-:W-:Y:S01]  /*7ec0*/  @P1 VIADD R3, R3, 0xa0 ;  /* 0x000000a003031836 */ /* 0x000fe20000000000 */
[----:B------:R-:W-:Y:S04]  /*7ed0*/  USEL UR51, UR4, URZ, UP0 ;  /* 0x000000ff04337287 */ /* 0x000fe80008000000 */
[----:B-1----:R-:W-:Y:S04]  /*7ee0*/  @P1 PRMT R0, R0, 0x654, R3 ;  /* 0x0000065400001816 */ /* 0x002fe80000000003 */
[----:B------:R1:W-:Y:S04]  /*7ef0*/  @P1 SYNCS.ARRIVE.TRANS64.RED.A1T0 RZ, [R0+URZ], RZ ;  /* 0x000000ff00ff19a7 */ /* 0x0003e800081004ff */
.L_x_119:
[----:B------:R-:W3:Y:S01]  /*7f00*/  @P1 SYNCS.PHASECHK.TRANS64.TRYWAIT P0, [R2+URZ+0x80], R4 ;  /* 0x00008004020015a7 */ /* 0x000ee200080011ff */
[----:B------:R-:W-:Y:S01]  /*7f10*/  BSSY B1, `(.L_x_120) ;  /* 0x0000016000017945 */ /* 0x000fe20003800000 */
[----:B---3--:R-:W-:Y:S03]  /*7f20*/  @P1 SEL R83, RZ, 0x1, !P0 ;  /* 0x00000001ff531807 */ /* 0x008fe60004000000 */
[----:B------:R-:W-:Y:S05]  /*7f30*/  @!P1 BRA `(.L_x_121) ;  /* 0x00000000004c9947 */ /* 0x000fea0003800000 */
[----:B------:R-:W-:Y:S01]  /*7f40*/  ISETP.NE.AND P0, PT, R83, RZ, PT ;  /* 0x000000ff5300720c */ /* 0x000fe20003f05270 */
[----:B------:R-:W-:Y:S01]  /*7f50*/  BSSY B0, `(.L_x_122) ;  /* 0x000000b000007945 */ /* 0x000fe20003800000 */
[----:B------:R-:W-:Y:S11]  /*7f60*/  ISETP.NE.AND P1, PT, R84, RZ, PT ;  /* 0x000000ff5400720c */ /* 0x000ff60003f25270 */
[----:B------:R-:W-:Y:S02]  /*7f70*/  @!UPT UIADD3 URZ, UPT, UPT, URZ, URZ, URZ ;  /* 0x000000fffffff290 */ /* 0x000fe4000fffe0ff */
[C---:B------:R-:W-:Y:S01]  /*7f80*/  @P1 IMAD R6, R82.reuse, 0x2000, R55 ;  /* 0x0000200052061824 */ /* 0x040fe200078e0237 */
[C---:B------:R-:W-:Y:S01]  /*7f90*/  @P1 LEA R4, R82.reuse, R70, 0xd ;  /* 0x0000004652041211 */ /* 0x040fe200078e68ff */
[C---:B------:R-:W-:Y:S02]  /*7fa0*/  @P1 IMAD R5, R82.reuse, 0x2000, R71 ;  /* 0x0000200052051824 */ /* 0x040fe400078e0247 */
[----:B------:R-:W-:Y:S01]  /*7fb0*/  @P1 IMAD R3, R82, 0x2000, R80 ;  /* 0x0000200052031824 */ /* 0x000fe200078e0250 */
[----:B------:R-:W-:Y:S06]  /*7fc0*/  @P0 BRA `(.L_x_123) ;  /* 0x00000000000c0947 */ /* 0x000fec0003800000 */
[----:B-1----:R-:W-:Y:S04]  /*7fd0*/  SHF.L.U32 R0, RZ, 0x1f, RZ ;  /* 0x0000001fff007819 */ /* 0x002fe800000006ff */
[----:B------:R-:W1:Y:S02]  /*7fe0*/  SYNCS.PHASECHK.TRANS64.TRYWAIT P0, [R2+URZ+0x80], R0 ;  /* 0x00008000020075a7 */ /* 0x000e6400080011ff */
[----:B-1----:R-:W-:Y:S05]  /*7ff0*/  @!P0 BRA `(.L_x_124) ;  /* 0x0000005000c48947 */ /* 0x002fea0003800000 */
.L_x_123:
[----:B------:R-:W-:Y:S05]  /*8000*/  BSYNC B0 ;  /* 0x0000000000007941 */ /* 0x000fea0003800000 */
.L_x_122:
[----:B------:R-:W-:Y:S02]  /*8010*/  ISETP.NE.AND P0, PT, R84, RZ, PT ;  /* 0x000000ff5400720c */ /* 0x000fe40003f05270 */
[----:B------:R-:W-:Y:S11]  /*8020*/  IADD3 R82, PT, PT, R82, 0x1, RZ ;  /* 0x0000000152527810 */ /* 0x000ff60007ffe0ff */
[----:B------:R3:W4:Y:S04]  /*8030*/  @P0 LDS.128 R44, [R6] ;  /* 0x00000000062c0984 */ /* 0x0007280000000c00 */
[----:B------:R3:W1:Y:S04]  /*8040*/  @P0 LDS.128 R40, [R5+0x10] ;  /* 0x0000100005280984 */ /* 0x0006680000000c00 */
[----:B------:R3:W1:Y:S04]  /*8050*/  @P0 LDS.128 R32, [R4+0x20] ;  /* 0x0000200004200984 */ /* 0x0006680000000c00 */
[----:B------:R3:W1:Y:S02]  /*8060*/  @P0 LDS.128 R36, [R3+0x30] ;  /* 0x0000300003240984 */ /* 0x0006640000000c00 */
.L_x_121:
[----:B------:R-:W-:Y:S05]  /*8070*/  BSYNC B1 ;  /* 0x0000000000017941 */ /* 0x000fea0003800000 */
.L_x_120:
[----:B-1----:R-:W-:Y:S05]  /*8080*/  VIADD R0, R25, 0x10 ;  /* 0x0000001019007836 */ /* 0x002fea0000000000 */
[----:B------:R-:W-:Y:S04]  /*8090*/  SHF.R.U32.HI R0, RZ, 0x15, R0 ;  /* 0x00000015ff007819 */ /* 0x000fe80000011600 */
[----:B------:R-:W-:Y:S11]  /*80a0*/  LOP3.LUT P0, RZ, R0, 0x3, R59, 0x48, !PT ;  /* 0x0000000300ff7812 */ /* 0x000ff6000780483b */
[----:B------:R-:W-:Y:S02]  /*80b0*/  @!UPT UIADD3 URZ, UPT, UPT, URZ, URZ, URZ ;  /* 0x000000fffffff290 */ /* 0x000fe4000fffe0ff */
[----:B------:R-:W-:Y:S05]  /*80c0*/  @!P0 BRA `(.L_x_125) ;  /* 0x0000000000408947 */ /* 0x000fea0003800000 */
[----:B------:R-:W1:Y:S01]  /*80d0*/  LDCU.64 UR8, c[0x4][0x70] ;  /* 0x01000e00ff0877ac */ /* 0x000e620008000a00 */
[----:B---3--:R-:W-:Y:S01]  /*80e0*/  MOV R3, 0x0 ;  /* 0x0000000000037802 */ /* 0x008fe20000000f00 */
[----:B------:R-:W-:Y:S02]  /*80f0*/  HFMA2 R12, -RZ, RZ, 0, 5.9604644775390625e-08 ;  /* 0x00000001ff0c7431 */ /* 0x000fe400000001ff */
[----:B------:R-:W-:Y:S02]  /*8100*/  IMAD.MOV.U32 R8, RZ, RZ, 0x192 ;  /* 0x00000192ff087424 */ /* 0x000fe400078e00ff */
[----:B------:R-:W-:Y:S01]  /*8110*/  IMAD.MOV.U32 R13, RZ, RZ, RZ ;  /* 0x000000ffff0d7224 */ /* 0x000fe200078e00ff */
[----:B------:R-:W3:Y:S01]  /*8120*/  LDCU.64 UR6, c[0x4][0x78] ;  /* 0x01000f00ff0677ac */ /* 0x000ee20008000a00 */
[----:B------:R-:W2:Y:S01]  /*8130*/  LDC.64 R2, c[0x4][R3] ;  /* 0x0100000003027b82 */ /* 0x000ea20000000a00 */
[----:B------:R-:W5:Y:S01]  /*8140*/  LDCU.64 UR4, c[0x4][0x10] ;  /* 0x01000200ff0477ac */ /* 0x000f620008000a00 */
[----:B-1----:R-:W-:Y:S01]  /*8150*/  MOV R5, UR9 ;  /* 0x0000000900057c02 */ /* 0x002fe20008000f00 */
[----:B------:R-:W-:Y:S01]  /*8160*/  IMAD.U32 R4, RZ, RZ, UR8 ;  /* 0x00000008ff047e24 */ /* 0x000fe2000f8e00ff */
[----:B---3--:R-:W-:Y:S01]  /*8170*/  MOV R7, UR7 ;  /* 0x0000000700077c02 */ /* 0x008fe20008000f00 */
[----:B------:R-:W-:Y:S01]  /*8180*/  IMAD.U32 R6, RZ, RZ, UR6 ;  /* 0x00000006ff067e24 */ /* 0x000fe2000f8e00ff */
[----:B-----5:R-:W-:Y:S01]  /*8190*/  MOV R11, UR5 ;  /* 0x00000005000b7c02 */ /* 0x020fe20008000f00 */
[----:B------:R-:W-:Y:S02]  /*81a0*/  IMAD.U32 R10, RZ, RZ, UR4 ;  /* 0x00000004ff0a7e24 */ /* 0x000fe4000f8e00ff */
[----:B------:R-:W-:Y:S07]  /*81b0*/  LEPC R20, `(.L_x_125) ;  /* 0x000000001014794e */ /* 0x000fee0000000000 */
[----:B--2-4-:R-:W-:Y:S05]  /*81c0*/  CALL.ABS.NOINC R2 ;  /* 0x0000000002007343 */ /* 0x014fea0003c00000 */
.L_x_125:
[----:B---34-:R-:W-:Y:S01]  /*81d0*/  LOP3.LUT R3, R44, 0xffffe000, RZ, 0xc0, !PT ;  /* 0xffffe0002c037812 */ /* 0x018fe200078ec0ff */
[----:B------:R-:W-:Y:S05]  /*81e0*/  WARPSYNC.ALL ;  /* 0x0000000000007948 */ /* 0x000fea0003800000 */
[----:B------:R-:W-:Y:S01]  /*81f0*/  R2UR UR4, R25 ;  /* 0x00000000190472ca */ /* 0x000fe200000e0000 */
[----:B------:R-:W1:Y:S01]  /*8200*/  S2R R85, SR_CgaCtaId ;  /* 0x0000000000557919 */ /* 0x000e620000008800 */
[----:B------:R-:W-:Y:S01]  /*8210*/  LOP3.LUT R20, R40, 0xffffe000, RZ, 0xc0, !PT ;  /* 0xffffe00028147812 */ /* 0x000fe200078ec0ff */
[----:B------:R-:W-:Y:S01]  /*8220*/  BSSY.RECONVERGENT B0, `(.L_x_126) ;  /* 0x0000060000007945 */ /* 0x000fe20003800200 */
[----:B------:R-:W-:Y:S02]  /*8230*/  ISETP.NE.AND P6, PT, R79, RZ, PT ;  /* 0x000000ff4f00720c */ /* 0x000fe40003fc5270 */
[----:B------:R-:W-:Y:S07]  /*8240*/  ISETP.NE.AND P0, PT, R57, RZ, PT ;  /* 0x000000ff3900720c */ /* 0x000fee0003f05270 */
[----:B------:R-:W3:Y:S02]  /*8250*/  LDTM.x16 R4, tmem[UR4+0x10] ;  /* 0x00001004000479ee */ /* 0x000ee40008240000 */
[C---:B---3--:R-:W-:Y:S01]  /*8260*/  FMUL R0, R24.reuse, R4 ;  /* 0x0000000418007220 */ /* 0x048fe20000400000 */
[----:B------:R-:W-:Y:S01]  /*8270*/  LOP3.LUT R4, R45, 0xffffe000, RZ, 0xc0, !PT ;  /* 0xffffe0002d047812 */ /* 0x000fe200078ec0ff */
[C---:B------:R-:W-:Y:S01]  /*8280*/  FMUL R2, R24.reuse, R5 ;  /* 0x0000000518027220 */ /* 0x040fe20000400000 */
[----:B------:R-:W-:Y:S01]  /*8290*/  FMUL R5, R24, R12 ;  /* 0x0000000c18057220 */ /* 0x000fe20000400000 */
[C---:B------:R-:W-:Y:S01]  /*82a0*/  FFMA R28, R27.reuse, R3, R0 ;  /* 0x000000031b1c7223 */ /* 0x040fe20000000000 */
[----:B------:R-:W-:Y:S01]  /*82b0*/  LOP3.LUT R3, R46, 0xffffe000, RZ, 0xc0, !PT ;  /* 0xffffe0002e037812 */ /* 0x000fe200078ec0ff */
[----:B------:R-:W-:Y:S01]  /*82c0*/  FFMA R29, R27, R4, R2 ;  /* 0x000000041b1d7223 */ /* 0x000fe20000000002 */
[----:B------:R-:W-:Y:S01]  /*82d0*/  LOP3.LUT R4, R47, 0xffffe000, RZ, 0xc0, !PT ;  /* 0xffffe0002f047812 */ /* 0x000fe200078ec0ff */
[C---:B------:R-:W-:Y:S01]  /*82e0*/  FMUL R0, R24.reuse, R6 ;  /* 0x0000000618007220 */ /* 0x040fe20000400000 */
[----:B------:R-:W-:Y:S01]  /*82f0*/  F2FP.TF32.F32.PACK_B R28, R28 ;  /* 0x0000001cff1c723e */ /* 0x000fe200024050ff */
[C---:B------:R-:W-:Y:S01]  /*8300*/  FMUL R2, R24.reuse, R7 ;  /* 0x0000000718027220 */ /* 0x040fe20000400000 */
[----:B------:R-:W-:Y:S01]  /*8310*/  F2FP.TF32.F32.PACK_B R29, R29 ;  /* 0x0000001dff1d723e */ /* 0x000fe200024050ff */
[C---:B------:R-:W-:Y:S01]  /*8320*/  FFMA R30, R27.reuse, R3, R0 ;  /* 0x000000031b1e7223 */ /* 0x040fe20000000000 */
[C---:B------:R-:W-:Y:S01]  /*8330*/  FMUL R0, R24.reuse, R8 ;  /* 0x0000000818007220 */ /* 0x040fe20000400000 */
[----:B------:R-:W-:Y:S01]  /*8340*/  FFMA R31, R27, R4, R2 ;  /* 0x000000041b1f7223 */ /* 0x000fe20000000002 */
[C---:B------:R-:W-:Y:S01]  /*8350*/  FMUL R6, R24.reuse, R13 ;  /* 0x0000000d18067220 */ /* 0x040fe20000400000 */
[----:B------:R-:W-:Y:S01]  /*8360*/  LOP3.LUT R13, R41, 0xffffe000, RZ, 0xc0, !PT ;  /* 0xffffe000290d7812 */ /* 0x000fe200078ec0ff */
[C---:B------:R-:W-:Y:S01]  /*8370*/  FMUL R2, R24.reuse, R9 ;  /* 0x0000000918027220 */ /* 0x040fe20000400000 */
[----:B------:R-:W-:Y:S01]  /*8380*/  F2FP.TF32.F32.PACK_B R30, R30 ;  /* 0x0000001eff1e723e */ /* 0x000fe200024050ff */
[----:B------:R-:W-:Y:S01]  /*8390*/  FMUL R9, R24, R16 ;  /* 0x0000001018097220 */ /* 0x000fe20000400000 */
[----:B------:R-:W-:Y:S01]  /*83a0*/  F2FP.TF32.F32.PACK_B R31, R31 ;  /* 0x0000001fff1f723e */ /* 0x000fe200024050ff */
[----:B------:R-:W-:Y:S01]  /*83b0*/  FFMA R16, R27, R20, R0 ;  /* 0x000000141b107223 */ /* 0x000fe20000000000 */
[----:B------:R-:W-:Y:S01]  /*83c0*/  LOP3.LUT R0, R42, 0xffffe000, RZ, 0xc0, !PT ;  /* 0xffffe0002a007812 */ /* 0x000fe200078ec0ff */
[C---:B------:R-:W-:Y:S01]  /*83d0*/  FMUL R3, R24.reuse, R10 ;  /* 0x0000000a18037220 */ /* 0x040fe20000400000 */
[C---:B------:R-:W-:Y:S01]  /*83e0*/  FMUL R7, R24.reuse, R14 ;  /* 0x0000000e18077220 */ /* 0x040fe20000400000 */
[----:B------:R-:W-:Y:S01]  /*83f0*/  LOP3.LUT R14, R43, 0xffffe000, RZ, 0xc0, !PT ;  /* 0xffffe0002b0e7812 */ /* 0x000fe200078ec0ff */
[----:B------:R-:W-:Y:S01]  /*8400*/  FMUL R10, R24, R17 ;  /* 0x00000011180a7220 */ /* 0x000fe20000400000 */
[----:B------:R-:W-:Y:S01]  /*8410*/  F2FP.TF32.F32.PACK_B R16, R16 ;  /* 0x00000010ff10723e */ /* 0x000fe200024050ff */
[----:B------:R-:W-:Y:S01]  /*8420*/  FFMA R17, R27, R13, R2 ;  /* 0x0000000d1b117223 */ /* 0x000fe20000000002 */
[----:B------:R-:W-:Y:S01]  /*8430*/  LOP3.LUT R2, R32, 0xffffe000, RZ, 0xc0, !PT ;  /* 0xffffe00020027812 */ /* 0x000fe200078ec0ff */
[----:B------:R-:W-:Y:S01]  /*8440*/  STS.128 [R55+0x2000], R28 ;  /* 0x0020001c37007388 */ /* 0x000fe20000000c00 */
[----:B------:R-:W-:Y:S01]  /*8450*/  LOP3.LUT R13, R39, 0xffffe000, RZ, 0xc0, !PT ;  /* 0xffffe000270d7812 */ /* 0x000fe200078ec0ff */
[C---:B------:R-:W-:Y:S01]  /*8460*/  FMUL R4, R24.reuse, R11 ;  /* 0x0000000b18047220 */ /* 0x040fe20000400000 */
[----:B------:R-:W-:Y:S01]  /*8470*/  F2FP.TF32.F32.PACK_B R17, R17 ;  /* 0x00000011ff11723e */ /* 0x000fe200024050ff */
[C---:B------:R-:W-:Y:S01]  /*8480*/  FMUL R11, R24.reuse, R18 ;  /* 0x00000012180b7220 */ /* 0x040fe20000400000 */
[----:B------:R-:W-:Y:S01]  /*8490*/  FFMA R18, R27, R0, R3 ;  /* 0x000000001b127223 */ /* 0x000fe20000000003 */
[----:B------:R-:W-:Y:S01]  /*84a0*/  LOP3.LUT R0, R33, 0xffffe000, RZ, 0xc0, !PT ;  /* 0xffffe00021007812 */ /* 0x000fe200078ec0ff */
[----:B------:R-:W-:Y:S01]  /*84b0*/  FMUL R12, R24, R19 ;  /* 0x00000013180c7220 */ /* 0x000fe20000400000 */
[----:B------:R-:W-:Y:S01]  /*84c0*/  LOP3.LUT R3, R34, 0xffffe000, RZ, 0xc0, !PT ;  /* 0xffffe00022037812 */ /* 0x000fe200078ec0ff */
[C---:B------:R-:W-:Y:S01]  /*84d0*/  FFMA R19, R27.reuse, R14, R4 ;  /* 0x0000000e1b137223 */ /* 0x040fe20000000004 */
[----:B------:R-:W-:Y:S01]  /*84e0*/  FFMA R4, R27, R2, R5 ;  /* 0x000000021b047223 */ /* 0x000fe20000000005 */
[----:B------:R-:W-:Y:S01]  /*84f0*/  LOP3.LUT R2, R35, 0xffffe000, RZ, 0xc0, !PT ;  /* 0xffffe00023027812 */ /* 0x000fe200078ec0ff */
[----:B------:R-:W-:Y:S01]  /*8500*/  FMUL R8, R24, R15 ;  /* 0x0000000f18087220 */ /* 0x000fe20000400000 */
[----:B------:R-:W-:Y:S01]  /*8510*/  F2FP.TF32.F32.PACK_B R18, R18 ;  /* 0x00000012ff12723e */ /* 0x000fe200024050ff */
[C---:B------:R-:W-:Y:S01]  /*8520*/  FFMA R5, R27.reuse, R0, R6 ;  /* 0x000000001b057223 */ /* 0x040fe20000000006 */
[----:B------:R-:W-:Y:S01]  /*8530*/  F2FP.TF32.F32.PACK_B R19, R19 ;  /* 0x00000013ff13723e */ /* 0x000fe200024050ff */
[C---:B------:R-:W-:Y:S01]  /*8540*/  FFMA R6, R27.reuse, R3, R7 ;  /* 0x000000031b067223 */ /* 0x040fe20000000007 */
[----:B------:R-:W-:Y:S01]  /*8550*/  FFMA R7, R27, R2, R8 ;  /* 0x000000021b077223 */ /* 0x000fe20000000008 */
[----:B------:R-:W-:Y:S02]  /*8560*/  LOP3.LUT R0, R36, 0xffffe000, RZ, 0xc0, !PT ;  /* 0xffffe00024007812 */ /* 0x000fe400078ec0ff */
[----:B------:R-:W-:Y:S01]  /*8570*/  STS.128 [R71+0x2010], R16 ;  /* 0x0020101047007388 */ /* 0x000fe20000000c00 */
[----:B------:R-:W-:Y:S02]  /*8580*/  LOP3.LUT R2, R37, 0xffffe000, RZ, 0xc0, !PT ;  /* 0xffffe00025027812 */ /* 0x000fe400078ec0ff */
[----:B------:R-:W-:Y:S01]  /*8590*/  LOP3.LUT R3, R38, 0xffffe000, RZ, 0xc0, !PT ;  /* 0xffffe00026037812 */ /* 0x000fe200078ec0ff */
[C---:B------:R-:W-:Y:S01]  /*85a0*/  FFMA R8, R27.reuse, R0, R9 ;  /* 0x000000001b087223 */ /* 0x040fe20000000009 */
[----:B------:R-:W-:Y:S01]  /*85b0*/  F2FP.TF32.F32.PACK_B R4, R4 ;  /* 0x00000004ff04723e */ /* 0x000fe200024050ff */
[C---:B------:R-:W-:Y:S01]  /*85c0*/  FFMA R9, R27.reuse, R2, R10 ;  /* 0x000000021b097223 */ /* 0x040fe2000000000a */
[----:B------:R-:W-:Y:S01]  /*85d0*/  F2FP.TF32.F32.PACK_B R5, R5 ;  /* 0x00000005ff05723e */ /* 0x000fe200024050ff */
[C---:B------:R-:W-:Y:S01]  /*85e0*/  FFMA R10, R27.reuse, R3, R11 ;  /* 0x000000031b0a7223 */ /* 0x040fe2000000000b */
[----:B------:R-:W-:Y:S01]  /*85f0*/  F2FP.TF32.F32.PACK_B R6, R6 ;  /* 0x00000006ff06723e */ /* 0x000fe200024050ff */
[----:B------:R-:W-:Y:S01]  /*8600*/  FFMA R11, R27, R13, R12 ;  /* 0x0000000d1b0b7223 */ /* 0x000fe2000000000c */
[----:B------:R-:W-:Y:S01]  /*8610*/  F2FP.TF32.F32.PACK_B R7, R7 ;  /* 0x00000007ff07723e */ /* 0x000fe200024050ff */
[----:B------:R-:W-:Y:S01]  /*8620*/  IMAD.U32 R0, RZ, RZ, UR51 ;  /* 0x00000033ff007e24 */ /* 0x000fe2000f8e00ff */
[----:B------:R-:W-:Y:S02]  /*8630*/  F2FP.TF32.F32.PACK_B R8, R8 ;  /* 0x00000008ff08723e */ /* 0x000fe400024050ff */
[----:B------:R-:W-:Y:S01]  /*8640*/  F2FP.TF32.F32.PACK_B R9, R9 ;  /* 0x00000009ff09723e */ /* 0x000fe200024050ff */
[----:B------:R3:W-:Y:S01]  /*8650*/  STS.128 [R70+0x2020], R4 ;  /* 0x0020200446007388 */ /* 0x0007e20000000c00 */
[----:B------:R-:W-:Y:S02]  /*8660*/  F2FP.TF32.F32.PACK_B R10, R10 ;  /* 0x0000000aff0a723e */ /* 0x000fe400024050ff */
[----:B------:R-:W-:Y:S02]  /*8670*/  F2FP.TF32.F32.PACK_B R11, R11 ;  /* 0x0000000bff0b723e */ /* 0x000fe400024050ff */
[----:B------:R-:W-:Y:S02]  /*8680*/  @P6 LEA R0, R0, UR50, 0x3 ;  /* 0x0000003200006c11 */ /* 0x000fe4000f8e18ff */
[----:B------:R-:W-:Y:S01]  /*8690*/  @P6 SHF.L.U32 R2, RZ, 0x1f, RZ ;  /* 0x0000001fff026819 */ /* 0x000fe200000006ff */
[----:B------:R4:W-:Y:S02]  /*86a0*/  STS.128 [R80+0x2030], R8 ;  /* 0x0020300850007388 */ /* 0x0009e40000000c00 */
[----:B------:R-:W-:Y:S05]  /*86b0*/  @P6 VIADD R0, R0, 0xa0 ;  /* 0x000000a000006836 */ /* 0x000fea0000000000 */
[----:B-1----:R-:W-:Y:S01]  /*86c0*/  @P6 PRMT R0, R85, 0x654, R0 ;  /* 0x0000065455006816 */ /* 0x002fe20000000000 */
[----:B------:R-:W-:Y:S01]  /*86d0*/  @!PT LDS RZ, [RZ] ;  /* 0x00000000fffff984 */ /* 0x000fe20000000800 */
[----:B------:R-:W-:Y:S01]  /*86e0*/  @!PT LDS RZ, [RZ] ;  /* 0x00000000fffff984 */ /* 0x000fe20000000800 */
[----:B------:R-:W-:Y:S01]  /*86f0*/  @!PT LDS RZ, [RZ] ;  /* 0x00000000fffff984 */ /* 0x000fe20000000800 */
[----:B------:R-:W-:Y:S01]  /*8700*/  @!PT LDS RZ, [RZ] ;  /* 0x00000000fffff984 */ /* 0x000fe20000000800 */
[----:B------:R1:W-:Y:S06]  /*8710*/  MEMBAR.ALL.CTA ;  /* 0x0000000000007992 */ /* 0x0003ec0000008000 */
[----:B-1----:R-:W1:Y:S01]  /*8720*/  FENCE.VIEW.ASYNC.S ;  /* 0x00000000000073c6 */ /* 0x002e620000000000 */
[----:B---3--:R-:W-:Y:S01]  /*8730*/  LEA R6, R82, UR50, 0x3 ;  /* 0x0000003252067c11 */ /* 0x008fe2000f8e18ff */
[----:B-1----:R-:W-:Y:S06]  /*8740*/  BAR.SYNC.DEFER_BLOCKING 0x1, 0x80 ;  /* 0x0042000000007b1d */ /* 0x002fec0000010000 */
[----:B------:R-:W-:Y:S05]  /*8750*/  @P0 BRA `(.L_x_127) ;  /* 0x0000000000300947 */ /* 0x000fea0003800000 */
[----:B------:R-:W-:Y:S01]  /*8760*/  R2UR UR10, R76 ;  /* 0x000000004c0a72ca */ /* 0x000fe200000e0000 */
[----:B------:R-:W-:Y:S01]  /*8770*/  UIADD3 UR4, UP0, UPT, UR56, 0x780, URZ ;  /* 0x0000078038047890 */ /* 0x000fe2000ff1e0ff */
[----:B------:R-:W-:Y:S01]  /*8780*/  R2UR UR11, R75 ;  /* 0x000000004b0b72ca */ /* 0x000fe200000e0000 */
[----:B------:R-:W-:Y:S01]  /*8790*/  UIADD3 UR9, UPT, UPT, UR41, 0x10, URZ ;  /* 0x0000001029097890 */ /* 0x000fe2000fffe0ff */
[----:B------:R-:W-:Y:S01]  /*87a0*/  R2UR UR12, R73 ;  /* 0x00000000490c72ca */ /* 0x000fe200000e0000 */
[----:B------:R-:W-:Y:S01]  /*87b0*/  UIADD3 UR8, UPT, UPT, UR50, 0x2200, URZ ;  /* 0x0000220032087890 */ /* 0x000fe2000fffe0ff */
[----:B------:R-:W-:Y:S01]  /*87c0*/  R2UR UR13, R74 ;  /* 0x000000004a0d72ca */ /* 0x000fe200000e0000 */
[----:B------:R-:W-:Y:S11]  /*87d0*/  UIADD3.X UR5, UPT, UPT, URZ, UR57, URZ, UP0, !UPT ;  /* 0x00000039ff057290 */ /* 0x000ff600087fe4ff */
[----:B------:R-:W-:Y:S01]  /*87e0*/  @!UPT UIADD3 URZ, UPT, UPT, URZ, URZ, URZ ;  /* 0x000000fffffff290 */ /* 0x000fe2000fffe0ff */
[----:B------:R1:W-:Y:S01]  /*87f0*/  UTMASTG.5D.IM2COL [UR8], [UR4] ;  /* 0x00000008040073b5 */ /* 0x0003e20008060000 */
[----:B------:R0:W-:Y:S01]  /*8800*/  UTMACMDFLUSH ;  /* 0x00000000000079b7 */ /* 0x0001e20000000000 */
[----:B-1----:R-:W-:Y:S04]  /*8810*/  DEPBAR.LE SB0, 0x1 ;  /* 0x000080400000791a */ /* 0x002fe80000000000 */
.L_x_127:
[----:B------:R-:W-:Y:S05]  /*8820*/  BSYNC.RECONVERGENT B0 ;  /* 0x0000000000007941 */ /* 0x000fea0003800200 */
.L_x_126:
[----:B------:R-:W-:Y:S01]  /*8830*/  BAR.SYNC.DEFER_BLOCKING 0x1, 0x80 ;  /* 0x0042000000007b1d */ /* 0x000fe20000010000 */
[----:B------:R-:W-:Y:S04]  /*8840*/  UIADD3 UR4, UPT, UPT, UR51, 0x1, URZ ;  /* 0x0000000133047890 */ /* 0x000fe8000fffe0ff */
[----:B------:R-:W-:Y:S04]  /*8850*/  UISETP.NE.AND UP0, UPT, UR4, 0x4, UPT ;  /* 0x000000040400788c */ /* 0x000fe8000bf05270 */
[----:B------:R-:W-:Y:S01]  /*8860*/  USEL UR42, UR4, URZ, UP0 ;  /* 0x000000ff042a7287 */ /* 0x000fe20008000000 */
[----:B------:R1:W-:Y:S01]  /*8870*/  @P6 SYNCS.ARRIVE.TRANS64.RED.A1T0 RZ, [R0+URZ], RZ ;  /* 0x000000ff00ff69a7 */ /* 0x0003e200081004ff */
[----:B------:R-:W-:Y:S01]  /*8880*/  BSSY B1, `(.L_x_128) ;  /* 0x0000017000017945 */ /* 0x000fe20003800000 */
[----:B------:R-:W3:Y:S02]  /*8890*/  @P6 SYNCS.PHASECHK.TRANS64.TRYWAIT P0, [R6+URZ+0x80], R2 ;  /* 0x00008002060065a7 */ /* 0x000ee400080011ff */
[----:B---3--:R-:W-:Y:S01]  /*88a0*/  @P6 SEL R83, RZ, 0x1, !P0 ;  /* 0x00000001ff536807 */ /* 0x008fe20004000000 */
[----:B-1----:R-:W-:Y:S06]  /*88b0*/  @!P6 BRA `(.L_x_129) ;  /* 0x00000000004ce947 */ /* 0x002fec0003800000 */
        /* <DEDUP_REMOVED lines=9> */
[----:B------:R-:W-:Y:S04]  /*8950*/  SHF.L.U32 R5, RZ, 0x1f, RZ ;  /* 0x0000001fff057819 */ /* 0x000fe800000006ff */
[----:B------:R-:W1:Y:S02]  /*8960*/  SYNCS.PHASECHK.TRANS64.TRYWAIT P0, [R6+URZ+0x80], R5 ;  /* 0x00008005060075a7 */ /* 0x000e6400080011ff */
[----:B-1----:R-:W-:Y:S05]  /*8970*/  @!P0 BRA `(.L_x_132) ;  /* 0x0000004800788947 */ /* 0x002fea0003800000 */
.L_x_131:
[----:B------:R-:W-:Y:S05]  /*8980*/  BSYNC B0 ;  /* 0x0000000000007941 */ /* 0x000fea0003800000 */
.L_x_130:
[----:B------:R-:W-:Y:S02]  /*8990*/  ISETP.NE.AND P0, PT, R84, RZ, PT ;  /* 0x000000ff5400720c */ /* 0x000fe40003f05270 */
[----:B------:R-:W-:Y:S11]  /*89a0*/  IADD3 R82, PT, PT, R82, 0x1, RZ ;  /* 0x0000000152527810 */ /* 0x000ff60007ffe0ff */
[----:B------:R3:W1:Y:S04]  /*89b0*/  @P0 LDS.128 R44, [R4] ;  /* 0x00000000042c0984 */ /* 0x0006680000000c00 */
[----:B------:R3:W1:Y:S04]  /*89c0*/  @P0 LDS.128 R40, [R3+0x10] ;  /* 0x0000100003280984 */ /* 0x0006680000000c00 */
[----:B------:R3:W1:Y:S04]  /*89d0*/  @P0 LDS.128 R32, [R2+0x20] ;  /* 0x0000200002200984 */ /* 0x0006680000000c00 */
[----:B------:R3:W1:Y:S02]  /*89e0*/  @P0 LDS.128 R36, [R0+0x30] ;  /* 0x0000300000240984 */ /* 0x0006640000000c00 */
.L_x_129:
[----:B------:R-:W-:Y:S05]  /*89f0*/  BSYNC B1 ;  /* 0x0000000000017941 */ /* 0x000fea0003800000 */
.L_x_128:
[----:B---3--:R-:W-:Y:S05]  /*8a00*/  VIADD R0, R25, 0x20 ;  /* 0x0000002019007836 */ /* 0x008fea0000000000 */
[----:B------:R-:W-:Y:S04]  /*8a10*/  SHF.R.U32.HI R0, RZ, 0x15, R0 ;  /* 0x00000015ff007819 */ /* 0x000fe80000011600 */
[----:B------:R-:W-:Y:S11]  /*8a20*/  LOP3.LUT P0, RZ, R0, 0x3, R59, 0x48, !PT ;  /* 0x0000000300ff7812 */ /* 0x000ff6000780483b */
[----:B------:R-:W-:Y:S02]  /*8a30*/  @!UPT UIADD3 URZ, UPT, UPT, URZ, URZ, URZ ;  /* 0x000000fffffff290 */ /* 0x000fe4000fffe0ff */
[----:B------:R-:W-:Y:S05]  /*8a40*/  @!P0 BRA `(.L_x_133) ;  /* 0x0000000000408947 */ /* 0x000fea0003800000 */
[----:B------:R-:W1:Y:S01]  /*8a50*/  LDCU.64 UR8, c[0x4][0x70] ;  /* 0x01000e00ff0877ac */ /* 0x000e620008000a00 */
[----:B------:R-:W-:Y:S01]  /*8a60*/  MOV R3, 0x0 ;  /* 0x0000000000037802 */ /* 0x000fe20000000f00 */
[----:B------:R-:W-:Y:S02]  /*8a70*/  HFMA2 R12, -RZ, RZ, 0, 5.9604644775390625e-08 ;  /* 0x00000001ff0c7431 */ /* 0x000fe400000001ff */
[----:B----4-:R-:W-:Y:S02]  /*8a80*/  IMAD.MOV.U32 R8, RZ, RZ, 0x192 ;  /* 0x00000192ff087424 */ /* 0x010fe400078e00ff */
[----:B------:R-:W-:Y:S01]  /*8a90*/  IMAD.MOV.U32 R13, RZ, RZ, RZ ;  /* 0x000000ffff0d7224 */ /* 0x000fe200078e00ff */
[----:B------:R-:W3:Y:S01]  /*8aa0*/  LDCU.64 UR6, c[0x4][0x78] ;  /* 0x01000f00ff0677ac */ /* 0x000ee20008000a00 */
[----:B------:R-:W4:Y:S01]  /*8ab0*/  LDC.64 R2, c[0x4][R3] ;  /* 0x0100000003027b82 */ /* 0x000f220000000a00 */
        /* <DEDUP_REMOVED lines=9> */
.L_x_133:
[----:B-1----:R-:W-:Y:S01]  /*8b50*/  LOP3.LUT R3, R44, 0xffffe000, RZ, 0xc0, !PT ;  /* 0xffffe0002c037812 */ /* 0x002fe200078ec0ff */
[----:B------:R-:W-:Y:S05]  /*8b60*/  WARPSYNC.ALL ;  /* 0x0000000000007948 */ /* 0x000fea0003800000 */
[----:B------:R-:W-:Y:S01]  /*8b70*/  R2UR UR4, R25 ;  /* 0x00000000190472ca */ /* 0x000fe200000e0000 */
[----:B------:R-:W-:Y:S01]  /*8b80*/  BSSY.RECONVERGENT B0, `(.L_x_134) ;  /* 0x0000061000007945 */ /* 0x000fe20003800200 */
[----:B------:R-:W-:Y:S02]  /*8b90*/  LOP3.LUT R20, R40, 0xffffe000, RZ, 0xc0, !PT ;  /* 0xffffe00028147812 */ /* 0x000fe400078ec0ff */
[----:B------:R-:W-:Y:S02]  /*8ba0*/  LOP3.LUT R21, R41, 0xffffe000, RZ, 0xc0, !PT ;  /* 0xffffe00029157812 */ /* 0x000fe400078ec0ff */
[----:B------:R-:W-:Y:S02]  /*8bb0*/  LOP3.LUT R26, R42, 0xffffe000, RZ, 0xc0, !PT ;  /* 0xffffe0002a1a7812 */ /* 0x000fe400078ec0ff */
[----:B------:R-:W-:Y:S02]  /*8bc0*/  ISETP.NE.AND P6, PT, R79, RZ, PT ;  /* 0x000000ff4f00720c */ /* 0x000fe40003fc5270 */
[----:B------:R-:W-:Y:S03]  /*8bd0*/  ISETP.NE.AND P0, PT, R57, RZ, PT ;  /* 0x000000ff3900720c */ /* 0x000fe60003f05270 */
[----:B----4-:R-:W1:Y:S02]  /*8be0*/  LDTM.x16 R4, tmem[UR4+0x20] ;  /* 0x00002004000479ee */ /* 0x010e640008240000 */
[C---:B-1----:R-:W-:Y:S01]  /*8bf0*/  FMUL R0, R24.reuse, R4 ;  /* 0x0000000418007220 */ /* 0x042fe20000400000 */
        /* <DEDUP_REMOVED lines=13> */
[C---:B------:R-:W-:Y:S01]  /*8cd0*/  FFMA R31, R27.reuse, R4, R2 ;  /* 0x000000041b1f7223 */ /* 0x040fe20000000002 */
[C---:B------:R-:W-:Y:S01]  /*8ce0*/  FMUL R2, R24.reuse, R9 ;  /* 0x0000000918027220 */ /* 0x040fe20000400000 */
[C---:B------:R-:W-:Y:S01]  /*8cf0*/  FMUL R9, R24.reuse, R16 ;  /* 0x0000001018097220 */ /* 0x040fe20000400000 */
[----:B------:R-:W-:Y:S01]  /*8d00*/  F2FP.TF32.F32.PACK_B R30, R30 ;  /* 0x0000001eff1e723e */ /* 0x000fe200024050ff */
[----:B------:R-:W-:Y:S01]  /*8d10*/  FFMA R16, R27, R20, R0 ;  /* 0x000000141b107223 */ /* 0x000fe20000000000 */
[----:B------:R-:W-:Y:S01]  /*8d20*/  LOP3.LUT R0, R43, 0xffffe000, RZ, 0xc0, !PT ;  /* 0xffffe0002b007812 */ /* 0x000fe200078ec0ff */
[C---:B------:R-:W-:Y:S01]  /*8d30*/  FMUL R3, R24.reuse, R10 ;  /* 0x0000000a18037220 */ /* 0x040fe20000400000 */
[----:B------:R-:W-:Y:S01]  /*8d40*/  F2FP.TF32.F32.PACK_B R31, R31 ;  /* 0x0000001fff1f723e */ /* 0x000fe200024050ff */
[C---:B------:R-:W-:Y:S01]  /*8d50*/  FMUL R4, R24.reuse, R11 ;  /* 0x0000000b18047220 */ /* 0x040fe20000400000 */
[----:B------:R-:W-:Y:S01]  /*8d60*/  F2FP.TF32.F32.PACK_B R16, R16 ;  /* 0x00000010ff10723e */ /* 0x000fe200024050ff */
[----:B------:R-:W-:Y:S01]  /*8d70*/  FMUL R10, R24, R17 ;  /* 0x00000011180a7220 */ /* 0x000fe20000400000 */
[C---:B------:R-:W-:Y:S01]  /*8d80*/  FFMA R17, R27.reuse, R21, R2 ;  /* 0x000000151b117223 */ /* 0x040fe20000000002 */
[----:B------:R-:W-:Y:S01]  /*8d90*/  LOP3.LUT R2, R32, 0xffffe000, RZ, 0xc0, !PT ;  /* 0xffffe00020027812 */ /* 0x000fe200078ec0ff */
[----:B------:R1:W-:Y:S01]  /*8da0*/  STS.128 [R55+0x4000], R28 ;  /* 0x0040001c37007388 */ /* 0x0003e20000000c00 */
[C---:B------:R-:W-:Y:S01]  /*8db0*/  FMUL R11, R24.reuse, R18 ;  /* 0x00000012180b7220 */ /* 0x040fe20000400000 */
[----:B------:R-:W-:Y:S01]  /*8dc0*/  FFMA R18, R27, R26, R3 ;  /* 0x0000001a1b127223 */ /* 0x000fe20000000003 */
[----:B------:R-:W-:Y:S01]  /*8dd0*/  LOP3.LUT R3, R33, 0xffffe000, RZ, 0xc0, !PT ;  /* 0xffffe00021037812 */ /* 0x000fe200078ec0ff */
[C---:B------:R-:W-:Y:S01]  /*8de0*/  FMUL R12, R24.reuse, R19 ;  /* 0x00000013180c7220 */ /* 0x040fe20000400000 */
[----:B------:R-:W-:Y:S01]  /*8df0*/  F2FP.TF32.F32.PACK_B R17, R17 ;  /* 0x00000011ff11723e */ /* 0x000fe200024050ff */
[----:B------:R-:W-:Y:S01]  /*8e00*/  FFMA R19, R27, R0, R4 ;  /* 0x000000001b137223 */ /* 0x000fe20000000004 */
[----:B------:R-:W-:Y:S01]  /*8e10*/  F2FP.TF32.F32.PACK_B R18, R18 ;  /* 0x00000012ff12723e */ /* 0x000fe200024050ff */
[----:B------:R-:W-:Y:S01]  /*8e20*/  FMUL R6, R24, R13 ;  /* 0x0000000d18067220 */ /* 0x000fe20000400000 */
[----:B------:R-:W-:Y:S01]  /*8e30*/  LOP3.LUT R13, R34, 0xffffe000, RZ, 0xc0, !PT ;  /* 0xffffe000220d7812 */ /* 0x000fe200078ec0ff */
[C---:B------:R-:W-:Y:S01]  /*8e40*/  FMUL R7, R24.reuse, R14 ;  /* 0x0000000e18077220 */ /* 0x040fe20000400000 */
[----:B------:R-:W-:Y:S01]  /*8e50*/  LOP3.LUT R14, R35, 0xffffe000, RZ, 0xc0, !PT ;  /* 0xffffe000230e7812 */ /* 0x000fe200078ec0ff */
[----:B------:R-:W-:Y:S01]  /*8e60*/  FMUL R8, R24, R15 ;  /* 0x0000000f18087220 */ /* 0x000fe20000400000 */
[----:B------:R-:W-:Y:S01]  /*8e70*/  F2FP.TF32.F32.PACK_B R19, R19 ;  /* 0x00000013ff13723e */ /* 0x000fe200024050ff */
[C---:B------:R-:W-:Y:S01]  /*8e80*/  FFMA R4, R27.reuse, R2, R5 ;  /* 0x000000021b047223 */ /* 0x040fe20000000005 */
[C---:B------:R-:W-:Y:S01]  /*8e90*/  FFMA R5, R27.reuse, R3, R6 ;  /* 0x000000031b057223 */ /* 0x040fe20000000006 */
[C---:B------:R-:W-:Y:S01]  /*8ea0*/  FFMA R6, R27.reuse, R13, R7 ;  /* 0x0000000d1b067223 */ /* 0x040fe20000000007 */
[----:B------:R-:W-:Y:S01]  /*8eb0*/  FFMA R7, R27, R14, R8 ;  /* 0x0000000e1b077223 */ /* 0x000fe20000000008 */
[----:B------:R1:W-:Y:S01]  /*8ec0*/  STS.128 [R71+0x4010], R16 ;  /* 0x0040101047007388 */ /* 0x0003e20000000c00 */
[----:B------:R-:W-:Y:S01]  /*8ed0*/  LOP3.LUT R0, R36, 0xffffe000, RZ, 0xc0, !PT ;  /* 0xffffe00024007812 */ /* 0x000fe200078ec0ff */
[----:B------:R-:W-:Y:S01]  /*8ee0*/  IMAD.U32 R14, RZ, RZ, UR42 ;  /* 0x0000002aff0e7e24 */ /* 0x000fe2000f8e00ff */
[----:B------:R-:W-:Y:S02]  /*8ef0*/  LOP3.LUT R2, R37, 0xffffe000, RZ, 0xc0, !PT ;  /* 0xffffe00025027812 */ /* 0x000fe400078ec0ff */
        /* <DEDUP_REMOVED lines=14> */
[----:B------:R-:W-:Y:S02]  /*8fe0*/  F2FP.TF32.F32.PACK_B R11, R11 ;  /* 0x0000000bff0b723e */ /* 0x000fe400024050ff */
[----:B------:R-:W-:Y:S02]  /*8ff0*/  @P6 LEA R14, R14, UR50, 0x3 ;  /* 0x000000320e0e6c11 */ /* 0x000fe4000f8e18ff */
[----:B------:R-:W-:Y:S01]  /*9000*/  LEA R0, R82, UR50, 0x3 ;  /* 0x0000003252007c11 */ /* 0x000fe2000f8e18ff */
[----:B------:R1:W-:Y:S01]  /*9010*/  STS.128 [R80+0x4030], R8 ;  /* 0x0040300850007388 */ /* 0x0003e20000000c00 */
[----:B------:R-:W-:Y:S01]  /*9020*/  @P6 SHF.L.U32 R2, RZ, 0x1f, RZ ;  /* 0x0000001fff026819 */ /* 0x000fe200000006ff */
[----:B------:R-:W-:Y:S05]  /*9030*/  @P6 VIADD R14, R14, 0xa0 ;  /* 0x000000a00e0e6836 */ /* 0x000fea0000000000 */
[----:B------:R-:W-:Y:S01]  /*9040*/  @P6 PRMT R14, R85, 0x654, R14 ;  /* 0x00000654550e6816 */ /* 0x000fe2000000000e */
[----:B------:R-:W-:Y:S01]  /*9050*/  @!PT LDS RZ, [RZ] ;  /* 0x00000000fffff984 */ /* 0x000fe20000000800 */
[----:B------:R-:W-:Y:S01]  /*9060*/  @!PT LDS RZ, [RZ] ;  /* 0x00000000fffff984 */ /* 0x000fe20000000800 */
[----:B------:R-:W-:Y:S01]  /*9070*/  @!PT LDS RZ, [RZ] ;  /* 0x00000000fffff984 */ /* 0x000fe20000000800 */
[----:B------:R-:W-:Y:S01]  /*9080*/  @!PT LDS RZ, [RZ] ;  /* 0x00000000fffff984 */ /* 0x000fe20000000800 */
[----:B------:R3:W-:Y:S06]  /*9090*/  MEMBAR.ALL.CTA ;  /* 0x0000000000007992 */ /* 0x0007ec0000008000 */
[----:B---3--:R-:W3:Y:S02]  /*90a0*/  FENCE.VIEW.ASYNC.S ;  /* 0x00000000000073c6 */ /* 0x008ee40000000000 */
[----:B---3--:R-:W-:Y:S06]  /*90b0*/  BAR.SYNC.DEFER_BLOCKING 0x1, 0x80 ;  /* 0x0042000000007b1d */ /* 0x008fec0000010000 */
        /* <DEDUP_REMOVED lines=12> */
[----:B---3--:R-:W-:Y:S04]  /*9180*/  DEPBAR.LE SB0, 0x1 ;  /* 0x000080400000791a */ /* 0x008fe80000000000 */
.L_x_135:
[----:B------:R-:W-:Y:S05]  /*9190*/  BSYNC.RECONVERGENT B0 ;  /* 0x0000000000007941 */ /* 0x000fea0003800200 */
.L_x_134:
[----:B------:R-:W-:Y:S01]  /*91a0*/  BAR.SYNC.DEFER_BLOCKING 0x1, 0x80 ;  /* 0x0042000000007b1d */ /* 0x000fe20000010000 */
[----:B------:R-:W-:Y:S01]  /*91b0*/  UIADD3 UR4, UPT, UPT, UR42, 0x1, URZ ;  /* 0x000000012a047890 */ /* 0x000fe2000fffe0ff */
[----:B------:R-:W-:Y:S03]  /*91c0*/  MOV R86, RZ ;  /* 0x000000ff00567202 */ /* 0x000fe60000000f00 */
[----:B------:R-:W-:Y:S04]  /*91d0*/  UISETP.NE.AND UP0, UPT, UR4, 0x4, UPT ;  /* 0x000000040400788c */ /* 0x000fe8000bf05270 */
[----:B------:R-:W-:Y:S01]  /*91e0*/  USEL UR40, UR4, URZ, UP0 ;  /* 0x000000ff04287287 */ /* 0x000fe20008000000 */
[----:B------:R3:W-:Y:S01]  /*91f0*/  @P6 SYNCS.ARRIVE.TRANS64.RED.A1T0 RZ, [R14+URZ], RZ ;  /* 0x000000ff0eff69a7 */ /* 0x0007e200081004ff */
[----:B------:R-:W-:Y:S01]  /*9200*/  BSSY B1, `(.L_x_136) ;  /* 0x000001b000017945 */ /* 0x000fe20003800000 */
[----:B------:R-:W4:Y:S02]  /*9210*/  @P6 SYNCS.PHASECHK.TRANS64.TRYWAIT P0, [R0+URZ+0x80], R2 ;  /* 0x00008002000065a7 */ /* 0x000f2400080011ff */
[----:B----4-:R-:W-:Y:S01]  /*9220*/  @P6 SEL R83, RZ, 0x1, !P0 ;  /* 0x00000001ff536807 */ /* 0x010fe20004000000 */
[----:B---3--:R-:W-:Y:S06]  /*9230*/  @!P6 BRA `(.L_x_137) ;  /* 0x00000000005ce947 */ /* 0x008fec0003800000 */
[----:B------:R-:W-:Y:S01]  /*9240*/  ISETP.NE.AND P0, PT, R83, RZ, PT ;  /* 0x000000ff5300720c */ /* 0x000fe20003f05270 */
[----:B------:R-:W-:Y:S01]  /*9250*/  BSSY B0, `(.L_x_138) ;  /* 0x000000b000007945 */ /* 0x000fe20003800000 */
[----:B------:R-:W-:Y:S11]  /*9260*/  ISETP.NE.AND P1, PT, R84, RZ, PT ;  /* 0x000000ff5400720c */ /* 0x000ff60003f25270 */
[----:B------:R-:W-:Y:S02]  /*9270*/  @!UPT UIADD3 URZ, UPT, UPT, URZ, URZ, URZ ;  /* 0x000000fffffff290 */ /* 0x000fe4000fffe0ff */
[C---:B-1----:R-:W-:Y:S01]  /*9280*/  @P1 IMAD R5, R82.reuse, 0x2000, R55 ;  /* 0x0000200052051824 */ /* 0x042fe200078e0237 */
[C---:B------:R-:W-:Y:S01]  /*9290*/  @P1 LEA R3, R82.reuse, R70, 0xd ;  /* 0x0000004652031211 */ /* 0x040fe200078e68ff */
[C---:B------:R-:W-:Y:S02]  /*92a0*/  @P1 IMAD R4, R82.reuse, 0x2000, R71 ;  /* 0x0000200052041824 */ /* 0x040fe400078e0247 */
[----:B------:R-:W-:Y:S01]  /*92b0*/  @P1 IMAD R2, R82, 0x2000, R80 ;  /* 0x0000200052021824 */ /* 0x000fe200078e0250 */
[----:B------:R-:W-:Y:S06]  /*92c0*/  @P0 BRA `(.L_x_139) ;  /* 0x00000000000c0947 */ /* 0x000fec0003800000 */
[----:B------:R-:W-:Y:S04]  /*92d0*/  SHF.L.U32 R6, RZ, 0x1f, RZ ;  /* 0x0000001fff067819 */ /* 0x000fe800000006ff */
[----:B------:R-:W1:Y:S02]  /*92e0*/  SYNCS.PHASECHK.TRANS64.TRYWAIT P0, [R0+URZ+0x80], R6 ;  /* 0x00008006000075a7 */ /* 0x000e6400080011ff */
[----:B-1----:R-:W-:Y:S05]  /*92f0*/  @!P0 BRA `(.L_x_140) ;  /* 0x00000040002c8947 */ /* 0x002fea0003800000 */
.L_x_139:
[----:B------:R-:W-:Y:S05]  /*9300*/  BSYNC B0 ;  /* 0x0000000000007941 */ /* 0x000fea0003800000 */
.L_x_138:
[----:B------:R-:W-:Y:S01]  /*9310*/  ISETP.NE.AND P0, PT, R84, RZ, PT ;  /* 0x000000ff5400720c */ /* 0x000fe20003f05270 */
[----:B------:R-:W-:Y:S11]  /*9320*/  VIADD R82, R82, 0x1 ;  /* 0x0000000152527836 */ /* 0x000ff60000000000 */
[----:B------:R-:W-:Y:S01]  /*9330*/  @!UPT UIADD3 URZ, UPT, UPT, URZ, URZ, URZ ;  /* 0x000000fffffff290 */ /* 0x000fe2000fffe0ff */
[----:B------:R3:W4:Y:S04]  /*9340*/  @P0 LDS.128 R44, [R5] ;  /* 0x00000000052c0984 */ /* 0x0007280000000c00 */
[----:B------:R3:W1:Y:S04]  /*9350*/  @P0 LDS.128 R40, [R4+0x10] ;  /* 0x0000100004280984 */ /* 0x0006680000000c00 */
[----:B------:R3:W1:Y:S04]  /*9360*/  @P0 LDS.128 R32, [R3+0x20] ;  /* 0x0000200003200984 */ /* 0x0006680000000c00 */
[----:B------:R3:W1:Y:S01]  /*9370*/  @P0 LDS.128 R36, [R2+0x30] ;  /* 0x0000300002240984 */ /* 0x0006620000000c00 */
[C---:B------:R-:W-:Y:S04]  /*9380*/  ISETP.NE.AND P0, PT, R82.reuse, 0x4, PT ;  /* 0x000000045200780c */ /* 0x040fe80003f05270 */
[----:B------:R-:W-:Y:S02]  /*9390*/  SEL R82, R82, RZ, P0 ;  /* 0x000000ff52527207 */ /* 0x000fe40000000000 */
[----:B------:R-:W-:Y:S02]  /*93a0*/  SEL R86, RZ, 0x1, P0 ;  /* 0x00000001ff567807 */ /* 0x000fe40000000000 */
.L_x_137:
[----:B------:R-:W-:Y:S05]  /*93b0*/  BSYNC B1 ;  /* 0x0000000000017941 */ /* 0x000fea0003800000 */
.L_x_136:
        /* <DEDUP_REMOVED lines=21> */
.L_x_141:
[----:B---34-:R-:W-:Y:S01]  /*9510*/  LOP3.LUT R3, R44, 0xffffe000, RZ, 0xc0, !PT ;  /* 0xffffe0002c037812 */ /* 0x018fe200078ec0ff */
        /* <DEDUP_REMOVED lines=8> */
[----:B------:R-:W1:Y:S02]  /*95a0*/  LDTM.x16 R4, tmem[UR4+0x30] ;  /* 0x00003004000479ee */ /* 0x000e640008240000 */
        /* <DEDUP_REMOVED lines=27> */
[----:B------:R-:W-:Y:S01]  /*9760*/  STS.128 [R55+0x6000], R28 ;  /* 0x0060001c37007388 */ /* 0x000fe20000000c00 */
        /* <DEDUP_REMOVED lines=17> */
[----:B------:R-:W-:Y:S01]  /*9880*/  STS.128 [R71+0x6010], R16 ;  /* 0x0060101047007388 */ /* 0x000fe20000000c00 */
        /* <DEDUP_REMOVED lines=19> */
[----:B------:R-:W-:Y:S01]  /*99c0*/  @P6 SHF.L.U32 R0, R86, 0x1f, RZ ;  /* 0x0000001f56006819 */ /* 0x000fe200000006ff */
[----:B------:R3:W-:Y:S02]  /*99d0*/  STS.128 [R80+0x6030], R8 ;  /* 0x0060300850007388 */ /* 0x0007e40000000c00 */
[----:B------:R-:W-:Y:S05]  /*99e0*/  @P6 VIADD R14, R14, 0xa0 ;  /* 0x000000a00e0e6836 */ /* 0x000fea0000000000 */
[----:B------:R-:W-:Y:S01]  /*99f0*/  @P6 PRMT R14, R85, 0x654, R14 ;  /* 0x00000654550e6816 */ /* 0x000fe2000000000e */
[----:B------:R-:W-:Y:S01]  /*9a00*/  @!PT LDS RZ, [RZ] ;  /* 0x00000000fffff984 */ /* 0x000fe20000000800 */
[----:B------:R-:W-:Y:S01]  /*9a10*/  @!PT LDS RZ, [RZ] ;  /* 0x00000000fffff984 */ /* 0x000fe20000000800 */
[----:B------:R-:W-:Y:S01]  /*9a20*/  @!PT LDS RZ, [RZ] ;  /* 0x00000000fffff984 */ /* 0x000fe20000000800 */
[----:B------:R-:W-:Y:S01]  /*9a30*/  @!PT LDS RZ, [RZ] ;  /* 0x00000000fffff984 */ /* 0x000fe20000000800 */
[----:B------:R4:W-:Y:S06]  /*9a40*/  MEMBAR.ALL.CTA ;  /* 0x0000000000007992 */ /* 0x0009ec0000008000 */
[----:B----4-:R-:W4:Y:S01]  /*9a50*/  FENCE.VIEW.ASYNC.S ;  /* 0x00000000000073c6 */ /* 0x010f220000000000 */
[----:B-1----:R-:W-:Y:S01]  /*9a60*/  LEA R6, R82, UR50, 0x3 ;  /* 0x0000003252067c11 */ /* 0x002fe2000f8e18ff */
[----:B----4-:R-:W-:Y:S06]  /*9a70*/  BAR.SYNC.DEFER_BLOCKING 0x1, 0x80 ;  /* 0x0042000000007b1d */ /* 0x010fec0000010000 */
        /* <DEDUP_REMOVED lines=13> */
.L_x_143:
[----:B------:R-:W-:Y:S05]  /*9b50*/  BSYNC.RECONVERGENT B0 ;  /* 0x0000000000007941 */ /* 0x000fea0003800200 */
.L_x_142:
[----:B------:R-:W-:Y:S01]  /*9b60*/  BAR.SYNC.DEFER_BLOCKING 0x1, 0x80 ;  /* 0x0042000000007b1d */ /* 0x000fe20000010000 */
[----:B------:R-:W-:Y:S04]  /*9b70*/  UIADD3 UR4, UPT, UPT, UR40, 0x1, URZ ;  /* 0x0000000128047890 */ /* 0x000fe8000fffe0ff */
[----:B------:R-:W-:Y:S04]  /*9b80*/  UISETP.NE.AND UP0, UPT, UR4, 0x4, UPT ;  /* 0x000000040400788c */ /* 0x000fe8000bf05270 */
[----:B------:R-:W-:Y:S01]  /*9b90*/  USEL UR43, UR4, URZ, UP0 ;  /* 0x000000ff042b7287 */ /* 0x000fe20008000000 */
[----:B------:R1:W-:Y:S01]  /*9ba0*/  @P6 SYNCS.ARRIVE.TRANS64.RED.A1T0 RZ, [R14+URZ], RZ ;  /* 0x000000ff0eff69a7 */ /* 0x0003e200081004ff */
[----:B------:R-:W-:Y:S01]  /*9bb0*/  BSSY B1, `(.L_x_144) ;  /* 0x000001c000017945 */ /* 0x000fe20003800000 */
[----:B------:R-:W4:Y:S02]  /*9bc0*/  @P6 SYNCS.PHASECHK.TRANS64.TRYWAIT P0, [R6+URZ+0x80], R0 ;  /* 0x00008000060065a7 */ /* 0x000f2400080011ff */
[----:B----4-:R-:W-:Y:S01]  /*9bd0*/  @P6 SEL R83, RZ, 0x1, !P0 ;  /* 0x00000001ff536807 */ /* 0x010fe20004000000 */
        /* <DEDUP_REMOVED lines=10> */
[----:B------:R-:W-:Y:S04]  /*9c80*/  SHF.L.U32 R5, R86, 0x1f, RZ ;  /* 0x0000001f56057819 */ /* 0x000fe800000006ff */
[----:B------:R-:W1:Y:S02]  /*9c90*/  SYNCS.PHASECHK.TRANS64.TRYWAIT P0, [R6+URZ+0x80], R5 ;  /* 0x00008005060075a7 */ /* 0x000e6400080011ff */
[----:B-1----:R-:W-:Y:S05]  /*9ca0*/  @!P0 BRA `(.L_x_148) ;  /* 0x0000003400d48947 */ /* 0x002fea0003800000 */
.L_x_147:
[----:B------:R-:W-:Y:S05]  /*9cb0*/  BSYNC B0 ;  /* 0x0000000000007941 */ /* 0x000fea0003800000 */
.L_x_146:
[----:B------:R-:W-:Y:S01]  /*9cc0*/  ISETP.NE.AND P0, PT, R84, RZ, PT ;  /* 0x000000ff5400720c */ /* 0x000fe20003f05270 */
[----:B------:R-:W-:Y:S11]  /*9cd0*/  VIADD R82, R82, 0x1 ;  /* 0x0000000152527836 */ /* 0x000ff60000000000 */
[----:B------:R-:W-:Y:S01]  /*9ce0*/  @!UPT UIADD3 URZ, UPT, UPT, URZ, URZ, URZ ;  /* 0x000000fffffff290 */ /* 0x000fe2000fffe0ff */
[----:B------:R-:W4:Y:S04]  /*9cf0*/  @P0 LDS.128 R44, [R4] ;  /* 0x00000000042c0984 */ /* 0x000f280000000c00 */
[----:B------:R-:W1:Y:S04]  /*9d00*/  @P0 LDS.128 R40, [R3+0x10] ;  /* 0x0000100003280984 */ /* 0x000e680000000c00 */
[----:B------:R-:W1:Y:S04]  /*9d10*/  @P0 LDS.128 R32, [R2+0x20] ;  /* 0x0000200002200984 */ /* 0x000e680000000c00 */
[----:B------:R5:W1:Y:S01]  /*9d20*/  @P0 LDS.128 R36, [R0+0x30] ;  /* 0x0000300000240984 */ /* 0x000a620000000c00 */
[C---:B------:R-:W-:Y:S04]  /*9d30*/  ISETP.NE.AND P0, PT, R82.reuse, 0x4, PT ;  /* 0x000000045200780c */ /* 0x040fe80003f05270 */
[----:B------:R-:W-:Y:S02]  /*9d40*/  SEL R82, R82, RZ, P0 ;  /* 0x000000ff52527207 */ /* 0x000fe40000000000 */
[----:B-----5:R-:W-:Y:S04]  /*9d50*/  SEL R0, RZ, 0x1, P0 ;  /* 0x00000001ff007807 */ /* 0x020fe80000000000 */
[----:B------:R-:W-:Y:S02]  /*9d60*/  LOP3.LUT R86, R86, R0, RZ, 0x3c, !PT ;  /* 0x0000000056567212 */ /* 0x000fe400078e3cff */
.L_x_145:
[----:B------:R-:W-:Y:S05]  /*9d70*/  BSYNC B1 ;  /* 0x0000000000017941 */ /* 0x000fea0003800000 */
.L_x_144:
[----:B------:R-:W-:Y:S05]  /*9d80*/  VIADD R0, R25, 0x40 ;  /* 0x0000004019007836 */ /* 0x000fea0000000000 */
[----:B------:R-:W-:Y:S04]  /*9d90*/  SHF.R.U32.HI R0, RZ, 0x15, R0 ;  /* 0x00000015ff007819 */ /* 0x000fe80000011600 */
[----:B------:R-:W-:Y:S11]  /*9da0*/  LOP3.LUT P0, RZ, R0, 0x3, R59, 0x48, !PT ;  /* 0x0000000300ff7812 */ /* 0x000ff6000780483b */
[----:B------:R-:W-:Y:S02]  /*9db0*/  @!UPT UIADD3 URZ, UPT, UPT, URZ, URZ, URZ ;  /* 0x000000fffffff290 */ /* 0x000fe4000fffe0ff */
[----:B------:R-:W-:Y:S05]  /*9dc0*/  @!P0 BRA `(.L_x_149) ;  /* 0x0000000000408947 */ /* 0x000fea0003800000 */
[----:B------:R-:W1:Y:S01]  /*9dd0*/  LDCU.64 UR8, c[0x4][0x70] ;  /* 0x01000e00ff0877ac */ /* 0x000e620008000a00 */
[----:B------:R-:W-:Y:S01]  /*9de0*/  MOV R3, 0x0 ;  /* 0x0000000000037802 */ /* 0x000fe20000000f00 */
[----:B------:R-:W-:Y:S02]  /*9df0*/  HFMA2 R12, -RZ, RZ, 0, 5.9604644775390625e-08 ;  /* 0x00000001ff0c7431 */ /* 0x000fe400000001ff */
[----:B---3--:R-:W-:Y:S02]  /*9e00*/  IMAD.MOV.U32 R8, RZ, RZ, 0x192 ;  /* 0x00000192ff087424 */ /* 0x008fe400078e00ff */
        /* <DEDUP_REMOVED lines=12> */
.L_x_149:
[----:B----4-:R-:W-:Y:S01]  /*9ed0*/  LOP3.LUT R3, R44, 0xffffe000, RZ, 0xc0, !PT ;  /* 0xffffe0002c037812 */ /* 0x010fe200078ec0ff */
[----:B------:R-:W-:Y:S05]  /*9ee0*/  WARPSYNC.ALL ;  /* 0x0000000000007948 */ /* 0x000fea0003800000 */
[----:B------:R-:W-:Y:S01]  /*9ef0*/  R2UR UR4, R25 ;  /* 0x00000000190472ca */ /* 0x000fe200000e0000 */
[----:B------:R-:W-:Y:S01]  /*9f00*/  BSSY.RECONVERGENT B0, `(.L_x_150) ;  /* 0x0000063000007945 */ /* 0x000fe20003800200 */
[----:B-1----:R-:W-:Y:S02]  /*9f10*/  LOP3.LUT R20, R40, 0xffffe000, RZ, 0xc0, !PT ;  /* 0xffffe00028147812 */ /* 0x002fe400078ec0ff */
[----:B------:R-:W-:Y:S02]  /*9f20*/  LOP3.LUT R21, R41, 0xffffe000, RZ, 0xc0, !PT ;  /* 0xffffe00029157812 */ /* 0x000fe400078ec0ff */
[----:B------:R-:W-:Y:S02]  /*9f30*/  LOP3.LUT R26, R42, 0xffffe000, RZ, 0xc0, !PT ;  /* 0xffffe0002a1a7812 */ /* 0x000fe400078ec0ff */
[----:B------:R-:W-:Y:S02]  /*9f40*/  ISETP.NE.AND P6, PT, R79, RZ, PT ;  /* 0x000000ff4f00720c */ /* 0x000fe40003fc5270 */
[----:B------:R-:W-:Y:S03]  /*9f50*/  ISETP.NE.AND P0, PT, R57, RZ, PT ;  /* 0x000000ff3900720c */ /* 0x000fe60003f05270 */
[----:B---3--:R-:W1:Y:S02]  /*9f60*/  LDTM.x16 R4, tmem[UR4+0x40] ;  /* 0x00004004000479ee */ /* 0x008e640008240000 */
        /* <DEDUP_REMOVED lines=27> */
[----:B------:R-:W-:Y:S01]  /*a120*/  STS.128 [R55], R28 ;  /* 0x0000001c37007388 */ /* 0x000fe20000000c00 */
        /* <DEDUP_REMOVED lines=50> */
[----:B------:R-:W-:Y:S01]  /*a450*/  UIADD3 UR4, UPT, UPT, UR50, 0x200, URZ ;  /* 0x0000020032047890 */ /* 0x000fe2000fffe0ff */
[----:B------:R-:W-:Y:S01]  /*a460*/  R2UR UR10, R76 ;  /* 0x000000004c0a72ca */ /* 0x000fe200000e0000 */
[----:B------:R-:W-:Y:S01]  /*a470*/  UIADD3 UR9, UPT, UPT, UR41, 0x40, URZ ;  /* 0x0000004029097890 */ /* 0x000fe2000fffe0ff */
        /* <DEDUP_REMOVED lines=10> */
[----:B-1----:R-:W-:Y:S04]  /*a520*/  DEPBAR.LE SB0, 0x1 ;  /* 0x000080400000791a */ /* 0x002fe80000000000 */
.L_x_151:
[----:B------:R-:W-:Y:S05]  /*a530*/  BSYNC.RECONVERGENT B0 ;  /* 0x0000000000007941 */ /* 0x000fea0003800200 */
.L_x_150:
        /* <DEDUP_REMOVED lines=21> */
.L_x_155:
[----:B------:R-:W-:Y:S05]  /*a690*/  BSYNC B0 ;  /* 0x0000000000007941 */ /* 0x000fea0003800000 */
.L_x_154:
        /* <DEDUP_REMOVED lines=11> */
.L_x_153:
[----:B------:R-:W-:Y:S05]  /*a750*/  BSYNC B1 ;  /* 0x0000000000017941 */ /* 0x000fea0003800000 */
.L_x_152:
        /* <DEDUP_REMOVED lines=21> */
.L_x_157:
        /* <DEDUP_REMOVED lines=100> */
.L_x_159:
[----:B------:R-:W-:Y:S05]  /*aef0*/  BSYNC.RECONVERGENT B0 ;  /* 0x0000000000007941 */ /* 0x000fea0003800200 */
.L_x_158:
        /* <DEDUP_REMOVED lines=21> */
.L_x_163:
[----:B------:R-:W-:Y:S05]  /*b050*/  BSYNC B0 ;  /* 0x0000000000007941 */ /* 0x000fea0003800000 */
.L_x_162:
        /* <DEDUP_REMOVED lines=11> */
.L_x_161:
[----:B------:R-:W-:Y:S05]  /*b110*/  BSYNC B1 ;  /* 0x0000000000017941 */ /* 0x000fea0003800000 */
.L_x_160:
        /* <DEDUP_REMOVED lines=21> */
.L_x_165:
        /* <DEDUP_REMOVED lines=77> */
[----:B------:R-:W-:Y:S01]  /*b740*/  @P6 SHF.L.U32 R2, R86, 0x1f, RZ ;  /* 0x0000001f56026819 */ /* 0x000fe200000006ff */
        /* <DEDUP_REMOVED lines=22> */
.L_x_167:
[----:B------:R-:W-:Y:S05]  /*b8b0*/  BSYNC.RECONVERGENT B0 ;  /* 0x0000000000007941 */ /* 0x000fea0003800200 */
.L_x_166:
        /* <DEDUP_REMOVED lines=18> */
[----:B------:R-:W-:Y:S04]  /*b9e0*/  SHF.L.U32 R86, R86, 0x1f, RZ ;  /* 0x0000001f56567819 */ /* 0x000fe800000006ff */
[----:B------:R-:W1:Y:S02]  /*b9f0*/  SYNCS.PHASECHK.TRANS64.TRYWAIT P0, [R0+URZ+0x80], R86 ;  /* 0x00008056000075a7 */ /* 0x000e6400080011ff */
[----:B-1----:R-:W-:Y:S05]  /*ba00*/  @!P0 BRA `(.L_x_172) ;  /* 0x0000001800b88947 */ /* 0x002fea0003800000 */
.L_x_171:
[----:B------:R-:W-:Y:S05]  /*ba10*/  BSYNC B0 ;  /* 0x0000000000007941 */ /* 0x000fea0003800000 */
.L_x_170:
[----:B------:R-:W-:Y:S11]  /*ba20*/  ISETP.NE.AND P0, PT, R84, RZ, PT ;  /* 0x000000ff5400720c */ /* 0x000ff60003f05270 */
[----:B------:R-:W-:Y:S02]  /*ba30*/  @!UPT UIADD3 URZ, UPT, UPT, URZ, URZ, URZ ;  /* 0x000000fffffff290 */ /* 0x000fe4000fffe0ff */
[----:B------:R3:W4:Y:S04]  /*ba40*/  @P0 LDS.128 R44, [R4] ;  /* 0x00000000042c0984 */ /* 0x0007280000000c00 */
[----:B------:R3:W1:Y:S04]  /*ba50*/  @P0 LDS.128 R40, [R3+0x10] ;  /* 0x0000100003280984 */ /* 0x0006680000000c00 */
[----:B------:R3:W1:Y:S04]  /*ba60*/  @P0 LDS.128 R32, [R2+0x20] ;  /* 0x0000200002200984 */ /* 0x0006680000000c00 */
[----:B------:R3:W1:Y:S02]  /*ba70*/  @P0 LDS.128 R36, [R82+0x30] ;  /* 0x0000300052240984 */ /* 0x0006640000000c00 */
.L_x_169:
[----:B------:R-:W-:Y:S05]  /*ba80*/  BSYNC B1 ;  /* 0x0000000000017941 */ /* 0x000fea0003800000 */
.L_x_168:
        /* <DEDUP_REMOVED lines=21> */
.L_x_173:
[----:B------:R-:W-:Y:S01]  /*bbe0*/  ISETP.NE.AND P0, PT, R57, RZ, PT ;  /* 0x000000ff3900720c */ /* 0x000fe20003f05270 */
[----:B------:R-:W-:Y:S05]  /*bbf0*/  WARPSYNC.ALL ;  /* 0x0000000000007948 */ /* 0x000fea0003800000 */
[----:B------:R-:W-:Y:S01]  /*bc00*/  R2UR UR4, R25 ;  /* 0x00000000190472ca */ /* 0x000fe200000e0000 */
[----:B------:R-:W-:Y:S01]  /*bc10*/  VIADD R81, R81, 0xf0 ;  /* 0x000000f051517836 */ /* 0x000fe20000000000 */
[----:B----4-:R-:W-:Y:S01]  /*bc20*/  LOP3.LUT R0, R44, 0xffffe000, RZ, 0xc0, !PT ;  /* 0xffffe0002c007812 */ /* 0x010fe200078ec0ff */
[----:B------:R-:W-:Y:S01]  /*bc30*/  BSSY.RECONVERGENT B0, `(.L_x_174) ;  /* 0x000005c000007945 */ /* 0x000fe20003800200 */
[----:B---3--:R-:W-:Y:S02]  /*bc40*/  LOP3.LUT R2, R45, 0xffffe000, RZ, 0xc0, !PT ;  /* 0xffffe0002d027812 */ /* 0x008fe400078ec0ff */
[----:B------:R-:W-:Y:S02]  /*bc50*/  LOP3.LUT R3, R46, 0xffffe000, RZ, 0xc0, !PT ;  /* 0xffffe0002e037812 */ /* 0x000fe400078ec0ff */
[----:B------:R-:W-:Y:S02]  /*bc60*/  LOP3.LUT R20, R47, 0xffffe000, RZ, 0xc0, !PT ;  /* 0xffffe0002f147812 */ /* 0x000fe400078ec0ff */
[----:B------:R-:W-:Y:S02]  /*bc70*/  LOP3.LUT R21, R40, 0xffffe000, RZ, 0xc0, !PT ;  /* 0xffffe00028157812 */ /* 0x000fe400078ec0ff */
[----:B------:R-:W-:Y:S01]  /*bc80*/  LOP3.LUT R25, R41, 0xffffe000, RZ, 0xc0, !PT ;  /* 0xffffe00029197812 */ /* 0x000fe200078ec0ff */
[----:B------:R-:W1:Y:S01]  /*bc90*/  LDTM.x16 R4, tmem[UR4+0x70] ;  /* 0x00007004000479ee */ /* 0x000e620008240000 */
[----:B------:R-:W-:Y:S01]  /*bca0*/  LOP3.LUT R26, R42, 0xffffe000, RZ, 0xc0, !PT ;  /* 0xffffe0002a1a7812 */ /* 0x000fe200078ec0ff */
[----:B------:R-:W-:Y:S01]  /*bcb0*/  NOP ;  /* 0x0000000000007918 */ /* 0x000fe20000000000 */
[----:B------:R-:W-:Y:S02]  /*bcc0*/  LOP3.LUT R28, R43, 0xffffe000, RZ, 0xc0, !PT ;  /* 0xffffe0002b1c7812 */ /* 0x000fe400078ec0ff */
[----:B------:R-:W-:Y:S02]  /*bcd0*/  LOP3.LUT R81, R81, 0xfefffff8, RZ, 0xc0, !PT ;  /* 0xfefffff851517812 */ /* 0x000fe400078ec0ff */
[----:B------:R-:W-:Y:S02]  /*bce0*/  LOP3.LUT R29, R32, 0xffffe000, RZ, 0xc0, !PT ;  /* 0xffffe000201d7812 */ /* 0x000fe400078ec0ff */
[----:B------:R-:W-:Y:S01]  /*bcf0*/  LOP3.LUT R30, R33, 0xffffe000, RZ, 0xc0, !PT ;  /* 0xffffe000211e7812 */ /* 0x000fe200078ec0ff */
[----:B-1----:R1:W-:Y:S01]  /*bd00*/  SYNCS.ARRIVE.TRANS64.RED.A1T0 RZ, [R81+URZ], RZ ;  /* 0x000000ff51ff79a7 */ /* 0x0023e200081004ff */
[----:B------:R-:W-:Y:S02]  /*bd10*/  LOP3.LUT R31, R34, 0xffffe000, RZ, 0xc0, !PT ;  /* 0xffffe000221f7812 */ /* 0x000fe400078ec0ff */
[----:B------:R-:W-:Y:S02]  /*bd20*/  LOP3.LUT R32, R35, 0xffffe000, RZ, 0xc0, !PT ;  /* 0xffffe00023207812 */ /* 0x000fe400078ec0ff */
[----:B------:R-:W-:Y:S02]  /*bd30*/  LOP3.LUT R33, R36, 0xffffe000, RZ, 0xc0, !PT ;  /* 0xffffe00024217812 */ /* 0x000fe400078ec0ff */
[----:B------:R-:W-:Y:S02]  /*bd40*/  LOP3.LUT R34, R37, 0xffffe000, RZ, 0xc0, !PT ;  /* 0xffffe00025227812 */ /* 0x000fe400078ec0ff */
[----:B------:R-:W-:Y:S02]  /*bd50*/  LOP3.LUT R35, R38, 0xffffe000, RZ, 0xc0, !PT ;  /* 0xffffe00026237812 */ /* 0x000fe400078ec0ff */
[----:B------:R-:W-:Y:S01]  /*bd60*/  LOP3.LUT R36, R39, 0xffffe000, RZ, 0xc0, !PT ;  /* 0xffffe00027247812 */ /* 0x000fe200078ec0ff */
[C---:B------:R-:W-:Y:S01]  /*bd70*/  FMUL R4, R24.reuse, R4 ;  /* 0x0000000418047220 */ /* 0x040fe20000400000 */
[C---:B------:R-:W-:Y:S01]  /*bd80*/  FMUL R5, R24.reuse, R5 ;  /* 0x0000000518057220 */ /* 0x040fe20000400000 */
[C---:B------:R-:W-:Y:S01]  /*bd90*/  FMUL R6, R24.reuse, R6 ;  /* 0x0000000618067220 */ /* 0x040fe20000400000 */
[C---:B------:R-:W-:Y:S01]  /*bda0*/  FMUL R7, R24.reuse, R7 ;  /* 0x0000000718077220 */ /* 0x040fe20000400000 */
[C---:B------:R-:W-:Y:S01]  /*bdb0*/  FFMA R4, R27.reuse, R0, R4 ;  /* 0x000000001b047223 */ /* 0x040fe20000000004 */
[C---:B------:R-:W-:Y:S01]  /*bdc0*/  FFMA R5, R27.reuse, R2, R5 ;  /* 0x000000021b057223 */ /* 0x040fe20000000005 */
[C---:B------:R-:W-:Y:S01]  /*bdd0*/  FFMA R6, R27.reuse, R3, R6 ;  /* 0x000000031b067223 */ /* 0x040fe20000000006 */
[C---:B------:R-:W-:Y:S01]  /*bde0*/  FFMA R7, R27.reuse, R20, R7 ;  /* 0x000000141b077223 */ /* 0x040fe20000000007 */
[C---:B------:R-:W-:Y:S01]  /*bdf0*/  FMUL R8, R24.reuse, R8 ;  /* 0x0000000818087220 */ /* 0x040fe20000400000 */
[C---:B------:R-:W-:Y:S01]  /*be00*/  FMUL R9, R24.reuse, R9 ;  /* 0x0000000918097220 */ /* 0x040fe20000400000 */
[C---:B------:R-:W-:Y:S01]  /*be10*/  FMUL R10, R24.reuse, R10 ;  /* 0x0000000a180a7220 */ /* 0x040fe20000400000 */
[C---:B------:R-:W-:Y:S01]  /*be20*/  FMUL R11, R24.reuse, R11 ;  /* 0x0000000b180b7220 */ /* 0x040fe20000400000 */
[----:B------:R-:W-:Y:S01]  /*be30*/  F2FP.TF32.F32.PACK_B R4, R4 ;  /* 0x00000004ff04723e */ /* 0x000fe200024050ff */
[C---:B------:R-:W-:Y:S01]  /*be40*/  FFMA R8, R27.reuse, R21, R8 ;  /* 0x000000151b087223 */ /* 0x040fe20000000008 */
[----:B------:R-:W-:Y:S01]  /*be50*/  F2FP.TF32.F32.PACK_B R5, R5 ;  /* 0x00000005ff05723e */ /* 0x000fe200024050ff */
[C---:B------:R-:W-:Y:S01]  /*be60*/  FFMA R9, R27.reuse, R25, R9 ;  /* 0x000000191b097223 */ /* 0x040fe20000000009 */
[----:B------:R-:W-:Y:S01]  /*be70*/  F2FP.TF32.F32.PACK_B R6, R6 ;  /* 0x00000006ff06723e */ /* 0x000fe200024050ff */
[C---:B------:R-:W-:Y:S01]  /*be80*/  FFMA R10, R27.reuse, R26, R10 ;  /* 0x0000001a1b0a7223 */ /* 0x040fe2000000000a */
[----:B------:R-:W-:Y:S01]  /*be90*/  F2FP.TF32.F32.PACK_B R7, R7 ;  /* 0x00000007ff07723e */ /* 0x000fe200024050ff */
[C---:B------:R-:W-:Y:S01]  /*bea0*/  FFMA R11, R27.reuse, R28, R11 ;  /* 0x0000001c1b0b7223 */ /* 0x040fe2000000000b */
[C---:B------:R-:W-:Y:S01]  /*beb0*/  FMUL R12, R24.reuse, R12 ;  /* 0x0000000c180c7220 */ /* 0x040fe20000400000 */
[----:B------:R-:W-:Y:S01]  /*bec0*/  F2FP.TF32.F32.PACK_B R8, R8 ;  /* 0x00000008ff08723e */ /* 0x000fe200024050ff */
[C---:B------:R-:W-:Y:S01]  /*bed0*/  FMUL R13, R24.reuse, R13 ;  /* 0x0000000d180d7220 */ /* 0x040fe20000400000 */
[----:B------:R1:W-:Y:S01]  /*bee0*/  STS.128 [R55+0x6000], R4 ;  /* 0x0060000437007388 */ /* 0x0003e20000000c00 */
        /* <DEDUP_REMOVED lines=8> */
[C---:B------:R-:W-:Y:S01]  /*bf70*/  FFMA R15, R27.reuse, R32, R15 ;  /* 0x000000201b0f7223 */ /* 0x040fe2000000000f */
[C---:B------:R-:W-:Y:S01]  /*bf80*/  FMUL R16, R24.reuse, R16 ;  /* 0x0000001018107220 */ /* 0x040fe20000400000 */
[----:B------:R-:W-:Y:S01]  /*bf90*/  F2FP.TF32.F32.PACK_B R12, R12 ;  /* 0x0000000cff0c723e */ /* 0x000fe200024050ff */
[----:B------:R1:W-:Y:S01]  /*bfa0*/  STS.128 [R71+0x6010], R8 ;  /* 0x0060100847007388 */ /* 0x0003e20000000c00 */
[C---:B------:R-:W-:Y:S01]  /*bfb0*/  FMUL R17, R24.reuse, R17 ;  /* 0x0000001118117220 */ /* 0x040fe20000400000 */
[C---:B------:R-:W-:Y:S01]  /*bfc0*/  FMUL R18, R24.reuse, R18 ;  /* 0x0000001218127220 */ /* 0x040fe20000400000 */
[----:B------:R-:W-:Y:S01]  /*bfd0*/  FMUL R19, R24, R19 ;  /* 0x0000001318137220 */ /* 0x000fe20000400000 */
[----:B------:R-:W-:Y:S01]  /*bfe0*/  F2FP.TF32.F32.PACK_B R13, R13 ;  /* 0x0000000dff0d723e */ /* 0x000fe200024050ff */
[C---:B------:R-:W-:Y:S01]  /*bff0*/  FFMA R16, R27.reuse, R33, R16 ;  /* 0x000000211b107223 */ /* 0x040fe20000000010 */
[----:B------:R-:W-:Y:S01]  /*c000*/  F2FP.TF32.F32.PACK_B R14, R14 ;  /* 0x0000000eff0e723e */ /* 0x000fe200024050ff */
[C---:B------:R-:W-:Y:S01]  /*c010*/  FFMA R17, R27.reuse, R34, R17 ;  /* 0x000000221b117223 */ /* 0x040fe20000000011 */
[----:B------:R-:W-:Y:S01]  /*c020*/  F2FP.TF32.F32.PACK_B R15, R15 ;  /* 0x0000000fff0f723e */ /* 0x000fe200024050ff */
[C---:B------:R-:W-:Y:S01]  /*c030*/  FFMA R18, R27.reuse, R35, R18 ;  /* 0x000000231b127223 */ /* 0x040fe20000000012 */
[----:B------:R-:W-:Y:S01]  /*c040*/  FFMA R19, R27, R36, R19 ;  /* 0x000000241b137223 */ /* 0x000fe20000000013 */
[----:B------:R-:W-:Y:S02]  /*c050*/  F2FP.TF32.F32.PACK_B R16, R16 ;  /* 0x00000010ff10723e */ /* 0x000fe400024050ff */
[----:B------:R1:W-:Y:S01]  /*c060*/  STS.128 [R70+0x6020], R12 ;  /* 0x0060200c46007388 */ /* 0x0003e20000000c00 */
[----:B------:R-:W-:Y:S02]  /*c070*/  F2FP.TF32.F32.PACK_B R17, R17 ;  /* 0x00000011ff11723e */ /* 0x000fe400024050ff */
        /* <DEDUP_REMOVED lines=23> */
.L_x_175:
[----:B------:R-:W-:Y:S05]  /*c1f0*/  BSYNC.RECONVERGENT B0 ;  /* 0x0000000000007941 */ /* 0x000fea0003800200 */
.L_x_174:
[----:B------:R-:W-:Y:S01]  /*c200*/  BAR.SYNC.DEFER_BLOCKING 0x1, 0x80 ;  /* 0x0042000000007b1d */ /* 0x000fe20000010000 */
[----:B------:R-:W-:Y:S01]  /*c210*/  UISETP.NE.AND UP0, UPT, UR54, -0x8, UPT ;  /* 0xfffffff83600788c */ /* 0x000fe2000bf05270 */
[----:B------:R-:W-:Y:S08]  /*c220*/  IADD3 R22, PT, PT, R22, 0x1, RZ ;  /* 0x0000000116167810 */ /* 0x000ff00007ffe0ff */
[----:B------:R-:W-:Y:S05]  /*c230*/  BRA.U !UP0, `(.L_x_176) ;  /* 0x0000000108247547 */ /* 0x000fea000b800000 */
[----:B------:R-:W-:Y:S01]  /*c240*/  ISETP.NE.AND P0, PT, R79, RZ, PT ;  /* 0x000000ff4f00720c */ /* 0x000fe20003f05270 */
[----:B------:R-:W-:Y:S01]  /*c250*/  IMAD.U32 R0, RZ, RZ, UR51 ;  /* 0x00000033ff007e24 */ /* 0x000fe2000f8e00ff */
[----:B------:R-:W-:Y:S04]  /*c260*/  UIADD3 UR4, UPT, UPT, UR51, 0x1, URZ ;  /* 0x0000000133047890 */ /* 0x000fe8000fffe0ff */
[----:B------:R-:W-:Y:S04]  /*c270*/  UISETP.NE.AND UP0, UPT, UR4, 0x4, UPT ;  /* 0x000000040400788c */ /* 0x000fe8000bf05270 */
[----:B------:R-:W-:Y:S03]  /*c280*/  USEL UR51, UR4, URZ, UP0 ;  /* 0x000000ff04337287 */ /* 0x000fe60008000000 */
[----:B------:R-:W-:Y:S05]  /*c290*/  @P0 LEA R0, R0, UR50, 0x3 ;  /* 0x0000003200000c11 */ /* 0x000fea000f8e18ff */
[----:B------:R-:W-:Y:S05]  /*c2a0*/  @P0 VIADD R0, R0, 0xa0 ;  /* 0x000000a000000836 */ /* 0x000fea0000000000 */
[----:B------:R-:W-:Y:S04]  /*c2b0*/  @P0 PRMT R0, R85, 0x654, R0 ;  /* 0x0000065455000816 */ /* 0x000fe80000000000 */
[----:B------:R3:W-:Y:S03]  /*c2c0*/  @P0 SYNCS.ARRIVE.TRANS64.RED.A1T0 RZ, [R0+URZ], RZ ;  /* 0x000000ff00ff09a7 */ /* 0x0007e600081004ff */
.L_x_176:
[----:B------:R-:W-:Y:S01]  /*c2d0*/  R2UR UR6, R78 ;  /* 0x000000004e0672ca */ /* 0x000fe200000e0000 */
[----:B------:R-:W-:Y:S01]  /*c2e0*/  UIADD3 UR54, UPT, UPT, UR54, 0x8, URZ ;  /* 0x0000000836367890 */ /* 0x000fe2000fffe0ff */
[----:B------:R-:W-:Y:S02]  /*c2f0*/  R2UR UR5, R67 ;  /* 0x00000000430572ca */ /* 0x000fe400000e0000 */
[----:B------:R-:W-:Y:S02]  /*c300*/  R2UR UR4, R68 ;  /* 0x00000000440472ca */ /* 0x000fe400000e0000 */
[----:B------:R-:W-:Y:S02]  /*c310*/  R2UR UR53, R72 ;  /* 0x00000000483572ca */ /* 0x000fe400000e0000 */
[C---:B------:R-:W-:Y:S02]  /*c320*/  ISETP.NE.AND P0, PT, R22.reuse, 0x2, PT ;  /* 0x000000021600780c */ /* 0x040fe40003f05270 */
[----:B------:R-:W-:Y:S02]  /*c330*/  LOP3.LUT R53, R53, 0x1, RZ, 0x3c, !PT ;  /* 0x0000000135357812 */ /* 0x000fe400078e3cff */
[----:B---3--:R-:W-:Y:S01]  /*c340*/  SEL R0, RZ, 0x1, P0 ;  /* 0x00000001ff007807 */ /* 0x008fe20000000000 */
[----:B------:R-:W-:Y:S01]  /*c350*/  UISETP.NE.AND UP0, UPT, UR6, URZ, UPT ;  /* 0x000000ff0600728c */ /* 0x000fe2000bf05270 */
[----:B------:R-:W-:Y:S01]  /*c360*/  SEL R22, R22, RZ, P0 ;  /* 0x000000ff16167207 */ /* 0x000fe20000000000 */
[----:B------:R-:W-:Y:S01]  /*c370*/  UIADD3 UR20, UPT, UPT, UR36, UR5, URZ ;  /* 0x0000000524147290 */ /* 0x000fe2000fffe0ff */
[----:B------:R-:W-:Y:S01]  /*c380*/  LOP3.LUT R54, R54, R0, RZ, 0x3c, !PT ;  /* 0x0000000036367212 */ /* 0x000fe200078e3cff */
[----:B------:R-:W-:Y:S05]  /*c390*/  UIADD3 UR52, UPT, UPT, UR37, UR4, URZ ;  /* 0x0000000425347290 */ /* 0x000fea000fffe0ff */
[----:B------:R-:W-:Y:S07]  /*c3a0*/  BRA.U UP0, `(.L_x_177) ;  /* 0xffffffa100847547 */ /* 0x000fee000b83ffff */
[----:B------:R-:W-:-:S13]  /*c3b0*/  R2UR UR4, R69 ;  /* 0x00000000450472ca */ /* 0x000fda00000e0000 */
[----:B------:R-:W-:-:S09]  /*c3c0*/  UISETP.NE.AND UP0, UPT, UR4, URZ, UPT ;  /* 0x000000ff0400728c */ /* 0x000fd2000bf05270 */
[----:B------:R-:W-:Y:S05]  /*c3d0*/  BRA.U !UP0, `(.L_x_178) ;  /* 0x0000000108487547 */ /* 0x000fea000b800000 */
[----:B------:R-:W3:Y:S02]  /*c3e0*/  LDCU.64 UR4, c[0x0][0x990] ;  /* 0x00013200ff0477ac */ /* 0x000ee40008000a00 */
[----:B---3--:R-:W-:-:S04]  /*c3f0*/  UISETP.NE.U32.AND UP0, UPT, UR4, URZ, UPT ;  /* 0x000000ff0400728c */ /* 0x008fc8000bf05070 */
[----:B------:R-:W-:-:S09]  /*c400*/  UISETP.NE.AND.EX UP0, UPT, UR5, URZ, UPT, UP0 ;  /* 0x000000ff0500728c */ /* 0x000fd2000bf05300 */
[----:B------:R-:W-:Y:S05]  /*c410*/  BRA.U UP0, `(.L_x_179) ;  /* 0x00000001000c7547 */ /* 0x000fea000b800000 */
[----:B------:R-:W-:-:S13]  /*c420*/  FSETP.NEU.AND P0, PT, R27, RZ, PT ;  /* 0x000000ff1b00720b */ /* 0x000fda0003f0d000 */
[----:B------:R-:W-:Y:S05]  /*c430*/  @!P0 EXIT ;  /* 0x000000000000894d */ /* 0x000fea0003800000 */
[----:B------:R-:W-:Y:S05]  /*c440*/  BRA `(.L_x_178) ;  /* 0x00000000002c7947 */ /* 0x000fea0003800000 */
.L_x_179:
[----:B------:R-:W-:Y:S01]  /*c450*/  ISETP.NE.AND P0, PT, R77, RZ, PT ;  /* 0x000000ff4d00720c */ /* 0x000fe20003f05270 */
[----:B------:R-:W-:-:S12]  /*c460*/  BSSY.RECONVERGENT B0, `(.L_x_178) ;  /* 0x0000009000007945 */ /* 0x000fd80003800200 */
[----:B------:R-:W-:Y:S05]  /*c470*/  @P0 BRA `(.L_x_180) ;  /* 0x0000000000140947 */ /* 0x000fea0003800000 */
[----:B------:R-:W3:Y:S02]  /*c480*/  LDCU.64 UR4, c[0x0][0x988] ;  /* 0x00013100ff0477ac */ /* 0x000ee40008000a00 */
[----:B---3--:R-:W-:-:S04]  /*c490*/  ISETP.NE.U32.AND P0, PT, RZ, UR4, PT ;  /* 0x00000004ff007c0c */ /* 0x008fc8000bf05070 */
[----:B------:R-:W-:-:S13]  /*c4a0*/  ISETP.NE.AND.EX P0, PT, RZ, UR5, PT, P0 ;  /* 0x00000005ff007c0c */ /* 0x000fda000bf05300 */
[----:B------:R-:W-:Y:S05]  /*c4b0*/  @!P0 EXIT ;  /* 0x000000000000894d */ /* 0x000fea0003800000 */
[----:B------:R-:W-:Y:S05]  /*c4c0*/  BRA `(.L_x_181) ;  /* 0x0000000000087947 */ /* 0x000fea0003800000 */
.L_x_180:
[----:B------:R-:W-:-:S13]  /*c4d0*/  FSETP.NEU.AND P0, PT, R27, RZ, PT ;  /* 0x000000ff1b00720b */ /* 0x000fda0003f0d000 */
[----:B------:R-:W-:Y:S05]  /*c4e0*/  @!P0 EXIT ;  /* 0x000000000000894d */ /* 0x000fea0003800000 */
.L_x_181:
[----:B------:R-:W-:Y:S05]  /*c4f0*/  BSYNC.RECONVERGENT B0 ;  /* 0x0000000000007941 */ /* 0x000fea0003800200 */
.L_x_178:
[----:B------:R-:W3:Y:S01]  /*c500*/  S2UR UR5, SR_CgaCtaId ;  /* 0x00000000000579c3 */ /* 0x000ee20000008800 */
[----:B------:R-:W-:Y:S01]  /*c510*/  ULEA UR4, UR51, UR50, 0x3 ;  /* 0x0000003233047291 */ /* 0x000fe2000f8e18ff */
[----:B------:R-:W-:-:S04]  /*c520*/  DEPBAR.LE SB0, 0x0 ;  /* 0x000080000000791a */ /* 0x000fc80000000000 */
[----:B------:R-:W-:-:S04]  /*c530*/  UIADD3 UR4, UPT, UPT, UR4, 0xa0, URZ ;  /* 0x000000a004047890 */ /* 0x000fc8000fffe0ff */
[----:B---3--:R-:W-:-:S09]  /*c540*/  UPRMT UR4, UR5, 0x654, UR4 ;  /* 0x0000065405047896 */ /* 0x008fd20008000004 */
[----:B------:R-:W-:Y:S01]  /*c550*/  SYNCS.ARRIVE.TRANS64.RED.A1T0 RZ, [UR4], RZ ;  /* 0x000000ffffff79a7 */ /* 0x000fe20008100404 */
[----:B------:R-:W-:Y:S05]  /*c560*/  EXIT ;  /* 0x000000000000794d */ /* 0x000fea0003800000 */
.L_x_24:
[----:B------:R-:W-:Y:S07]  /*c570*/  MOV R0, UR9 ;  /* 0x0000000900007c02 */ /* 0x000fee0008000f00 */
.L_x_182:
[----:B--2---:R2:W3:Y:S02]  /*c580*/  SYNCS.PHASECHK.TRANS64.TRYWAIT P0, [R0+URZ+0x40], R4 ;  /* 0x00004004000075a7 */ /* 0x0044e400080011ff */
[----:B---3--:R-:W-:Y:S05]  /*c590*/  @!P0 NANOSLEEP.SYNCS 0x989680 ;  /* 0x009896800000895d */ /* 0x008fea0003900000 */
[----:B------:R-:W3:Y:S02]  /*c5a0*/  @!P0 SYNCS.PHASECHK.TRANS64 P0, [R0+URZ+0x40], R4 ;  /* 0x00004004000085a7 */ /* 0x000ee400080010ff */
[----:B---3--:R-:W-:Y:S05]  /*c5b0*/  @!P0 BRA `(.L_x_182) ;  /* 0xfffffffc00f08947 */ /* 0x008fea000383ffff */
[----:B------:R-:W-:Y:S05]  /*c5c0*/  BRA `(.L_x_23) ;  /* 0xffffff5400a87947 */ /* 0x000fea000383ffff */
.L_x_31:
[----:B------:R-:W-:Y:S07]  /*c5d0*/  MOV R0, UR9 ;  /* 0x0000000900007c02 */ /* 0x000fee0008000f00 */
.L_x_183:
[----:B-1----:R1:W2:Y:S02]  /*c5e0*/  SYNCS.PHASECHK.TRANS64.TRYWAIT P0, [R0+URZ+0x40], R4 ;  /* 0x00004004000075a7 */ /* 0x0022a400080011ff */
[----:B--2---:R-:W-:Y:S05]  /*c5f0*/  @!P0 NANOSLEEP.SYNCS 0x989680 ;  /* 0x009896800000895d */ /* 0x004fea0003900000 */
[----:B------:R-:W2:Y:S02]  /*c600*/  @!P0 SYNCS.PHASECHK.TRANS64 P0, [R0+URZ+0x40], R4 ;  /* 0x00004004000085a7 */ /* 0x000ea400080010ff */
[----:B--2---:R-:W-:Y:S05]  /*c610*/  @!P0 BRA `(.L_x_183) ;  /* 0xfffffffc00f08947 */ /* 0x004fea000383ffff */
[----:B------:R-:W-:Y:S05]  /*c620*/  BRA `(.L_x_30) ;  /* 0xffffff5c004c7947 */ /* 0x000fea000383ffff */
.L_x_36:
[----:B-1----:R-:W-:-:S07]  /*c630*/  MOV R0, UR30 ;  /* 0x0000001e00007c02 */ /* 0x002fce0008000f00 */
.L_x_184:
[----:B-1----:R1:W2:Y:S02]  /*c640*/  SYNCS.PHASECHK.TRANS64.TRYWAIT P0, [R0+URZ+0xd0], R3 ;  /* 0x0000d003000075a7 */ /* 0x0022a400080011ff */
[----:B--2---:R-:W-:Y:S05]  /*c650*/  @!P0 NANOSLEEP.SYNCS 0x989680 ;  /* 0x009896800000895d */ /* 0x004fea0003900000 */
[----:B------:R-:W2:Y:S02]  /*c660*/  @!P0 SYNCS.PHASECHK.TRANS64 P0, [R0+URZ+0xd0], R3 ;  /* 0x0000d003000085a7 */ /* 0x000ea400080010ff */
[----:B--2---:R-:W-:Y:S05]  /*c670*/  @!P0 BRA `(.L_x_184) ;  /* 0xfffffffc00f08947 */ /* 0x004fea000383ffff */
[----:B------:R-:W-:Y:S05]  /*c680*/  BRA `(.L_x_185) ;  /* 0xffffff6000307947 */ /* 0x000fea000383ffff */
.L_x_40:
[----:B------:R-:W-:-:S07]  /*c690*/  MOV R0, UR4 ;  /* 0x0000000400007c02 */ /* 0x000fce0008000f00 */
.L_x_186:
[----:B-1----:R1:W2:Y:S02]  /*c6a0*/  SYNCS.PHASECHK.TRANS64.TRYWAIT P0, [R0+URZ], R2 ;  /* 0x00000002000075a7 */ /* 0x0022a400080011ff */
[----:B--2---:R-:W-:Y:S05]  /*c6b0*/  @!P0 NANOSLEEP.SYNCS 0x989680 ;  /* 0x009896800000895d */ /* 0x004fea0003900000 */
[----:B------:R-:W2:Y:S02]  /*c6c0*/  @!P0 SYNCS.PHASECHK.TRANS64 P0, [R0+URZ], R2 ;  /* 0x00000002000085a7 */ /* 0x000ea400080010ff */
[----:B--2---:R-:W-:Y:S05]  /*c6d0*/  @!P0 BRA `(.L_x_186) ;  /* 0xfffffffc00f08947 */ /* 0x004fea000383ffff */
[----:B------:R-:W-:Y:S05]  /*c6e0*/  BRA `(.L_x_187) ;  /* 0xffffff6400c87947 */ /* 0x000fea000383ffff */
.L_x_41:
[----:B------:R-:W-:-:S07]  /*c6f0*/  MOV R0, UR5 ;  /* 0x0000000500007c02 */ /* 0x000fce0008000f00 */
.L_x_188:
[----:B-1----:R1:W2:Y:S02]  /*c700*/  SYNCS.PHASECHK.TRANS64.TRYWAIT P0, [R0+URZ], R2 ;  /* 0x00000002000075a7 */ /* 0x0022a400080011ff */
[----:B--2---:R-:W-:Y:S05]  /*c710*/  @!P0 NANOSLEEP.SYNCS 0x989680 ;  /* 0x009896800000895d */ /* 0x004fea0003900000 */
[----:B------:R-:W2:Y:S02]  /*c720*/  @!P0 SYNCS.PHASECHK.TRANS64 P0, [R0+URZ], R2 ;  /* 0x00000002000085a7 */ /* 0x000ea400080010ff */
[----:B--2---:R-:W-:Y:S05]  /*c730*/  @!P0 BRA `(.L_x_188) ;  /* 0xfffffffc00f08947 */ /* 0x004fea000383ffff */
[----:B------:R-:W-:Y:S05]  /*c740*/  BRA `(.L_x_189) ;  /* 0xffffff6400d87947 */ /* 0x000fea000383ffff */
.L_x_42:
[----:B------:R-:W-:-:S07]  /*c750*/  MOV R0, UR5 ;  /* 0x0000000500007c02 */ /* 0x000fce0008000f00 */
.L_x_190:
[----:B-1----:R1:W2:Y:S02]  /*c760*/  SYNCS.PHASECHK.TRANS64.TRYWAIT P0, [R0+URZ], R2 ;  /* 0x00000002000075a7 */ /* 0x0022a400080011ff */
[----:B--2---:R-:W-:Y:S05]  /*c770*/  @!P0 NANOSLEEP.SYNCS 0x989680 ;  /* 0x009896800000895d */ /* 0x004fea0003900000 */
[----:B------:R-:W2:Y:S02]  /*c780*/  @!P0 SYNCS.PHASECHK.TRANS64 P0, [R0+URZ], R2 ;  /* 0x00000002000085a7 */ /* 0x000ea400080010ff */
[----:B--2---:R-:W-:Y:S05]  /*c790*/  @!P0 BRA `(.L_x_190) ;  /* 0xfffffffc00f08947 */ /* 0x004fea000383ffff */
[----:B------:R-:W-:Y:S05]  /*c7a0*/  BRA `(.L_x_191) ;  /* 0xffffff6400e87947 */ /* 0x000fea000383ffff */
.L_x_43:
[----:B------:R-:W-:-:S07]  /*c7b0*/  MOV R0, UR5 ;  /* 0x0000000500007c02 */ /* 0x000fce0008000f00 */
.L_x_192:
[----:B-1----:R1:W2:Y:S02]  /*c7c0*/  SYNCS.PHASECHK.TRANS64.TRYWAIT P0, [R0+URZ], R2 ;  /* 0x00000002000075a7 */ /* 0x0022a400080011ff */
[----:B--2---:R-:W-:Y:S05]  /*c7d0*/  @!P0 NANOSLEEP.SYNCS 0x989680 ;  /* 0x009896800000895d */ /* 0x004fea0003900000 */
[----:B------:R-:W2:Y:S02]  /*c7e0*/  @!P0 SYNCS.PHASECHK.TRANS64 P0, [R0+URZ], R2 ;  /* 0x00000002000085a7 */ /* 0x000ea400080010ff */
[----:B--2---:R-:W-:Y:S05]  /*c7f0*/  @!P0 BRA `(.L_x_192) ;  /* 0xfffffffc00f08947 */ /* 0x004fea000383ffff */
[----:B------:R-:W-:Y:S05]  /*c800*/  BRA `(.L_x_193) ;  /* 0xffffff6400f87947 */ /* 0x000fea000383ffff */
.L_x_44:
[----:B------:R-:W-:-:S07]  /*c810*/  MOV R0, UR5 ;  /* 0x0000000500007c02 */ /* 0x000fce0008000f00 */
.L_x_194:
[----:B-1----:R1:W2:Y:S02]  /*c820*/  SYNCS.PHASECHK.TRANS64.TRYWAIT P0, [R0+URZ], R2 ;  /* 0x00000002000075a7 */ /* 0x0022a400080011ff */
[----:B--2---:R-:W-:Y:S05]  /*c830*/  @!P0 NANOSLEEP.SYNCS 0x989680 ;  /* 0x009896800000895d */ /* 0x004fea0003900000 */
[----:B------:R-:W2:Y:S02]  /*c840*/  @!P0 SYNCS.PHASECHK.TRANS64 P0, [R0+URZ], R2 ;  /* 0x00000002000085a7 */ /* 0x000ea400080010ff */
[----:B--2---:R-:W-:Y:S05]  /*c850*/  @!P0 BRA `(.L_x_194) ;  /* 0xfffffffc00f08947 */ /* 0x004fea000383ffff */
[----:B------:R-:W-:Y:S05]  /*c860*/  BRA `(.L_x_195) ;  /* 0xffffff6800087947 */ /* 0x000fea000383ffff */
.L_x_45:
[----:B------:R-:W-:-:S07]  /*c870*/  MOV R0, UR5 ;  /* 0x0000000500007c02 */ /* 0x000fce0008000f00 */
.L_x_196:
[----:B-1----:R1:W2:Y:S02]  /*c880*/  SYNCS.PHASECHK.TRANS64.TRYWAIT P0, [R0+URZ], R2 ;  /* 0x00000002000075a7 */ /* 0x0022a400080011ff */
[----:B--2---:R-:W-:Y:S05]  /*c890*/  @!P0 NANOSLEEP.SYNCS 0x989680 ;  /* 0x009896800000895d */ /* 0x004fea0003900000 */
[----:B------:R-:W2:Y:S02]  /*c8a0*/  @!P0 SYNCS.PHASECHK.TRANS64 P0, [R0+URZ], R2 ;  /* 0x00000002000085a7 */ /* 0x000ea400080010ff */
[----:B--2---:R-:W-:Y:S05]  /*c8b0*/  @!P0 BRA `(.L_x_196) ;  /* 0xfffffffc00f08947 */ /* 0x004fea000383ffff */
[----:B------:R-:W-:Y:S05]  /*c8c0*/  BRA `(.L_x_197) ;  /* 0xffffff6800187947 */ /* 0x000fea000383ffff */
.L_x_46:
[----:B------:R-:W-:-:S07]  /*c8d0*/  MOV R0, UR5 ;  /* 0x0000000500007c02 */ /* 0x000fce0008000f00 */
.L_x_198:
[----:B-1----:R1:W2:Y:S02]  /*c8e0*/  SYNCS.PHASECHK.TRANS64.TRYWAIT P0, [R0+URZ], R2 ;  /* 0x00000002000075a7 */ /* 0x0022a400080011ff */
[----:B--2---:R-:W-:Y:S05]  /*c8f0*/  @!P0 NANOSLEEP.SYNCS 0x989680 ;  /* 0x009896800000895d */ /* 0x004fea0003900000 */
[----:B------:R-:W2:Y:S02]  /*c900*/  @!P0 SYNCS.PHASECHK.TRANS64 P0, [R0+URZ], R2 ;  /* 0x00000002000085a7 */ /* 0x000ea400080010ff */
[----:B--2---:R-:W-:Y:S05]  /*c910*/  @!P0 BRA `(.L_x_198) ;  /* 0xfffffffc00f08947 */ /* 0x004fea000383ffff */
[----:B------:R-:W-:Y:S05]  /*c920*/  BRA `(.L_x_199) ;  /* 0xffffff6800287947 */ /* 0x000fea000383ffff */
.L_x_49:
[----:B------:R-:W-:-:S07]  /*c930*/  MOV R4, UR4 ;  /* 0x0000000400047c02 */ /* 0x000fce0008000f00 */
.L_x_200:
[----:B--2---:R2:W3:Y:S02]  /*c940*/  SYNCS.PHASECHK.TRANS64.TRYWAIT P1, [R4+URZ+0xd8], R6 ;  /* 0x0000d806040075a7 */ /* 0x0044e400080211ff */
[----:B---3--:R-:W-:Y:S05]  /*c950*/  @!P1 NANOSLEEP.SYNCS 0x989680 ;  /* 0x009896800000995d */ /* 0x008fea0003900000 */
[----:B------:R-:W3:Y:S02]  /*c960*/  @!P1 SYNCS.PHASECHK.TRANS64 P1, [R4+URZ+0xd8], R6 ;  /* 0x0000d806040095a7 */ /* 0x000ee400080210ff */
[----:B---3--:R-:W-:Y:S05]  /*c970*/  @!P1 BRA `(.L_x_200) ;  /* 0xfffffffc00f09947 */ /* 0x008fea000383ffff */
[----:B------:R-:W-:Y:S05]  /*c980*/  BRA `(.L_x_201) ;  /* 0xffffff6800987947 */ /* 0x000fea000383ffff */
.L_x_50:
[----:B--2---:R-:W-:-:S07]  /*c990*/  MOV R4, UR4 ;  /* 0x0000000400047c02 */ /* 0x004fce0008000f00 */
.L_x_202:
[----:B--2---:R2:W3:Y:S02]  /*c9a0*/  SYNCS.PHASECHK.TRANS64.TRYWAIT P1, [R4+URZ+0xd0], R5 ;  /* 0x0000d005040075a7 */ /* 0x0044e400080211ff */
[----:B---3--:R-:W-:Y:S05]  /*c9b0*/  @!P1 NANOSLEEP.SYNCS 0x989680 ;  /* 0x009896800000995d */ /* 0x008fea0003900000 */
[----:B------:R-:W3:Y:S02]  /*c9c0*/  @!P1 SYNCS.PHASECHK.TRANS64 P1, [R4+URZ+0xd0], R5 ;  /* 0x0000d005040095a7 */ /* 0x000ee400080210ff */
[----:B---3--:R-:W-:Y:S05]  /*c9d0*/  @!P1 BRA `(.L_x_202) ;  /* 0xfffffffc00f09947 */ /* 0x008fea000383ffff */
[----:B------:R-:W-:Y:S05]  /*c9e0*/  BRA `(.L_x_203) ;  /* 0xffffff6800a07947 */ /* 0x000fea000383ffff */
.L_x_60:
[----:B--2---:R-:W-:-:S04]  /*c9f0*/  MOV R5, UR5 ;  /* 0x0000000500057c02 */ /* 0x004fc80008000f00 */
[----:B------:R2:W3:Y:S03]  /*ca00*/  SYNCS.PHASECHK.TRANS64.TRYWAIT P0, [R5+URZ+0x8], R6 ;  /* 0x00000806050075a7 */ /* 0x0004e600080011ff */
[----:B---3--:R-:W-:Y:S05]  /*ca10*/  @!P0 NANOSLEEP.SYNCS 0x989680 ;  /* 0x009896800000895d */ /* 0x008fea0003900000 */
[----:B------:R-:W3:Y:S02]  /*ca20*/  @!P0 SYNCS.PHASECHK.TRANS64 P0, [R5+URZ+0x8], R6 ;  /* 0x00000806050085a7 */ /* 0x000ee400080010ff */
[----:B---3--:R-:W-:Y:S05]  /*ca30*/  @!P0 BRA `(.L_x_60) ;  /* 0xfffffffc00ec8947 */ /* 0x008fea000383ffff */
[----:B------:R-:W-:Y:S05]  /*ca40*/  BRA `(.L_x_59) ;  /* 0xffffff6c006c7947 */ /* 0x000fea000383ffff */
.L_x_62:
[----:B------:R-:W-:Y:S01]  /*ca50*/  BSSY B0, `(.L_x_204) ;  /* 0x0000006000007945 */ /* 0x000fe20003800000 */
[----:B------:R-:W-:-:S07]  /*ca60*/  MOV R15, 0xffffffff ;  /* 0xffffffff000f7802 */ /* 0x000fce0000000f00 */
[----:B-12--5:R-:W-:Y:S05]  /*ca70*/  WARPSYNC.COLLECTIVE R15, `(.L_x_205) ;  /* 0x000000000f0c7348 */ /* 0x026fea0003c00000 */
[----:B------:R-:W-:Y:S02]  /*ca80*/  ELECT P6, UR79, PT ;  /* 0x00000000004f782f */ /* 0x000fe400038c0000 */
[----:B------:R-:W-:Y:S01]  /*ca90*/  MOV R14, UR79 ;  /* 0x0000004f000e7c02 */ /* 0x000fe20008000f00 */
[----:B-12--5:R-:W-:Y:S10]  /*caa0*/  ENDCOLLECTIVE ;  /* 0x000000000000791b */ /* 0x026ff40003800000 */
.L_x_205:
[----:B------:R-:W-:Y:S05]  /*cab0*/  BSYNC B0 ;  /* 0x0000000000007941 */ /* 0x000fea0003800000 */
.L_x_204:
[----:B------:R-:W-:Y:S01]  /*cac0*/  PLOP3.LUT P0, PT, P6, PT, PT, 0x80, 0x8 ;  /* 0x000000000008781c */ /* 0x000fe2000370f070 */
[----:B------:R-:W-:-:S12]  /*cad0*/  BRA `(.L_x_206) ;  /* 0xffffff6c00987947 */ /* 0x000fd8000383ffff */
.L_x_64:
[----:B--2---:R-:W-:-:S04]  /*cae0*/  MOV R3, UR5 ;  /* 0x0000000500037c02 */ /* 0x004fc80008000f00 */
[----:B------:R2:W3:Y:S03]  /*caf0*/  SYNCS.PHASECHK.TRANS64.TRYWAIT P0, [R3+URZ+0x8], R4 ;  /* 0x00000804030075a7 */ /* 0x0004e600080011ff */
[----:B---3--:R-:W-:Y:S05]  /*cb00*/  @!P0 NANOSLEEP.SYNCS 0x989680 ;  /* 0x009896800000895d */ /* 0x008fea0003900000 */
[----:B------:R-:W3:Y:S02]  /*cb10*/  @!P0 SYNCS.PHASECHK.TRANS64 P0, [R3+URZ+0x8], R4 ;  /* 0x00000804030085a7 */ /* 0x000ee400080010ff */
[----:B---3--:R-:W-:Y:S05]  /*cb20*/  @!P0 BRA `(.L_x_64) ;  /* 0xfffffffc00ec8947 */ /* 0x008fea000383ffff */
[----:B------:R-:W-:Y:S05]  /*cb30*/  BRA `(.L_x_63) ;  /* 0xffffff6c009c7947 */ /* 0x000fea000383ffff */
.L_x_65:
[----:B------:R-:W-:-:S07]  /*cb40*/  MOV R4, UR20 ;  /* 0x0000001400047c02 */ /* 0x000fce0008000f00 */
.L_x_207:
[----:B-1----:R1:W2:Y:S02]  /*cb50*/  SYNCS.PHASECHK.TRANS64.TRYWAIT P0, [R4+URZ+0xd0], R5 ;  /* 0x0000d005040075a7 */ /* 0x0022a400080011ff */
[----:B--2---:R-:W-:Y:S05]  /*cb60*/  @!P0 NANOSLEEP.SYNCS 0x989680 ;  /* 0x009896800000895d */ /* 0x004fea0003900000 */
[----:B------:R-:W2:Y:S02]  /*cb70*/  @!P0 SYNCS.PHASECHK.TRANS64 P0, [R4+URZ+0xd0], R5 ;  /* 0x0000d005040085a7 */ /* 0x000ea400080010ff */
[----:B--2---:R-:W-:Y:S05]  /*cb80*/  @!P0 BRA `(.L_x_207) ;  /* 0xfffffffc00f08947 */ /* 0x004fea000383ffff */
[----:B------:R-:W-:Y:S05]  /*cb90*/  BRA `(.L_x_208) ;  /* 0xffffff70009c7947 */ /* 0x000fea000383ffff */
.L_x_67:
[----:B------:R-:W-:-:S07]  /*cba0*/  MOV R4, UR25 ;  /* 0x0000001900047c02 */ /* 0x000fce0008000f00 */
.L_x_209:
[----:B-1----:R1:W2:Y:S02]  /*cbb0*/  SYNCS.PHASECHK.TRANS64.TRYWAIT P0, [R4+URZ+0xf0], R5 ;  /* 0x0000f005040075a7 */ /* 0x0022a400080011ff */
[----:B--2---:R-:W-:Y:S05]  /*cbc0*/  @!P0 NANOSLEEP.SYNCS 0x989680 ;  /* 0x009896800000895d */ /* 0x004fea0003900000 */
[----:B------:R-:W2:Y:S02]  /*cbd0*/  @!P0 SYNCS.PHASECHK.TRANS64 P0, [R4+URZ+0xf0], R5 ;  /* 0x0000f005040085a7 */ /* 0x000ea400080010ff */
[----:B--2---:R-:W-:Y:S05]  /*cbe0*/  @!P0 BRA `(.L_x_209) ;  /* 0xfffffffc00f08947 */ /* 0x004fea000383ffff */
[----:B------:R-:W-:Y:S05]  /*cbf0*/  BRA `(.L_x_66) ;  /* 0xffffff7000bc7947 */ /* 0x000fea000383ffff */
.L_x_71:
[----:B-1----:R-:W-:Y:S07]  /*cc00*/  MOV R4, UR18 ;  /* 0x0000001200047c02 */ /* 0x002fee0008000f00 */
.L_x_210:
[----:B-1----:R1:W2:Y:S02]  /*cc10*/  SYNCS.PHASECHK.TRANS64.TRYWAIT P0, [R4+URZ], R6 ;  /* 0x00000006040075a7 */ /* 0x0022a400080011ff */
[----:B--2---:R-:W-:Y:S05]  /*cc20*/  @!P0 NANOSLEEP.SYNCS 0x989680 ;  /* 0x009896800000895d */ /* 0x004fea0003900000 */
[----:B------:R-:W2:Y:S02]  /*cc30*/  @!P0 SYNCS.PHASECHK.TRANS64 P0, [R4+URZ], R6 ;  /* 0x00000006040085a7 */ /* 0x000ea400080010ff */
[----:B--2---:R-:W-:Y:S05]  /*cc40*/  @!P0 BRA `(.L_x_210) ;  /* 0xfffffffc00f08947 */ /* 0x004fea000383ffff */
[----:B------:R-:W-:Y:S05]  /*cc50*/  BRA `(.L_x_70) ;  /* 0xffffff7000e07947 */ /* 0x000fea000383ffff */
.L_x_75:
[----:B--2---:R-:W-:-:S07]  /*cc60*/  MOV R0, UR4 ;  /* 0x0000000400007c02 */ /* 0x004fce0008000f00 */
.L_x_211:
[----:B--2---:R2:W3:Y:S02]  /*cc70*/  SYNCS.PHASECHK.TRANS64.TRYWAIT P0, [R0+URZ], R2 ;  /* 0x00000002000075a7 */ /* 0x0044e400080011ff */
[----:B---3--:R-:W-:Y:S05]  /*cc80*/  @!P0 NANOSLEEP.SYNCS 0x989680 ;  /* 0x009896800000895d */ /* 0x008fea0003900000 */
[----:B------:R-:W3:Y:S02]  /*cc90*/  @!P0 SYNCS.PHASECHK.TRANS64 P0, [R0+URZ], R2 ;  /* 0x00000002000085a7 */ /* 0x000ee400080010ff */
[----:B---3--:R-:W-:Y:S05]  /*cca0*/  @!P0 BRA `(.L_x_211) ;  /* 0xfffffffc00f08947 */ /* 0x008fea000383ffff */
[----:B------:R-:W-:Y:S05]  /*ccb0*/  BRA `(.L_x_212) ;  /* 0xffffff7400e87947 */ /* 0x000fea000383ffff */
.L_x_78:
[----:B------:R-:W-:-:S07]  /*ccc0*/  MOV R0, UR20 ;  /* 0x0000001400007c02 */ /* 0x000fce0008000f00 */
.L_x_213:
[----:B--2---:R2:W3:Y:S02]  /*ccd0*/  SYNCS.PHASECHK.TRANS64.TRYWAIT P1, [R0+URZ+0x100], R2 ;  /* 0x00010002000075a7 */ /* 0x0044e400080211ff */
[----:B---3--:R-:W-:Y:S05]  /*cce0*/  @!P1 NANOSLEEP.SYNCS 0x989680 ;  /* 0x009896800000995d */ /* 0x008fea0003900000 */
[----:B------:R-:W3:Y:S02]  /*ccf0*/  @!P1 SYNCS.PHASECHK.TRANS64 P1, [R0+URZ+0x100], R2 ;  /* 0x00010002000095a7 */ /* 0x000ee400080210ff */
[----:B---3--:R-:W-:Y:S05]  /*cd00*/  @!P1 BRA `(.L_x_213) ;  /* 0xfffffffc00f09947 */ /* 0x008fea000383ffff */
[----:B------:R-:W-:Y:S05]  /*cd10*/  BRA `(.L_x_214) ;  /* 0xffffff7800347947 */ /* 0x000fea000383ffff */
.L_x_83:
[----:B------:R-:W-:Y:S07]  /*cd20*/  MOV R0, UR42 ;  /* 0x0000002a00007c02 */ /* 0x000fee0008000f00 */
.L_x_215:
[----:B-1----:R1:W2:Y:S02]  /*cd30*/  SYNCS.PHASECHK.TRANS64.TRYWAIT P0, [R0+URZ+0xd0], R2 ;  /* 0x0000d002000075a7 */ /* 0x0022a400080011ff */
[----:B--2---:R-:W-:Y:S05]  /*cd40*/  @!P0 NANOSLEEP.SYNCS 0x989680 ;  /* 0x009896800000895d */ /* 0x004fea0003900000 */
[----:B------:R-:W2:Y:S02]  /*cd50*/  @!P0 SYNCS.PHASECHK.TRANS64 P0, [R0+URZ+0xd0], R2 ;  /* 0x0000d002000085a7 */ /* 0x000ea400080010ff */
[----:B--2---:R-:W-:Y:S05]  /*cd60*/  @!P0 BRA `(.L_x_215) ;  /* 0xfffffffc00f08947 */ /* 0x004fea000383ffff */
[----:B------:R-:W-:Y:S05]  /*cd70*/  BRA `(.L_x_216) ;  /* 0xffffff7c008c7947 */ /* 0x000fea000383ffff */
.L_x_86:
[----:B------:R-:W-:Y:S07]  /*cd80*/  MOV R0, UR42 ;  /* 0x0000002a00007c02 */ /* 0x000fee0008000f00 */
.L_x_217:
[----:B-1----:R1:W2:Y:S02]  /*cd90*/  SYNCS.PHASECHK.TRANS64.TRYWAIT P2, [R0+URZ+0xc8], R2 ;  /* 0x0000c802000075a7 */ /* 0x0022a400080411ff */
[----:B--2---:R-:W-:Y:S05]  /*cda0*/  @!P2 NANOSLEEP.SYNCS 0x989680 ;  /* 0x009896800000a95d */ /* 0x004fea0003900000 */
[----:B------:R-:W2:Y:S02]  /*cdb0*/  @!P2 SYNCS.PHASECHK.TRANS64 P2, [R0+URZ+0xc8], R2 ;  /* 0x0000c8020000a5a7 */ /* 0x000ea400080410ff */
[----:B--2---:R-:W-:Y:S05]  /*cdc0*/  @!P2 BRA `(.L_x_217) ;  /* 0xfffffffc00f0a947 */ /* 0x004fea000383ffff */
[----:B------:R-:W-:Y:S05]  /*cdd0*/  BRA `(.L_x_85) ;  /* 0xffffff8000f07947 */ /* 0x000fea000383ffff */
.L_x_89:
[----:B------:R-:W-:Y:S07]  /*cde0*/  MOV R2, UR42 ;  /* 0x0000002a00027c02 */ /* 0x000fee0008000f00 */
.L_x_218:
[----:B-1----:R1:W2:Y:S02]  /*cdf0*/  SYNCS.PHASECHK.TRANS64.TRYWAIT P1, [R2+URZ+0xa0], R9 ;  /* 0x0000a009020075a7 */ /* 0x0022a400080211ff */
[----:B--2---:R-:W-:Y:S05]  /*ce00*/  @!P1 NANOSLEEP.SYNCS 0x989680 ;  /* 0x009896800000995d */ /* 0x004fea0003900000 */
[----:B------:R-:W2:Y:S02]  /*ce10*/  @!P1 SYNCS.PHASECHK.TRANS64 P1, [R2+URZ+0xa0], R9 ;  /* 0x0000a009020095a7 */ /* 0x000ea400080210ff */
[----:B--2---:R-:W-:Y:S05]  /*ce20*/  @!P1 BRA `(.L_x_218) ;  /* 0xfffffffc00f09947 */ /* 0x004fea000383ffff */
[----:B------:R-:W-:Y:S05]  /*ce30*/  BRA `(.L_x_219) ;  /* 0xffffff8400a47947 */ /* 0x000fea000383ffff */
.L_x_90:
[----:B------:R-:W-:Y:S07]  /*ce40*/  MOV R2, UR42 ;  /* 0x0000002a00027c02 */ /* 0x000fee0008000f00 */
.L_x_220:
[----:B-1----:R1:W2:Y:S02]  /*ce50*/  SYNCS.PHASECHK.TRANS64.TRYWAIT P1, [R2+URZ+0xa8], R9 ;  /* 0x0000a809020075a7 */ /* 0x0022a400080211ff */
[----:B--2---:R-:W-:Y:S05]  /*ce60*/  @!P1 NANOSLEEP.SYNCS 0x989680 ;  /* 0x009896800000995d */ /* 0x004fea0003900000 */
[----:B------:R-:W2:Y:S02]  /*ce70*/  @!P1 SYNCS.PHASECHK.TRANS64 P1, [R2+URZ+0xa8], R9 ;  /* 0x0000a809020095a7 */ /* 0x000ea400080210ff */
[----:B--2---:R-:W-:Y:S05]  /*ce80*/  @!P1 BRA `(.L_x_220) ;  /* 0xfffffffc00f09947 */ /* 0x004fea000383ffff */
[----:B------:R-:W-:Y:S05]  /*ce90*/  BRA `(.L_x_221) ;  /* 0xffffff8400ec7947 */ /* 0x000fea000383ffff */
.L_x_91:
[----:B------:R-:W-:Y:S07]  /*cea0*/  MOV R2, UR42 ;  /* 0x0000002a00027c02 */ /* 0x000fee0008000f00 */
.L_x_222:
[----:B-1----:R1:W2:Y:S02]  /*ceb0*/  SYNCS.PHASECHK.TRANS64.TRYWAIT P1, [R2+URZ+0xb0], R9 ;  /* 0x0000b009020075a7 */ /* 0x0022a400080211ff */
[----:B--2---:R-:W-:Y:S05]  /*cec0*/  @!P1 NANOSLEEP.SYNCS 0x989680 ;  /* 0x009896800000995d */ /* 0x004fea0003900000 */
[----:B------:R-:W2:Y:S02]  /*ced0*/  @!P1 SYNCS.PHASECHK.TRANS64 P1, [R2+URZ+0xb0], R9 ;  /* 0x0000b009020095a7 */ /* 0x000ea400080210ff */
[----:B--2---:R-:W-:Y:S05]  /*cee0*/  @!P1 BRA `(.L_x_222) ;  /* 0xfffffffc00f09947 */ /* 0x004fea000383ffff */
[----:B------:R-:W-:Y:S05]  /*cef0*/  BRA `(.L_x_223) ;  /* 0xffffff8800407947 */ /* 0x000fea000383ffff */
.L_x_92:
[----:B------:R-:W-:Y:S07]  /*cf00*/  MOV R2, UR42 ;  /* 0x0000002a00027c02 */ /* 0x000fee0008000f00 */
.L_x_224:
[----:B-1----:R1:W2:Y:S02]  /*cf10*/  SYNCS.PHASECHK.TRANS64.TRYWAIT P1, [R2+URZ+0xb8], R9 ;  /* 0x0000b809020075a7 */ /* 0x0022a400080211ff */
[----:B--2---:R-:W-:Y:S05]  /*cf20*/  @!P1 NANOSLEEP.SYNCS 0x989680 ;  /* 0x009896800000995d */ /* 0x004fea0003900000 */
[----:B------:R-:W2:Y:S02]  /*cf30*/  @!P1 SYNCS.PHASECHK.TRANS64 P1, [R2+URZ+0xb8], R9 ;  /* 0x0000b809020095a7 */ /* 0x000ea400080210ff */
[----:B--2---:R-:W-:Y:S05]  /*cf40*/  @!P1 BRA `(.L_x_224) ;  /* 0xfffffffc00f09947 */ /* 0x004fea000383ffff */
[----:B------:R-:W-:Y:S05]  /*cf50*/  BRA `(.L_x_225) ;  /* 0xffffff8800947947 */ /* 0x000fea000383ffff */
.L_x_93:
[----:B------:R-:W-:Y:S07]  /*cf60*/  MOV R2, UR42 ;  /* 0x0000002a00027c02 */ /* 0x000fee0008000f00 */
.L_x_226:
[----:B-1----:R1:W2:Y:S02]  /*cf70*/  SYNCS.PHASECHK.TRANS64.TRYWAIT P1, [R2+URZ+0xa0], R8 ;  /* 0x0000a008020075a7 */ /* 0x0022a400080211ff */
[----:B--2---:R-:W-:Y:S05]  /*cf80*/  @!P1 NANOSLEEP.SYNCS 0x989680 ;  /* 0x009896800000995d */ /* 0x004fea0003900000 */
[----:B------:R-:W2:Y:S02]  /*cf90*/  @!P1 SYNCS.PHASECHK.TRANS64 P1, [R2+URZ+0xa0], R8 ;  /* 0x0000a008020095a7 */ /* 0x000ea400080210ff */
[----:B--2---:R-:W-:Y:S05]  /*cfa0*/  @!P1 BRA `(.L_x_226) ;  /* 0xfffffffc00f09947 */ /* 0x004fea000383ffff */
[----:B------:R-:W-:Y:S05]  /*cfb0*/  BRA `(.L_x_227) ;  /* 0xffffff8800ec7947 */ /* 0x000fea000383ffff */
.L_x_94:
[----:B------:R-:W-:Y:S07]  /*cfc0*/  MOV R2, UR42 ;  /* 0x0000002a00027c02 */ /* 0x000fee0008000f00 */
.L_x_228:
[----:B-1----:R1:W2:Y:S02]  /*cfd0*/  SYNCS.PHASECHK.TRANS64.TRYWAIT P1, [R2+URZ+0xa8], R8 ;  /* 0x0000a808020075a7 */ /* 0x0022a400080211ff */
[----:B--2---:R-:W-:Y:S05]  /*cfe0*/  @!P1 NANOSLEEP.SYNCS 0x989680 ;  /* 0x009896800000995d */ /* 0x004fea0003900000 */
[----:B------:R-:W2:Y:S02]  /*cff0*/  @!P1 SYNCS.PHASECHK.TRANS64 P1, [R2+URZ+0xa8], R8 ;  /* 0x0000a808020095a7 */ /* 0x000ea400080210ff */
[----:B--2---:R-:W-:Y:S05]  /*d000*/  @!P1 BRA `(.L_x_228) ;  /* 0xfffffffc00f09947 */ /* 0x004fea000383ffff */
[----:B------:R-:W-:Y:S05]  /*d010*/  BRA `(.L_x_229) ;  /* 0xffffff8c00347947 */ /* 0x000fea000383ffff */
.L_x_95:
[----:B------:R-:W-:Y:S07]  /*d020*/  MOV R2, UR42 ;  /* 0x0000002a00027c02 */ /* 0x000fee0008000f00 */
.L_x_230:
[----:B-1----:R1:W2:Y:S02]  /*d030*/  SYNCS.PHASECHK.TRANS64.TRYWAIT P1, [R2+URZ+0xb0], R8 ;  /* 0x0000b008020075a7 */ /* 0x0022a400080211ff */
[----:B--2---:R-:W-:Y:S05]  /*d040*/  @!P1 NANOSLEEP.SYNCS 0x989680 ;  /* 0x009896800000995d */ /* 0x004fea0003900000 */
[----:B------:R-:W2:Y:S02]  /*d050*/  @!P1 SYNCS.PHASECHK.TRANS64 P1, [R2+URZ+0xb0], R8 ;  /* 0x0000b008020095a7 */ /* 0x000ea400080210ff */
[----:B--2---:R-:W-:Y:S05]  /*d060*/  @!P1 BRA `(.L_x_230) ;  /* 0xfffffffc00f09947 */ /* 0x004fea000383ffff */
[----:B------:R-:W-:Y:S05]  /*d070*/  BRA `(.L_x_231) ;  /* 0xffffff8c007c7947 */ /* 0x000fea000383ffff */
.L_x_96:
[----:B------:R-:W-:Y:S07]  /*d080*/  MOV R0, UR42 ;  /* 0x0000002a00007c02 */ /* 0x000fee0008000f00 */
.L_x_232:
[----:B-1----:R1:W2:Y:S02]  /*d090*/  SYNCS.PHASECHK.TRANS64.TRYWAIT P0, [R0+URZ+0xb8], R8 ;  /* 0x0000b808000075a7 */ /* 0x0022a400080011ff */
[----:B--2---:R-:W-:Y:S05]  /*d0a0*/  @!P0 NANOSLEEP.SYNCS 0x989680 ;  /* 0x009896800000895d */ /* 0x004fea0003900000 */
[----:B------:R-:W2:Y:S02]  /*d0b0*/  @!P0 SYNCS.PHASECHK.TRANS64 P0, [R0+URZ+0xb8], R8 ;  /* 0x0000b808000085a7 */ /* 0x000ea400080010ff */
[----:B--2---:R-:W-:Y:S05]  /*d0c0*/  @!P0 BRA `(.L_x_232) ;  /* 0xfffffffc00f08947 */ /* 0x004fea000383ffff */
[----:B------:R-:W-:Y:S05]  /*d0d0*/  BRA `(.L_x_233) ;  /* 0xffffff8c00c47947 */ /* 0x000fea000383ffff */
.L_x_98:
[----:B------:R-:W-:-:S07]  /*d0e0*/  MOV R0, UR42 ;  /* 0x0000002a00007c02 */ /* 0x000fce0008000f00 */
.L_x_234:
[----:B--2---:R2:W3:Y:S02]  /*d0f0*/  SYNCS.PHASECHK.TRANS64.TRYWAIT P0, [R0+URZ+0xa0], R9 ;  /* 0x0000a009000075a7 */ /* 0x0044e400080011ff */
[----:B---3--:R-:W-:Y:S05]  /*d100*/  @!P0 NANOSLEEP.SYNCS 0x989680 ;  /* 0x009896800000895d */ /* 0x008fea0003900000 */
[----:B------:R-:W3:Y:S02]  /*d110*/  @!P0 SYNCS.PHASECHK.TRANS64 P0, [R0+URZ+0xa0], R9 ;  /* 0x0000a009000085a7 */ /* 0x000ee400080010ff */
[----:B---3--:R-:W-:Y:S05]  /*d120*/  @!P0 BRA `(.L_x_234) ;  /* 0xfffffffc00f08947 */ /* 0x008fea000383ffff */
[----:B------:R-:W-:Y:S05]  /*d130*/  BRA `(.L_x_235) ;  /* 0xffffff9000247947 */ /* 0x000fea000383ffff */
.L_x_99:
[----:B--2---:R-:W-:-:S07]  /*d140*/  MOV R0, UR42 ;  /* 0x0000002a00007c02 */ /* 0x004fce0008000f00 */
.L_x_236:
[----:B--2---:R2:W3:Y:S02]  /*d150*/  SYNCS.PHASECHK.TRANS64.TRYWAIT P0, [R0+URZ+0xa8], R9 ;  /* 0x0000a809000075a7 */ /* 0x0044e400080011ff */
[----:B---3--:R-:W-:Y:S05]  /*d160*/  @!P0 NANOSLEEP.SYNCS 0x989680 ;  /* 0x009896800000895d */ /* 0x008fea0003900000 */
[----:B------:R-:W3:Y:S02]  /*d170*/  @!P0 SYNCS.PHASECHK.TRANS64 P0, [R0+URZ+0xa8], R9 ;  /* 0x0000a809000085a7 */ /* 0x000ee400080010ff */
[----:B---3--:R-:W-:Y:S05]  /*d180*/  @!P0 BRA `(.L_x_236) ;  /* 0xfffffffc00f08947 */ /* 0x008fea000383ffff */
[----:B------:R-:W-:Y:S05]  /*d190*/  BRA `(.L_x_237) ;  /* 0xffffff9000147947 */ /* 0x000fea000383ffff */
.L_x_100:
[----:B------:R-:W-:-:S07]  /*d1a0*/  MOV R2, UR42 ;  /* 0x0000002a00027c02 */ /* 0x000fce0008000f00 */
.L_x_238:
[----:B--2---:R2:W3:Y:S02]  /*d1b0*/  SYNCS.PHASECHK.TRANS64.TRYWAIT P0, [R2+URZ+0xb0], R9 ;  /* 0x0000b009020075a7 */ /* 0x0044e400080011ff */
[----:B---3--:R-:W-:Y:S05]  /*d1c0*/  @!P0 NANOSLEEP.SYNCS 0x989680 ;  /* 0x009896800000895d */ /* 0x008fea0003900000 */
[----:B------:R-:W3:Y:S02]  /*d1d0*/  @!P0 SYNCS.PHASECHK.TRANS64 P0, [R2+URZ+0xb0], R9 ;  /* 0x0000b009020085a7 */ /* 0x000ee400080010ff */
[----:B---3--:R-:W-:Y:S05]  /*d1e0*/  @!P0 BRA `(.L_x_238) ;  /* 0xfffffffc00f08947 */ /* 0x008fea000383ffff */
[----:B------:R-:W-:Y:S05]  /*d1f0*/  BRA `(.L_x_239) ;  /* 0xffffff9000087947 */ /* 0x000fea000383ffff */
.L_x_102:
[----:B------:R-:W-:Y:S07]  /*d200*/  MOV R0, UR50 ;  /* 0x0000003200007c02 */ /* 0x000fee0008000f00 */
.L_x_240:
[----:B-1----:R1:W2:Y:S02]  /*d210*/  SYNCS.PHASECHK.TRANS64.TRYWAIT P0, [R0+URZ+0xd0], R2 ;  /* 0x0000d002000075a7 */ /* 0x0022a400080011ff */
[----:B--2---:R-:W-:Y:S05]  /*d220*/  @!P0 NANOSLEEP.SYNCS 0x989680 ;  /* 0x009896800000895d */ /* 0x004fea0003900000 */
[----:B------:R-:W2:Y:S02]  /*d230*/  @!P0 SYNCS.PHASECHK.TRANS64 P0, [R0+URZ+0xd0], R2 ;  /* 0x0000d002000085a7 */ /* 0x000ea400080010ff */
[----:B--2---:R-:W-:Y:S05]  /*d240*/  @!P0 BRA `(.L_x_240) ;  /* 0xfffffffc00f08947 */ /* 0x004fea000383ffff */
[----:B------:R-:W-:Y:S05]  /*d250*/  BRA `(.L_x_241) ;  /* 0xffffff9000e47947 */ /* 0x000fea000383ffff */
.L_x_113:
[----:B-1----:R-:W-:Y:S04]  /*d260*/  MOV R2, UR50 ;  /* 0x0000003200027c02 */ /* 0x002fe80008000f00 */
[----:B------:R1:W2:Y:S03]  /*d270*/  SYNCS.PHASECHK.TRANS64.TRYWAIT P1, [R2+URZ+0x80], R3 ;  /* 0x00008003020075a7 */ /* 0x0002a600080211ff */
[----:B--2---:R-:W-:Y:S05]  /*d280*/  @!P1 NANOSLEEP.SYNCS 0x989680 ;  /* 0x009896800000995d */ /* 0x004fea0003900000 */
[----:B------:R-:W2:Y:S02]  /*d290*/  @!P1 SYNCS.PHASECHK.TRANS64 P1, [R2+URZ+0x80], R3 ;  /* 0x00008003020095a7 */ /* 0x000ea400080210ff */
[----:B--2---:R-:W-:Y:S05]  /*d2a0*/  @!P1 BRA `(.L_x_113) ;  /* 0xfffffffc00ec9947 */ /* 0x004fea000383ffff */
[----:B------:R-:W-:Y:S05]  /*d2b0*/  BRA `(.L_x_112) ;  /* 0xffffffa000d87947 */ /* 0x000fea000383ffff */
.L_x_115:
[----:B-1----:R1:W4:Y:S02]  /*d2c0*/  SYNCS.PHASECHK.TRANS64.TRYWAIT P0, [R81+URZ+0xe0], R0 ;  /* 0x0000e000510075a7 */ /* 0x00232400080011ff */
[----:B----4-:R-:W-:Y:S05]  /*d2d0*/  @!P0 NANOSLEEP.SYNCS 0x989680 ;  /* 0x009896800000895d */ /* 0x010fea0003900000 */
[----:B------:R-:W4:Y:S02]  /*d2e0*/  @!P0 SYNCS.PHASECHK.TRANS64 P0, [R81+URZ+0xe0], R0 ;  /* 0x0000e000510085a7 */ /* 0x000f2400080010ff */
[----:B----4-:R-:W-:Y:S05]  /*d2f0*/  @!P0 BRA `(.L_x_115) ;  /* 0xfffffffc00f08947 */ /* 0x010fea000383ffff */
[----:B------:R-:W-:Y:S05]  /*d300*/  BRA `(.L_x_114) ;  /* 0xffffffa400007947 */ /* 0x000fea000383ffff */
.L_x_124:
[----:B-1----:R1:W3:Y:S02]  /*d310*/  SYNCS.PHASECHK.TRANS64.TRYWAIT P0, [R2+URZ+0x80], R0 ;  /* 0x00008000020075a7 */ /* 0x0022e400080011ff */
[----:B---3--:R-:W-:Y:S05]  /*d320*/  @!P0 NANOSLEEP.SYNCS 0x989680 ;  /* 0x009896800000895d */ /* 0x008fea0003900000 */
[----:B------:R-:W3:Y:S02]  /*d330*/  @!P0 SYNCS.PHASECHK.TRANS64 P0, [R2+URZ+0x80], R0 ;  /* 0x00008000020085a7 */ /* 0x000ee400080010ff */
[----:B---3--:R-:W-:Y:S05]  /*d340*/  @!P0 BRA `(.L_x_124) ;  /* 0xfffffffc00f08947 */ /* 0x008fea000383ffff */
[----:B------:R-:W-:Y:S05]  /*d350*/  BRA `(.L_x_123) ;  /* 0xffffffac00287947 */ /* 0x000fea000383ffff */
.L_x_132:
[----:B-1----:R1:W3:Y:S02]  /*d360*/  SYNCS.PHASECHK.TRANS64.TRYWAIT P0, [R6+URZ+0x80], R5 ;  /* 0x00008005060075a7 */ /* 0x0022e400080011ff */
[----:B---3--:R-:W-:Y:S05]  /*d370*/  @!P0 NANOSLEEP.SYNCS 0x989680 ;  /* 0x009896800000895d */ /* 0x008fea0003900000 */
[----:B------:R-:W3:Y:S02]  /*d380*/  @!P0 SYNCS.PHASECHK.TRANS64 P0, [R6+URZ+0x80], R5 ;  /* 0x00008005060085a7 */ /* 0x000ee400080010ff */
[----:B---3--:R-:W-:Y:S05]  /*d390*/  @!P0 BRA `(.L_x_132) ;  /* 0xfffffffc00f08947 */ /* 0x008fea000383ffff */
[----:B------:R-:W-:Y:S05]  /*d3a0*/  BRA `(.L_x_131) ;  /* 0xffffffb400747947 */ /* 0x000fea000383ffff */
.L_x_140:
[----:B-1----:R1:W3:Y:S02]  /*d3b0*/  SYNCS.PHASECHK.TRANS64.TRYWAIT P0, [R0+URZ+0x80], R6 ;  /* 0x00008006000075a7 */ /* 0x0022e400080011ff */
[----:B---3--:R-:W-:Y:S05]  /*d3c0*/  @!P0 NANOSLEEP.SYNCS 0x989680 ;  /* 0x009896800000895d */ /* 0x008fea0003900000 */
[----:B------:R-:W3:Y:S02]  /*d3d0*/  @!P0 SYNCS.PHASECHK.TRANS64 P0, [R0+URZ+0x80], R6 ;  /* 0x00008006000085a7 */ /* 0x000ee400080010ff */
[----:B---3--:R-:W-:Y:S05]  /*d3e0*/  @!P0 BRA `(.L_x_140) ;  /* 0xfffffffc00f08947 */ /* 0x008fea000383ffff */
[----:B------:R-:W-:Y:S05]  /*d3f0*/  BRA `(.L_x_139) ;  /* 0xffffffbc00c07947 */ /* 0x000fea000383ffff */
.L_x_148:
[----:B-1----:R1:W4:Y:S02]  /*d400*/  SYNCS.PHASECHK.TRANS64.TRYWAIT P0, [R6+URZ+0x80], R5 ;  /* 0x00008005060075a7 */ /* 0x00232400080011ff */
[----:B----4-:R-:W-:Y:S05]  /*d410*/  @!P0 NANOSLEEP.SYNCS 0x989680 ;  /* 0x009896800000895d */ /* 0x010fea0003900000 */
[----:B------:R-:W4:Y:S02]  /*d420*/  @!P0 SYNCS.PHASECHK.TRANS64 P0, [R6+URZ+0x80], R5 ;  /* 0x00008005060085a7 */ /* 0x000f2400080010ff */
[----:B----4-:R-:W-:Y:S05]  /*d430*/  @!P0 BRA `(.L_x_148) ;  /* 0xfffffffc00f08947 */ /* 0x010fea000383ffff */
[----:B------:R-:W-:Y:S05]  /*d440*/  BRA `(.L_x_147) ;  /* 0xffffffc800187947 */ /* 0x000fea000383ffff */
.L_x_156:
[----:B-1----:R1:W4:Y:S02]  /*d450*/  SYNCS.PHASECHK.TRANS64.TRYWAIT P0, [R6+URZ+0x80], R5 ;  /* 0x00008005060075a7 */ /* 0x00232400080011ff */
[----:B----4-:R-:W-:Y:S05]  /*d460*/  @!P0 NANOSLEEP.SYNCS 0x989680 ;  /* 0x009896800000895d */ /* 0x010fea0003900000 */
[----:B------:R-:W4:Y:S02]  /*d470*/  @!P0 SYNCS.PHASECHK.TRANS64 P0, [R6+URZ+0x80], R5 ;  /* 0x00008005060085a7 */ /* 0x000f2400080010ff */
[----:B----4-:R-:W-:Y:S05]  /*d480*/  @!P0 BRA `(.L_x_156) ;  /* 0xfffffffc00f08947 */ /* 0x010fea000383ffff */
[----:B------:R-:W-:Y:S05]  /*d490*/  BRA `(.L_x_155) ;  /* 0xffffffd0007c7947 */ /* 0x000fea000383ffff */
.L_x_164:
[----:B-1----:R1:W4:Y:S02]  /*d4a0*/  SYNCS.PHASECHK.TRANS64.TRYWAIT P0, [R6+URZ+0x80], R5 ;  /* 0x00008005060075a7 */ /* 0x00232400080011ff */
[----:B----4-:R-:W-:Y:S05]  /*d4b0*/  @!P0 NANOSLEEP.SYNCS 0x989680 ;  /* 0x009896800000895d */ /* 0x010fea0003900000 */
[----:B------:R-:W4:Y:S02]  /*d4c0*/  @!P0 SYNCS.PHASECHK.TRANS64 P0, [R6+URZ+0x80], R5 ;  /* 0x00008005060085a7 */ /* 0x000f2400080010ff */
[----:B----4-:R-:W-:Y:S05]  /*d4d0*/  @!P0 BRA `(.L_x_164) ;  /* 0xfffffffc00f08947 */ /* 0x010fea000383ffff */
[----:B------:R-:W-:Y:S05]  /*d4e0*/  BRA `(.L_x_163) ;  /* 0xffffffd800d87947 */ /* 0x000fea000383ffff */
.L_x_172:
[----:B-1----:R1:W3:Y:S02]  /*d4f0*/  SYNCS.PHASECHK.TRANS64.TRYWAIT P0, [R0+URZ+0x80], R86 ;  /* 0x00008056000075a7 */ /* 0x0022e400080011ff */
[----:B---3--:R-:W-:Y:S05]  /*d500*/  @!P0 NANOSLEEP.SYNCS 0x989680 ;  /* 0x009896800000895d */ /* 0x008fea0003900000 */
[----:B------:R-:W3:Y:S02]  /*d510*/  @!P0 SYNCS.PHASECHK.TRANS64 P0, [R0+URZ+0x80], R86 ;  /* 0x00008056000085a7 */ /* 0x000ee400080010ff */
[----:B---3--:R-:W-:Y:S05]  /*d520*/  @!P0 BRA `(.L_x_172) ;  /* 0xfffffffc00f08947 */ /* 0x008fea000383ffff */
[----:B------:R-:W-:Y:S05]  /*d530*/  BRA `(.L_x_171) ;  /* 0xffffffe400347947 */ /* 0x000fea000383ffff */
        .weak           $__internal_0_$__cuda_sm10x_tcgen05_guardrail_trap_col_being_dealloced_not_returned_by_alloc
        .type           $__internal_0_$__cuda_sm10x_tcgen05_guardrail_trap_col_being_dealloced_not_returned_by_alloc,@function
        .size           $__internal_0_$__cuda_sm10x_tcgen05_guardrail_trap_col_being_dealloced_not_returned_by_alloc,($__internal_1_$__cuda_sm10x_tcgen05_guardrail_trap_phase_invalid_during_alloc - $__internal_0_$__cuda_sm10x_tcgen05_guardrail_trap_col_being_dealloced_not_returned_by_alloc)
$__internal_0_$__cuda_sm10x_tcgen05_guardrail_trap_col_being_dealloced_not_returned_by_alloc:
[----:B------:R-:W-:Y:S05]  /*d540*/  BPT.TRAP 0x1 ;  /* 0x000000040000795c */ /* 0x000fea0000300000 */
[----:B------:R-:W-:-:S04]  /*d550*/  HFMA2 R3, -RZ, RZ, 0, 0 ;  /* 0x00000000ff037431 */ /* 0x000fc800000001ff */
[----:B------:R-:W-:Y:S05]  /*d560*/  RET.REL.NODEC R2 `(_ZN7cutlass13device_kernelINS_4conv6kernel13ConvUniversalINS1_16ConvProblemShapeILNS1_8OperatorE0ELi3EEENS1_10collective14CollectiveConvINS1_47MainloopSm100TmaUmmaWarpSpecializedImplicitGemmILS5_0ELi8ELi3ELi1ELi2EN4cute5tupleIJNSA_1CILi2EEENSC_ILi1EEESE_EEEEENSB_IJNSC_ILi256EEENSC_ILi128EEENSB_IJNSC_ILi32EEEEEEEEENS_10tfloat32_tESM_NSA_8TiledMMAINSA_8MMA_AtomIJNSA_23SM100_MMA_TF32_2x1SM_SSISM_SM_fLi256ELi128ELNSA_4UMMA5MajorE0ELSR_0ELNSQ_7ScaleInE0ELSS_0EEEEEENSA_6LayoutINSB_IJSE_SE_SE_EEENSB_IJNSC_ILi0EEESX_SX_EEEEENSB_IJNSA_10UnderscoreES10_S10_EEEEENS7_6detail27Sm100ImplicitGemmTileTraitsINSA_25SM100_TMA_2SM_LOAD_IM2COLENSA_14ComposedLayoutINSA_7SwizzleILi3ELi4ELi3EEENSA_18smem_ptr_flag_bitsILi32EEENSV_INSB_IJNSC_ILi8EEESJ_EEENSB_IJSJ_SE_EEEEEEEvEENS14_INSA_18SM100_TMA_2SM_LOADES1F_vEEEENS_8epilogue10collective18CollectiveEpilogueINS1K_23Sm100TmaWarpSpecializedILi4ELi2ELi16ELb1ELb0EEEJNSB_IJSI_SI_SK_EEENSB_IJNSV_ISI_SE_EENSV_INSC_ILi16EEESE_EEEEESM_NSB_IJNSB_IJllllEEESE_SX_EEESM_S1V_NS1K_6fusion15FusionCallbacksIS1O_NS1W_17LinearCombinationISM_fSM_fLNS_15FloatRoundStyleE2EEES1P_S1T_JEEENSA_5SM1004TMEM4LOAD26SM100_TMEM_LOAD_32dp32b16xENSA_20SM90_TMA_LOAD_IM2COLENS16_INS17_ILi2ELi4ELi3EEES1A_NSV_INSB_IJS1B_S1R_EEENSB_IJS1R_SE_EEEEEEENSA_39AutoVectorizingCopyWithAssumedAlignmentILi128EEENSA_21SM90_TMA_STORE_IM2COLES2B_S2D_S2D_EEEvvEEEEvNT_6ParamsE) ;  /* 0xffffff2802a47950 */ /* 0x000fea0003c3ffff */
        .weak           $__internal_1_$__cuda_sm10x_tcgen05_guardrail_trap_phase_invalid_during_alloc
        .type           $__internal_1_$__cuda_sm10x_tcgen05_guardrail_trap_phase_invalid_during_alloc,@function
        .size           $__internal_1_$__cuda_sm10x_tcgen05_guardrail_trap_phase_invalid_during_alloc,($__internal_2_$__cuda_sm10x_tcgen05_guardrail_trap_unallocated_columns_being_dealloced - $__internal_1_$__cuda_sm10x_tcgen05_guardrail_trap_phase_invalid_during_alloc)
$__internal_1_$__cuda_sm10x_tcgen05_guardrail_trap_phase_invalid_during_alloc:
[----:B------:R-:W-:Y:S05]  /*d570*/  BPT.TRAP 0x1 ;  /* 0x000000040000795c */ /* 0x000fea0000300000 */
[----:B------:R-:W-:-:S04]  /*d580*/  MOV R5, 0x0 ;  /* 0x0000000000057802 */ /* 0x000fc80000000f00 */
[----:B------:R-:W-:Y:S05]  /*d590*/  RET.REL.NODEC R4 `(_ZN7cutlass13device_kernelINS_4conv6kernel13ConvUniversalINS1_16ConvProblemShapeILNS1_8OperatorE0ELi3EEENS1_10collective14CollectiveConvINS1_47MainloopSm100TmaUmmaWarpSpecializedImplicitGemmILS5_0ELi8ELi3ELi1ELi2EN4cute5tupleIJNSA_1CILi2EEENSC_ILi1EEESE_EEEEENSB_IJNSC_ILi256EEENSC_ILi128EEENSB_IJNSC_ILi32EEEEEEEEENS_10tfloat32_tESM_NSA_8TiledMMAINSA_8MMA_AtomIJNSA_23SM100_MMA_TF32_2x1SM_SSISM_SM_fLi256ELi128ELNSA_4UMMA5MajorE0ELSR_0ELNSQ_7ScaleInE0ELSS_0EEEEEENSA_6LayoutINSB_IJSE_SE_SE_EEENSB_IJNSC_ILi0EEESX_SX_EEEEENSB_IJNSA_10UnderscoreES10_S10_EEEEENS7_6detail27Sm100ImplicitGemmTileTraitsINSA_25SM100_TMA_2SM_LOAD_IM2COLENSA_14ComposedLayoutINSA_7SwizzleILi3ELi4ELi3EEENSA_18smem_ptr_flag_bitsILi32EEENSV_INSB_IJNSC_ILi8EEESJ_EEENSB_IJSJ_SE_EEEEEEEvEENS14_INSA_18SM100_TMA_2SM_LOADES1F_vEEEENS_8epilogue10collective18CollectiveEpilogueINS1K_23Sm100TmaWarpSpecializedILi4ELi2ELi16ELb1ELb0EEEJNSB_IJSI_SI_SK_EEENSB_IJNSV_ISI_SE_EENSV_INSC_ILi16EEESE_EEEEESM_NSB_IJNSB_IJllllEEESE_SX_EEESM_S1V_NS1K_6fusion15FusionCallbacksIS1O_NS1W_17LinearCombinationISM_fSM_fLNS_15FloatRoundStyleE2EEES1P_S1T_JEEENSA_5SM1004TMEM4LOAD26SM100_TMEM_LOAD_32dp32b16xENSA_20SM90_TMA_LOAD_IM2COLENS16_INS17_ILi2ELi4ELi3EEES1A_NSV_INSB_IJS1B_S1R_EEENSB_IJS1R_SE_EEEEEEENSA_39AutoVectorizingCopyWithAssumedAlignmentILi128EEENSA_21SM90_TMA_STORE_IM2COLES2B_S2D_S2D_EEEvvEEEEvNT_6ParamsE) ;  /* 0xffffff2804987950 */ /* 0x000fea0003c3ffff */
        .weak           $__internal_2_$__cuda_sm10x_tcgen05_guardrail_trap_unallocated_columns_being_dealloced
        .type           $__internal_2_$__cuda_sm10x_tcgen05_guardrail_trap_unallocated_columns_being_dealloced,@function
        .size           $__internal_2_$__cuda_sm10x_tcgen05_guardrail_trap_unallocated_columns_being_dealloced,(.L_x_243 - $__internal_2_$__cuda_sm10x_tcgen05_guardrail_trap_unallocated_columns_being_dealloced)
$__internal_2_$__cuda_sm10x_tcgen05_guardrail_trap_unallocated_columns_being_dealloced:
[----:B------:R-:W-:Y:S05]  /*d5a0*/  BPT.TRAP 0x1 ;  /* 0x000000040000795c */ /* 0x000fea0000300000 */
[----:B------:R-:W-:-:S04]  /*d5b0*/  HFMA2 R3, -RZ, RZ, 0, 0 ;  /* 0x00000000ff037431 */ /* 0x000fc800000001ff */
[----:B------:R-:W-:Y:S05]  /*d5c0*/  RET.REL.NODEC R2 `(_ZN7cutlass13device_kernelINS_4conv6kernel13ConvUniversalINS1_16ConvProblemShapeILNS1_8OperatorE0ELi3EEENS1_10collective14CollectiveConvINS1_47MainloopSm100TmaUmmaWarpSpecializedImplicitGemmILS5_0ELi8ELi3ELi1ELi2EN4cute5tupleIJNSA_1CILi2EEENSC_ILi1EEESE_EEEEENSB_IJNSC_ILi256EEENSC_ILi128EEENSB_IJNSC_ILi32EEEEEEEEENS_10tfloat32_tESM_NSA_8TiledMMAINSA_8MMA_AtomIJNSA_23SM100_MMA_TF32_2x1SM_SSISM_SM_fLi256ELi128ELNSA_4UMMA5MajorE0ELSR_0ELNSQ_7ScaleInE0ELSS_0EEEEEENSA_6LayoutINSB_IJSE_SE_SE_EEENSB_IJNSC_ILi0EEESX_SX_EEEEENSB_IJNSA_10UnderscoreES10_S10_EEEEENS7_6detail27Sm100ImplicitGemmTileTraitsINSA_25SM100_TMA_2SM_LOAD_IM2COLENSA_14ComposedLayoutINSA_7SwizzleILi3ELi4ELi3EEENSA_18smem_ptr_flag_bitsILi32EEENSV_INSB_IJNSC_ILi8EEESJ_EEENSB_IJSJ_SE_EEEEEEEvEENS14_INSA_18SM100_TMA_2SM_LOADES1F_vEEEENS_8epilogue10collective18CollectiveEpilogueINS1K_23Sm100TmaWarpSpecializedILi4ELi2ELi16ELb1ELb0EEEJNSB_IJSI_SI_SK_EEENSB_IJNSV_ISI_SE_EENSV_INSC_ILi16EEESE_EEEEESM_NSB_IJNSB_IJllllEEESE_SX_EEESM_S1V_NS1K_6fusion15FusionCallbacksIS1O_NS1W_17LinearCombinationISM_fSM_fLNS_15FloatRoundStyleE2EEES1P_S1T_JEEENSA_5SM1004TMEM4LOAD26SM100_TMEM_LOAD_32dp32b16xENSA_20SM90_TMA_LOAD_IM2COLENS16_INS17_ILi2ELi4ELi3EEES1A_NSV_INSB_IJS1B_S1R_EEENSB_IJS1R_SE_EEEEEEENSA_39AutoVectorizingCopyWithAssumedAlignmentILi128EEENSA_21SM90_TMA_STORE_IM2COLES2B_S2D_S2D_EEEvvEEEEvNT_6ParamsE) ;  /* 0xffffff28028c7950 */ /* 0x000fea0003c3ffff */
.L_x_242:
[----:B------:R-:W-:-:S00]  /*d5d0*/  BRA `(.L_x_242) ;  /* 0xfffffffc00fc7947 */ /* 0x000fc0000383ffff */
[----:B------:R-:W-:-:S00]  /*d5e0*/  NOP ;  /* 0x0000000000007918 */ /* 0x000fc00000000000 */
        /* <DEDUP_REMOVED lines=9> */
.L_x_243:


//--------------------- .nv.global.init           --------------------------
	.section	.nv.global.init,"aw",@progbits
.nv.global.init:
	.type		$str$29,@object
	.size		$str$29,($str$30 - $str$29)
$str$29:
        /*0000*/ 	.byte	0x28, 0x61, 0x64, 0x64, 0x72, 0x65, 0x73, 0x73, 0x20, 0x26, 0x20, 0x6d, 0x61, 0x73, 0x6b, 0x29
        /*0010*/ 	.byte	0x20, 0x3d, 0x3d, 0x20, 0x30, 0x00
	.type		$str$30,@object
	.size		$str$30,($str$28 - $str$30)
$str$30:
        /*0016*/ 	.byte	0x2f, 0x74, 0x6d, 0x70, 0x2f, 0x63, 0x75, 0x74, 0x6c, 0x61, 0x73, 0x73, 0x5f, 0x73, 0x77, 0x65
        /*0026*/ 	.byte	0x65, 0x70, 0x5f, 0x73, 0x72, 0x63, 0x2f, 0x69, 0x6e, 0x63, 0x6c, 0x75, 0x64, 0x65, 0x2f, 0x63
        /*0036*/ 	.byte	0x75, 0x74, 0x65, 0x2f, 0x70, 0x6f, 0x69, 0x6e, 0x74, 0x65, 0x72, 0x5f, 0x66, 0x6c, 0x61, 0x67
        /*0046*/ 	.byte	0x67, 0x65, 0x64, 0x2e, 0x68, 0x70, 0x70, 0x00
	.type		$str$28,@object
	.size		$str$28,($str$27 - $str$28)
$str$28:
        /*004e*/ 	.byte	0x2f, 0x74, 0x6d, 0x70, 0x2f, 0x63, 0x75, 0x74, 0x6c, 0x61, 0x73, 0x73, 0x5f, 0x73, 0x77, 0x65
        /*005e*/ 	.byte	0x65, 0x70, 0x5f, 0x73, 0x72, 0x63, 0x2f, 0x69, 0x6e, 0x63, 0x6c, 0x75, 0x64, 0x65, 0x2f, 0x63
        /*006e*/ 	.byte	0x75, 0x74, 0x65, 0x2f, 0x61, 0x74, 0x6f, 0x6d, 0x2f, 0x63, 0x6f, 0x70, 0x79, 0x5f, 0x74, 0x72
        /*007e*/ 	.byte	0x61, 0x69, 0x74, 0x73, 0x5f, 0x73, 0x6d, 0x31, 0x30, 0x30, 0x2e, 0x68, 0x70, 0x70, 0x00
	.type		$str$27,@object
	.size		$str$27,(__unnamed_1 - $str$27)
$str$27:
        /*008d*/ 	.byte	0x28, 0x28, 0x75, 0x69, 0x6e, 0x74, 0x33, 0x32, 0x5f, 0x74, 0x28, 0x74, 0x68, 0x72, 0x65, 0x61
        /*009d*/ 	.byte	0x64, 0x49, 0x64, 0x78, 0x2e, 0x78, 0x29, 0x20, 0x2f, 0x20, 0x33, 0x32, 0x29, 0x20, 0x25, 0x20
        /*00ad*/ 	.byte	0x34, 0x29, 0x20, 0x3d, 0x3d, 0x20, 0x28, 0x28, 0x28, 0x74, 0x6d, 0x65, 0x6d, 0x5f, 0x61, 0x64
        /*00bd*/ 	.byte	0x64, 0x72, 0x20, 0x3e, 0x3e, 0x20, 0x31, 0x36, 0x29, 0x20, 0x2f, 0x20, 0x33, 0x32, 0x29, 0x20
        /*00cd*/ 	.byte	0x25, 0x20, 0x34, 0x29, 0x00
	.type		__unnamed_1,@object
	.size		__unnamed_1,(__unnamed_2 - __unnamed_1)
__unnamed_1:
        /*00d2*/ 	.byte	0x61, 0x75, 0x74, 0x6f, 0x20, 0x63, 0x75, 0x74, 0x65, 0x3a, 0x3a, 0x61, 0x73, 0x5f, 0x70, 0x6f
        /* <DEDUP_REMOVED lines=24> */
        /*0262*/ 	.byte	0x32, 0x30, 0x34, 0x38, 0x3e, 0x3e, 0x3e, 0x3e, 0x5d, 0x00
	.type		__unnamed_2,@object
	.size		__unnamed_2,(.L_2 - __unnamed_2)
__unnamed_2:
        /* <DEDUP_REMOVED lines=42> */
        /*050c*/ 	.byte	0x3e, 0x5d, 0x00
.L_2:


//--------------------- .nv.shared._ZN7cutlass13device_kernelINS_4conv6kernel13ConvUniversalINS1_16ConvProblemShapeILNS1_8OperatorE0ELi3EEENS1_10collective14CollectiveConvINS1_47MainloopSm100TmaUmmaWarpSpecializedImplicitGemmILS5_0ELi8ELi3ELi1ELi2EN4cute5tupleIJNSA_1CILi2EEENSC_ILi1EEESE_EEEEENSB_IJNSC_ILi256EEENSC_ILi128EEENSB_IJNSC_ILi32EEEEEEEEENS_10tfloat32_tESM_NSA_8TiledMMAINSA_8MMA_AtomIJNSA_23SM100_MMA_TF32_2x1SM_SSISM_SM_fLi256ELi128ELNSA_4UMMA5MajorE0ELSR_0ELNSQ_7ScaleInE0ELSS_0EEEEEENSA_6LayoutINSB_IJSE_SE_SE_EEENSB_IJNSC_ILi0EEESX_SX_EEEEENSB_IJNSA_10UnderscoreES10_S10_EEEEENS7_6detail27Sm100ImplicitGemmTileTraitsINSA_25SM100_TMA_2SM_LOAD_IM2COLENSA_14ComposedLayoutINSA_7SwizzleILi3ELi4ELi3EEENSA_18smem_ptr_flag_bitsILi32EEENSV_INSB_IJNSC_ILi8EEESJ_EEENSB_IJSJ_SE_EEEEEEEvEENS14_INSA_18SM100_TMA_2SM_LOADES1F_vEEEENS_8epilogue10collective18CollectiveEpilogueINS1K_23Sm100TmaWarpSpecializedILi4ELi2ELi16ELb1ELb0EEEJNSB_IJSI_SI_SK_EEENSB_IJNSV_ISI_SE_EENSV_INSC_ILi16EEESE_EEEEESM_NSB_IJNSB_IJllllEEESE_SX_EEESM_S1V_NS1K_6fusion15FusionCallbacksIS1O_NS1W_17LinearCombinationISM_fSM_fLNS_15FloatRoundStyleE2EEES1P_S1T_JEEENSA_5SM1004TMEM4LOAD26SM100_TMEM_LOAD_32dp32b16xENSA_20SM90_TMA_LOAD_IM2COLENS16_INS17_ILi2ELi4ELi3EEES1A_NSV_INSB_IJS1B_S1R_EEENSB_IJS1R_SE_EEEEEEENSA_39AutoVectorizingCopyWithAssumedAlignmentILi128EEENSA_21SM90_TMA_STORE_IM2COLES2B_S2D_S2D_EEEvvEEEEvNT_6ParamsE --------------------------
	.section	.nv.shared._ZN7cutlass13device_kernelINS_4conv6kernel13ConvUniversalINS1_16ConvProblemShapeILNS1_8OperatorE0ELi3EEENS1_10collective14CollectiveConvINS1_47MainloopSm100TmaUmmaWarpSpecializedImplicitGemmILS5_0ELi8ELi3ELi1ELi2EN4cute5tupleIJNSA_1CILi2EEENSC_ILi1EEESE_EEEEENSB_IJNSC_ILi256EEENSC_ILi128EEENSB_IJNSC_ILi32EEEEEEEEENS_10tfloat32_tESM_NSA_8TiledMMAINSA_8MMA_AtomIJNSA_23SM100_MMA_TF32_2x1SM_SSISM_SM_fLi256ELi128ELNSA_4UMMA5MajorE0ELSR_0ELNSQ_7ScaleInE0ELSS_0EEEEEENSA_6LayoutINSB_IJSE_SE_SE_EEENSB_IJNSC_ILi0EEESX_SX_EEEEENSB_IJNSA_10UnderscoreES10_S10_EEEEENS7_6detail27Sm100ImplicitGemmTileTraitsINSA_25SM100_TMA_2SM_LOAD_IM2COLENSA_14ComposedLayoutINSA_7SwizzleILi3ELi4ELi3EEENSA_18smem_ptr_flag_bitsILi32EEENSV_INSB_IJNSC_ILi8EEESJ_EEENSB_IJSJ_SE_EEEEEEEvEENS14_INSA_18SM100_TMA_2SM_LOADES1F_vEEEENS_8epilogue10collective18CollectiveEpilogueINS1K_23Sm100TmaWarpSpecializedILi4ELi2ELi16ELb1ELb0EEEJNSB_IJSI_SI_SK_EEENSB_IJNSV_ISI_SE_EENSV_INSC_ILi16EEESE_EEEEESM_NSB_IJNSB_IJllllEEESE_SX_EEESM_S1V_NS1K_6fusion15FusionCallbacksIS1O_NS1W_17LinearCombinationISM_fSM_fLNS_15FloatRoundStyleE2EEES1P_S1T_JEEENSA_5SM1004TMEM4LOAD26SM100_TMEM_LOAD_32dp32b16xENSA_20SM90_TMA_LOAD_IM2COLENS16_INS17_ILi2ELi4ELi3EEES1A_NSV_INSB_IJS1B_S1R_EEENSB_IJS1R_SE_EEEEEEENSA_39AutoVectorizingCopyWithAssumedAlignmentILi128EEENSA_21SM90_TMA_STORE_IM2COLES2B_S2D_S2D_EEEvvEEEEvNT_6ParamsE,"aw",@nobits
	.sectionflags	@""
	.align	16
	.zero		1024


//--------------------- .nv.shared.reserved.0     --------------------------
	.section	.nv.shared.reserved.0,"aw",@nobits
	.weak		__nv_reservedSMEM_offset_0_alias
	.size		__nv_reservedSMEM_offset_0_alias, 0, 64
	.other		__nv_reservedSMEM_offset_0_alias,@"STO_CUDA_RESERVED_SHARED STV_DEFAULT"
__nv_reservedSMEM_offset_0_alias:
	.zero		0
.nv.shared.reserved.0:
	.zero		64
	.weak		__nv_reservedSMEM_tcgen05_partition
	.type		__nv_reservedSMEM_tcgen05_partition,@object
	.size		__nv_reservedSMEM_tcgen05_partition,(.L_0 - __nv_reservedSMEM_tcgen05_partition)
__nv_reservedSMEM_tcgen05_partition:
	.zero		32
.L_0:


//--------------------- .nv.global                --------------------------
	.section	.nv.global,"aw",@nobits
.nv.global:
	.type		_ZN39_INTERNAL_29e6876c_4_k_cu_2c092df8_31084cute1_E,@object
	.size		_ZN39_INTERNAL_29e6876c_4_k_cu_2c092df8_31084cute1_E,(_ZN39_INTERNAL_29e6876c_4_k_cu_2c092df8_31084cuda3std3__45__cpo6cbeginE - _ZN39_INTERNAL_29e6876c_4_k_cu_2c092df8_31084cute1_E)
_ZN39_INTERNAL_29e6876c_4_k_cu_2c092df8_31084cute1_E:
	.zero		1
	.type		_ZN39_INTERNAL_29e6876c_4_k_cu_2c092df8_31084cuda3std3__45__cpo6cbeginE,@object
	.size		_ZN39_INTERNAL_29e6876c_4_k_cu_2c092df8_31084cuda3std3__45__cpo6cbeginE,(_ZN39_INTERNAL_29e6876c_4_k_cu_2c092df8_31084cuda3std3__48in_placeE - _ZN39_INTERNAL_29e6876c_4_k_cu_2c092df8_31084cuda3std3__45__cpo6cbeginE)
_ZN39_INTERNAL_29e6876c_4_k_cu_2c092df8_31084cuda3std3__45__cpo6cbeginE:
	.zero		1
	.type		_ZN39_INTERNAL_29e6876c_4_k_cu_2c092df8_31084cuda3std3__48in_placeE,@object
	.size		_ZN39_INTERNAL_29e6876c_4_k_cu_2c092df8_31084cuda3std3__48in_placeE,(_ZN39_INTERNAL_29e6876c_4_k_cu_2c092df8_31084cuda3std6ranges3__45__cpo9iter_moveE - _ZN39_INTERNAL_29e6876c_4_k_cu_2c092df8_31084cuda3std3__48in_placeE)
_ZN39_INTERNAL_29e6876c_4_k_cu_2c092df8_31084cuda3std3__48in_placeE:
	.zero		1
	.type		_ZN39_INTERNAL_29e6876c_4_k_cu_2c092df8_31084cuda3std6ranges3__45__cpo9iter_moveE,@object
	.size		_ZN39_INTERNAL_29e6876c_4_k_cu_2c092df8_31084cuda3std6ranges3__45__cpo9iter_moveE,(_ZN39_INTERNAL_29e6876c_4_k_cu_2c092df8_31084cuda3std3__45__cpo5beginE - _ZN39_INTERNAL_29e6876c_4_k_cu_2c092df8_31084cuda3std6ranges3__45__cpo9iter_moveE)
_ZN39_INTERNAL_29e6876c_4_k_cu_2c092df8_31084cuda3std6ranges3__45__cpo9iter_moveE:
	.zero		1
	.type		_ZN39_INTERNAL_29e6876c_4_k_cu_2c092df8_31084cuda3std3__45__cpo5beginE,@object
	.size		_ZN39_INTERNAL_29e6876c_4_k_cu_2c092df8_31084cuda3std3__45__cpo5beginE,(_ZN39_INTERNAL_29e6876c_4_k_cu_2c092df8_31084cuda3std3__441_GLOBAL__N__29e6876c_4_k_cu_2c092df8_31086ignoreE - _ZN39_INTERNAL_29e6876c_4_k_cu_2c092df8_31084cuda3std3__45__cpo5beginE)
_ZN39_INTERNAL_29e6876c_4_k_cu_2c092df8_31084cuda3std3__45__cpo5beginE:
	.zero		1
	.type		_ZN39_INTERNAL_29e6876c_4_k_cu_2c092df8_31084cuda3std3__441_GLOBAL__N__29e6876c_4_k_cu_2c092df8_31086ignoreE,@object
	.size		_ZN39_INTERNAL_29e6876c_4_k_cu_2c092df8_31084cuda3std3__441_GLOBAL__N__29e6876c_4_k_cu_2c092df8_31086ignoreE,(_ZN39_INTERNAL_29e6876c_4_k_cu_2c092df8_31084cute7productE - _ZN39_INTERNAL_29e6876c_4_k_cu_2c092df8_31084cuda3std3__441_GLOBAL__N__29e6876c_4_k_cu_2c092df8_31086ignoreE)
_ZN39_INTERNAL_29e6876c_4_k_cu_2c092df8_31084cuda3std3__441_GLOBAL__N__29e6876c_4_k_cu_2c092df8_31086ignoreE:
	.zero		1
	.type		_ZN39_INTERNAL_29e6876c_4_k_cu_2c092df8_31084cute7productE,@object
	.size		_ZN39_INTERNAL_29e6876c_4_k_cu_2c092df8_31084cute7productE,(_ZN39_INTERNAL_29e6876c_4_k_cu_2c092df8_31084cuda3std3__45__cpo3endE - _ZN39_INTERNAL_29e6876c_4_k_cu_2c092df8_31084cute7productE)
_ZN39_INTERNAL_29e6876c_4_k_cu_2c092df8_31084cute7productE:
	.zero		1
	.type		_ZN39_INTERNAL_29e6876c_4_k_cu_2c092df8_31084cuda3std3__45__cpo3endE,@object
	.size		_ZN39_INTERNAL_29e6876c_4_k_cu_2c092df8_31084cuda3std3__45__cpo3endE,(_ZN39_INTERNAL_29e6876c_4_k_cu_2c092df8_31084cuda3std3__419piecewise_constructE - _ZN39_INTERNAL_29e6876c_4_k_cu_2c092df8_31084cuda3std3__45__cpo3endE)
_ZN39_INTERNAL_29e6876c_4_k_cu_2c092df8_31084cuda3std3__45__cpo3endE:
	.zero		1
	.type		_ZN39_INTERNAL_29e6876c_4_k_cu_2c092df8_31084cuda3std3__419piecewise_constructE,@object
	.size		_ZN39_INTERNAL_29e6876c_4_k_cu_2c092df8_31084cuda3std3__419piecewise_constructE,(_ZN39_INTERNAL_29e6876c_4_k_cu_2c092df8_31084cuda3std3__45__cpo4cendE - _ZN39_INTERNAL_29e6876c_4_k_cu_2c092df8_31084cuda3std3__419piecewise_constructE)
_ZN39_INTERNAL_29e6876c_4_k_cu_2c092df8_31084cuda3std3__419piecewise_constructE:
	.zero		1
	.type		_ZN39_INTERNAL_29e6876c_4_k_cu_2c092df8_31084cuda3std3__45__cpo4cendE,@object
	.size		_ZN39_INTERNAL_29e6876c_4_k_cu_2c092df8_31084cuda3std3__45__cpo4cendE,(_ZN39_INTERNAL_29e6876c_4_k_cu_2c092df8_31084cuda3std6ranges3__45__cpo4swapE - _ZN39_INTERNAL_29e6876c_4_k_cu_2c092df8_31084cuda3std3__45__cpo4cendE)
_ZN39_INTERNAL_29e6876c_4_k_cu_2c092df8_31084cuda3std3__45__cpo4cendE:
	.zero		1
	.type		_ZN39_INTERNAL_29e6876c_4_k_cu_2c092df8_31084cuda3std6ranges3__45__cpo4swapE,@object
	.size		_ZN39_INTERNAL_29e6876c_4_k_cu_2c092df8_31084cuda3std6ranges3__45__cpo4swapE,(.L_10 - _ZN39_INTERNAL_29e6876c_4_k_cu_2c092df8_31084cuda3std6ranges3__45__cpo4swapE)
_ZN39_INTERNAL_29e6876c_4_k_cu_2c092df8_31084cuda3std6ranges3__45__cpo4swapE:
	.zero		1
.L_10:


//--------------------- .nv.constant0._ZN7cutlass13device_kernelINS_4conv6kernel13ConvUniversalINS1_16ConvProblemShapeILNS1_8OperatorE0ELi3EEENS1_10collective14CollectiveConvINS1_47MainloopSm100TmaUmmaWarpSpecializedImplicitGemmILS5_0ELi8ELi3ELi1ELi2EN4cute5tupleIJNSA_1CILi2EEENSC_ILi1EEESE_EEEEENSB_IJNSC_ILi256EEENSC_ILi128EEENSB_IJNSC_ILi32EEEEEEEEENS_10tfloat32_tESM_NSA_8TiledMMAINSA_8MMA_AtomIJNSA_23SM100_MMA_TF32_2x1SM_SSISM_SM_fLi256ELi128ELNSA_4UMMA5MajorE0ELSR_0ELNSQ_7ScaleInE0ELSS_0EEEEEENSA_6LayoutINSB_IJSE_SE_SE_EEENSB_IJNSC_ILi0EEESX_SX_EEEEENSB_IJNSA_10UnderscoreES10_S10_EEEEENS7_6detail27Sm100ImplicitGemmTileTraitsINSA_25SM100_TMA_2SM_LOAD_IM2COLENSA_14ComposedLayoutINSA_7SwizzleILi3ELi4ELi3EEENSA_18smem_ptr_flag_bitsILi32EEENSV_INSB_IJNSC_ILi8EEESJ_EEENSB_IJSJ_SE_EEEEEEEvEENS14_INSA_18SM100_TMA_2SM_LOADES1F_vEEEENS_8epilogue10collective18CollectiveEpilogueINS1K_23Sm100TmaWarpSpecializedILi4ELi2ELi16ELb1ELb0EEEJNSB_IJSI_SI_SK_EEENSB_IJNSV_ISI_SE_EENSV_INSC_ILi16EEESE_EEEEESM_NSB_IJNSB_IJllllEEESE_SX_EEESM_S1V_NS1K_6fusion15FusionCallbacksIS1O_NS1W_17LinearCombinationISM_fSM_fLNS_15FloatRoundStyleE2EEES1P_S1T_JEEENSA_5SM1004TMEM4LOAD26SM100_TMEM_LOAD_32dp32b16xENSA_20SM90_TMA_LOAD_IM2COLENS16_INS17_ILi2ELi4ELi3EEES1A_NSV_INSB_IJS1B_S1R_EEENSB_IJS1R_SE_EEEEEEENSA_39AutoVectorizingCopyWithAssumedAlignmentILi128EEENSA_21SM90_TMA_STORE_IM2COLES2B_S2D_S2D_EEEvvEEEEvNT_6ParamsE --------------------------
	.section	.nv.constant0._ZN7cutlass13device_kernelINS_4conv6kernel13ConvUniversalINS1_16ConvProblemShapeILNS1_8OperatorE0ELi3EEENS1_10collective14CollectiveConvINS1_47MainloopSm100TmaUmmaWarpSpecializedImplicitGemmILS5_0ELi8ELi3ELi1ELi2EN4cute5tupleIJNSA_1CILi2EEENSC_ILi1EEESE_EEEEENSB_IJNSC_ILi256EEENSC_ILi128EEENSB_IJNSC_ILi32EEEEEEEEENS_10tfloat32_tESM_NSA_8TiledMMAINSA_8MMA_AtomIJNSA_23SM100_MMA_TF32_2x1SM_SSISM_SM_fLi256ELi128ELNSA_4UMMA5MajorE0ELSR_0ELNSQ_7ScaleInE0ELSS_0EEEEEENSA_6LayoutINSB_IJSE_SE_SE_EEENSB_IJNSC_ILi0EEESX_SX_EEEEENSB_IJNSA_10UnderscoreES10_S10_EEEEENS7_6detail27Sm100ImplicitGemmTileTraitsINSA_25SM100_TMA_2SM_LOAD_IM2COLENSA_14ComposedLayoutINSA_7SwizzleILi3ELi4ELi3EEENSA_18smem_ptr_flag_bitsILi32EEENSV_INSB_IJNSC_ILi8EEESJ_EEENSB_IJSJ_SE_EEEEEEEvEENS14_INSA_18SM100_TMA_2SM_LOADES1F_vEEEENS_8epilogue10collective18CollectiveEpilogueINS1K_23Sm100TmaWarpSpecializedILi4ELi2ELi16ELb1ELb0EEEJNSB_IJSI_SI_SK_EEENSB_IJNSV_ISI_SE_EENSV_INSC_ILi16EEESE_EEEEESM_NSB_IJNSB_IJllllEEESE_SX_EEESM_S1V_NS1K_6fusion15FusionCallbacksIS1O_NS1W_17LinearCombinationISM_fSM_fLNS_15FloatRoundStyleE2EEES1P_S1T_JEEENSA_5SM1004TMEM4LOAD26SM100_TMEM_LOAD_32dp32b16xENSA_20SM90_TMA_LOAD_IM2COLENS16_INS17_ILi2ELi4ELi3EEES1A_NSV_INSB_IJS1B_S1R_EEENSB_IJS1R_SE_EEEEEEENSA_39AutoVectorizingCopyWithAssumedAlignmentILi128EEENSA_21SM90_TMA_STORE_IM2COLES2B_S2D_S2D_EEEvvEEEEvNT_6ParamsE,"a",@progbits
	.sectionflags	@""
	.align	4
.nv.constant0._ZN7cutlass13device_kernelINS_4conv6kernel13ConvUniversalINS1_16ConvProblemShapeILNS1_8OperatorE0ELi3EEENS1_10collective14CollectiveConvINS1_47MainloopSm100TmaUmmaWarpSpecializedImplicitGemmILS5_0ELi8ELi3ELi1ELi2EN4cute5tupleIJNSA_1CILi2EEENSC_ILi1EEESE_EEEEENSB_IJNSC_ILi256EEENSC_ILi128EEENSB_IJNSC_ILi32EEEEEEEEENS_10tfloat32_tESM_NSA_8TiledMMAINSA_8MMA_AtomIJNSA_23SM100_MMA_TF32_2x1SM_SSISM_SM_fLi256ELi128ELNSA_4UMMA5MajorE0ELSR_0ELNSQ_7ScaleInE0ELSS_0EEEEEENSA_6LayoutINSB_IJSE_SE_SE_EEENSB_IJNSC_ILi0EEESX_SX_EEEEENSB_IJNSA_10UnderscoreES10_S10_EEEEENS7_6detail27Sm100ImplicitGemmTileTraitsINSA_25SM100_TMA_2SM_LOAD_IM2COLENSA_14ComposedLayoutINSA_7SwizzleILi3ELi4ELi3EEENSA_18smem_ptr_flag_bitsILi32EEENSV_INSB_IJNSC_ILi8EEESJ_EEENSB_IJSJ_SE_EEEEEEEvEENS14_INSA_18SM100_TMA_2SM_LOADES1F_vEEEENS_8epilogue10collective18CollectiveEpilogueINS1K_23Sm100TmaWarpSpecializedILi4ELi2ELi16ELb1ELb0EEEJNSB_IJSI_SI_SK_EEENSB_IJNSV_ISI_SE_EENSV_INSC_ILi16EEESE_EEEEESM_NSB_IJNSB_IJllllEEESE_SX_EEESM_S1V_NS1K_6fusion15FusionCallbacksIS1O_NS1W_17LinearCombinationISM_fSM_fLNS_15FloatRoundStyleE2EEES1P_S1T_JEEENSA_5SM1004TMEM4LOAD26SM100_TMEM_LOAD_32dp32b16xENSA_20SM90_TMA_LOAD_IM2COLENS16_INS17_ILi2ELi4ELi3EEES1A_NSV_INSB_IJS1B_S1R_EEENSB_IJS1R_SE_EEEEEEENSA_39AutoVectorizingCopyWithAssumedAlignmentILi128EEENSA_21SM90_TMA_STORE_IM2COLES2B_S2D_S2D_EEEvvEEEEvNT_6ParamsE:
	.zero		3200


//--------------------- SYMBOLS --------------------------

	.type		.nv.reservedSmem.offset0,@object
	.size		.nv.reservedSmem.offset0,0x4
	.type		.nv.reservedSmem.cap,@object
	.size		.nv.reservedSmem.cap,0x4
	.type		__assertfail,@function
